	.target	sm_90

	.elftype	@"ET_EXEC"


//--------------------- .note.nv.tkinfo           --------------------------
	.section	.note.nv.tkinfo,"",@"SHT_NOTE"
	.sectionflags	@"SHF_NOTE_NV_TKINFO"
	.tkinfo
        /*0018*/ 	.word	0x00000002
        /*0030*/ 	.string	""
        /*0030*/ 	.string	"ptxas"
        /*0030*/ 	.string	"Cuda compilation tools, release 13.0, V13.0.88"
        /*0030*/ 	.string	"Build cuda_13.0.r13.0/compiler.36424714_0"
        /*0030*/ 	.string	"-arch sm_90 -m 64 "



//--------------------- .note.nv.cuinfo           --------------------------
	.section	.note.nv.cuinfo,"",@"SHT_NOTE"
	.sectionflags	@"SHF_NOTE_NV_CUINFO"
        /*0018*/ 	.short	0x0002
        /*001a*/ 	.short	0x005a
        /*001c*/ 	.short	0x0082
	.zero		2


//--------------------- .nv.info                  --------------------------
	.section	.nv.info,"",@"SHT_CUDA_INFO"
	.align	4


	//----- nvinfo : EIATTR_REGCOUNT
	.align		4
        /*0000*/ 	.byte	0x04, 0x2f
        /*0002*/ 	.short	(.L_39 - .L_38)
	.align		4
.L_38:
        /*0004*/ 	.word	index@(_ZN2at6native29vectorized_elementwise_kernelILi8EZZZNS0_54_GLOBAL__N__7dbc7496_16_ComplexKernel_cu_75b981de_334619complex_kernel_cudaERNS_14TensorIteratorEENKUlvE_clEvENKUlvE_clEvEUlddE_St5arrayIPcLm3EEEEviT0_T1_)
        /*0008*/ 	.word	0x00000030


	//----- nvinfo : EIATTR_FRAME_SIZE
	.align		4
.L_39:
        /*000c*/ 	.byte	0x04, 0x11
        /*000e*/ 	.short	(.L_41 - .L_40)
	.align		4
.L_40:
        /*0010*/ 	.word	index@(_ZN2at6native29vectorized_elementwise_kernelILi8EZZZNS0_54_GLOBAL__N__7dbc7496_16_ComplexKernel_cu_75b981de_334619complex_kernel_cudaERNS_14TensorIteratorEENKUlvE_clEvENKUlvE_clEvEUlddE_St5arrayIPcLm3EEEEviT0_T1_)
        /*0014*/ 	.word	0x00000000


	//----- nvinfo : EIATTR_REGCOUNT
	.align		4
.L_41:
        /*0018*/ 	.byte	0x04, 0x2f
        /*001a*/ 	.short	(.L_43 - .L_42)
	.align		4
.L_42:
        /*001c*/ 	.word	index@(_ZN2at6native29vectorized_elementwise_kernelILi4EZZZNS0_54_GLOBAL__N__7dbc7496_16_ComplexKernel_cu_75b981de_334619complex_kernel_cudaERNS_14TensorIteratorEENKUlvE_clEvENKUlvE_clEvEUlddE_St5arrayIPcLm3EEEEviT0_T1_)
        /*0020*/ 	.word	0x00000030


	//----- nvinfo : EIATTR_FRAME_SIZE
	.align		4
.L_43:
        /*0024*/ 	.byte	0x04, 0x11
        /*0026*/ 	.short	(.L_45 - .L_44)
	.align		4
.L_44:
        /*0028*/ 	.word	index@(_ZN2at6native29vectorized_elementwise_kernelILi4EZZZNS0_54_GLOBAL__N__7dbc7496_16_ComplexKernel_cu_75b981de_334619complex_kernel_cudaERNS_14TensorIteratorEENKUlvE_clEvENKUlvE_clEvEUlddE_St5arrayIPcLm3EEEEviT0_T1_)
        /*002c*/ 	.word	0x00000000


	//----- nvinfo : EIATTR_REGCOUNT
	.align		4
.L_45:
        /*0030*/ 	.byte	0x04, 0x2f
        /*0032*/ 	.short	(.L_47 - .L_46)
	.align		4
.L_46:
        /*0034*/ 	.word	index@(_ZN2at6native29vectorized_elementwise_kernelILi2EZZZNS0_54_GLOBAL__N__7dbc7496_16_ComplexKernel_cu_75b981de_334619complex_kernel_cudaERNS_14TensorIteratorEENKUlvE_clEvENKUlvE_clEvEUlddE_St5arrayIPcLm3EEEEviT0_T1_)
        /*0038*/ 	.word	0x00000030


	//----- nvinfo : EIATTR_FRAME_SIZE
	.align		4
.L_47:
        /*003c*/ 	.byte	0x04, 0x11
        /*003e*/ 	.short	(.L_49 - .L_48)
	.align		4
.L_48:
        /*0040*/ 	.word	index@(_ZN2at6native29vectorized_elementwise_kernelILi2EZZZNS0_54_GLOBAL__N__7dbc7496_16_ComplexKernel_cu_75b981de_334619complex_kernel_cudaERNS_14TensorIteratorEENKUlvE_clEvENKUlvE_clEvEUlddE_St5arrayIPcLm3EEEEviT0_T1_)
        /*0044*/ 	.word	0x00000000


	//----- nvinfo : EIATTR_REGCOUNT
	.align		4
.L_49:
        /*0048*/ 	.byte	0x04, 0x2f
        /*004a*/ 	.short	(.L_51 - .L_50)
	.align		4
.L_50:
        /*004c*/ 	.word	index@(_ZN2at6native27unrolled_elementwise_kernelIZZZNS0_54_GLOBAL__N__7dbc7496_16_ComplexKernel_cu_75b981de_334619complex_kernel_cudaERNS_14TensorIteratorEENKUlvE_clEvENKUlvE_clEvEUlddE_St5arrayIPcLm3EELi4E23TrivialOffsetCalculatorILi2EjESB_ILi1EjENS0_6memory15LoadWithoutCastENSE_16StoreWithoutCastEEEviT_T0_T2_T3_T4_T5_)
        /*0050*/ 	.word	0x00000020


	//----- nvinfo : EIATTR_FRAME_SIZE
	.align		4
.L_51:
        /*0054*/ 	.byte	0x04, 0x11
        /*0056*/ 	.short	(.L_53 - .L_52)
	.align		4
.L_52:
        /*0058*/ 	.word	index@(_ZN2at6native27unrolled_elementwise_kernelIZZZNS0_54_GLOBAL__N__7dbc7496_16_ComplexKernel_cu_75b981de_334619complex_kernel_cudaERNS_14TensorIteratorEENKUlvE_clEvENKUlvE_clEvEUlddE_St5arrayIPcLm3EELi4E23TrivialOffsetCalculatorILi2EjESB_ILi1EjENS0_6memory15LoadWithoutCastENSE_16StoreWithoutCastEEEviT_T0_T2_T3_T4_T5_)
        /*005c*/ 	.word	0x00000000


	//----- nvinfo : EIATTR_REGCOUNT
	.align		4
.L_53:
        /*0060*/ 	.byte	0x04, 0x2f
        /*0062*/ 	.short	(.L_55 - .L_54)
	.align		4
.L_54:
        /*0064*/ 	.word	index@(_ZN2at6native18elementwise_kernelILi128ELi2EZNS0_22gpu_kernel_impl_nocastIZZZNS0_54_GLOBAL__N__7dbc7496_16_ComplexKernel_cu_75b981de_334619complex_kernel_cudaERNS_14TensorIteratorEENKUlvE_clEvENKUlvE_clEvEUlddE_EEvRNS_18TensorIteratorBaseERKT_EUliE_EEviT1_)
        /*0068*/ 	.word	0x00000012


	//----- nvinfo : EIATTR_FRAME_SIZE
	.align		4
.L_55:
        /*006c*/ 	.byte	0x04, 0x11
        /*006e*/ 	.short	(.L_57 - .L_56)
	.align		4
.L_56:
        /*0070*/ 	.word	index@(_ZN2at6native18elementwise_kernelILi128ELi2EZNS0_22gpu_kernel_impl_nocastIZZZNS0_54_GLOBAL__N__7dbc7496_16_ComplexKernel_cu_75b981de_334619complex_kernel_cudaERNS_14TensorIteratorEENKUlvE_clEvENKUlvE_clEvEUlddE_EEvRNS_18TensorIteratorBaseERKT_EUliE_EEviT1_)
        /*0074*/ 	.word	0x00000000


	//----- nvinfo : EIATTR_REGCOUNT
	.align		4
.L_57:
        /*0078*/ 	.byte	0x04, 0x2f
        /*007a*/ 	.short	(.L_59 - .L_58)
	.align		4
.L_58:
        /*007c*/ 	.word	index@(_ZN2at6native27unrolled_elementwise_kernelIZZZNS0_54_GLOBAL__N__7dbc7496_16_ComplexKernel_cu_75b981de_334619complex_kernel_cudaERNS_14TensorIteratorEENKUlvE_clEvENKUlvE_clEvEUlddE_St5arrayIPcLm3EELi4E23TrivialOffsetCalculatorILi2EjESB_ILi1EjENS0_6memory12LoadWithCastILi2EEENSE_13StoreWithCastILi1EEEEEviT_T0_T2_T3_T4_T5_)
        /*0080*/ 	.word	0x00000028


	//----- nvinfo : EIATTR_FRAME_SIZE
	.align		4
.L_59:
        /*0084*/ 	.byte	0x04, 0x11
        /*0086*/ 	.short	(.L_61 - .L_60)
	.align		4
.L_60:
        /*0088*/ 	.word	index@(_ZN2at6native27unrolled_elementwise_kernelIZZZNS0_54_GLOBAL__N__7dbc7496_16_ComplexKernel_cu_75b981de_334619complex_kernel_cudaERNS_14TensorIteratorEENKUlvE_clEvENKUlvE_clEvEUlddE_St5arrayIPcLm3EELi4E23TrivialOffsetCalculatorILi2EjESB_ILi1EjENS0_6memory12LoadWithCastILi2EEENSE_13StoreWithCastILi1EEEEEviT_T0_T2_T3_T4_T5_)
        /*008c*/ 	.word	0x00000000


	//----- nvinfo : EIATTR_REGCOUNT
	.align		4
.L_61:
        /*0090*/ 	.byte	0x04, 0x2f
        /*0092*/ 	.short	(.L_63 - .L_62)
	.align		4
.L_62:
        /*0094*/ 	.word	index@(_ZN2at6native18elementwise_kernelILi128ELi4EZNS0_15gpu_kernel_implIZZZNS0_54_GLOBAL__N__7dbc7496_16_ComplexKernel_cu_75b981de_334619complex_kernel_cudaERNS_14TensorIteratorEENKUlvE_clEvENKUlvE_clEvEUlddE_EEvRNS_18TensorIteratorBaseERKT_EUliE_EEviT1_)
        /*0098*/ 	.word	0x0000001e


	//----- nvinfo : EIATTR_FRAME_SIZE
	.align		4
.L_63:
        /*009c*/ 	.byte	0x04, 0x11
        /*009e*/ 	.short	(.L_65 - .L_64)
	.align		4
.L_64:
        /*00a0*/ 	.word	index@(_ZN2at6native18elementwise_kernelILi128ELi4EZNS0_15gpu_kernel_implIZZZNS0_54_GLOBAL__N__7dbc7496_16_ComplexKernel_cu_75b981de_334619complex_kernel_cudaERNS_14TensorIteratorEENKUlvE_clEvENKUlvE_clEvEUlddE_EEvRNS_18TensorIteratorBaseERKT_EUliE_EEviT1_)
        /*00a4*/ 	.word	0x00000000


	//----- nvinfo : EIATTR_REGCOUNT
	.align		4
.L_65:
        /*00a8*/ 	.byte	0x04, 0x2f
        /*00aa*/ 	.short	(.L_67 - .L_66)
	.align		4
.L_66:
        /*00ac*/ 	.word	index@(_ZN2at6native29vectorized_elementwise_kernelILi8EZZZNS0_54_GLOBAL__N__7dbc7496_16_ComplexKernel_cu_75b981de_334619complex_kernel_cudaERNS_14TensorIteratorEENKUlvE_clEvENKUlvE0_clEvEUlffE_St5arrayIPcLm3EEEEviT0_T1_)
        /*00b0*/ 	.word	0x00000020


	//----- nvinfo : EIATTR_FRAME_SIZE
	.align		4
.L_67:
        /*00b4*/ 	.byte	0x04, 0x11
        /*00b6*/ 	.short	(.L_69 - .L_68)
	.align		4
.L_68:
        /*00b8*/ 	.word	index@(_ZN2at6native29vectorized_elementwise_kernelILi8EZZZNS0_54_GLOBAL__N__7dbc7496_16_ComplexKernel_cu_75b981de_334619complex_kernel_cudaERNS_14TensorIteratorEENKUlvE_clEvENKUlvE0_clEvEUlffE_St5arrayIPcLm3EEEEviT0_T1_)
        /*00bc*/ 	.word	0x00000000


	//----- nvinfo : EIATTR_REGCOUNT
	.align		4
.L_69:
        /*00c0*/ 	.byte	0x04, 0x2f
        /*00c2*/ 	.short	(.L_71 - .L_70)
	.align		4
.L_70:
        /*00c4*/ 	.word	index@(_ZN2at6native29vectorized_elementwise_kernelILi4EZZZNS0_54_GLOBAL__N__7dbc7496_16_ComplexKernel_cu_75b981de_334619complex_kernel_cudaERNS_14TensorIteratorEENKUlvE_clEvENKUlvE0_clEvEUlffE_St5arrayIPcLm3EEEEviT0_T1_)
        /*00c8*/ 	.word	0x00000020


	//----- nvinfo : EIATTR_FRAME_SIZE
	.align		4
.L_71:
        /*00cc*/ 	.byte	0x04, 0x11
        /*00ce*/ 	.short	(.L_73 - .L_72)
	.align		4
.L_72:
        /*00d0*/ 	.word	index@(_ZN2at6native29vectorized_elementwise_kernelILi4EZZZNS0_54_GLOBAL__N__7dbc7496_16_ComplexKernel_cu_75b981de_334619complex_kernel_cudaERNS_14TensorIteratorEENKUlvE_clEvENKUlvE0_clEvEUlffE_St5arrayIPcLm3EEEEviT0_T1_)
        /*00d4*/ 	.word	0x00000000


	//----- nvinfo : EIATTR_REGCOUNT
	.align		4
.L_73:
        /*00d8*/ 	.byte	0x04, 0x2f
        /*00da*/ 	.short	(.L_75 - .L_74)
	.align		4
.L_74:
        /*00dc*/ 	.word	index@(_ZN2at6native29vectorized_elementwise_kernelILi2EZZZNS0_54_GLOBAL__N__7dbc7496_16_ComplexKernel_cu_75b981de_334619complex_kernel_cudaERNS_14TensorIteratorEENKUlvE_clEvENKUlvE0_clEvEUlffE_St5arrayIPcLm3EEEEviT0_T1_)
        /*00e0*/ 	.word	0x00000020


	//----- nvinfo : EIATTR_FRAME_SIZE
	.align		4
.L_75:
        /*00e4*/ 	.byte	0x04, 0x11
        /*00e6*/ 	.short	(.L_77 - .L_76)
	.align		4
.L_76:
        /*00e8*/ 	.word	index@(_ZN2at6native29vectorized_elementwise_kernelILi2EZZZNS0_54_GLOBAL__N__7dbc7496_16_ComplexKernel_cu_75b981de_334619complex_kernel_cudaERNS_14TensorIteratorEENKUlvE_clEvENKUlvE0_clEvEUlffE_St5arrayIPcLm3EEEEviT0_T1_)
        /*00ec*/ 	.word	0x00000000


	//----- nvinfo : EIATTR_REGCOUNT
	.align		4
.L_77:
        /*00f0*/ 	.byte	0x04, 0x2f
        /*00f2*/ 	.short	(.L_79 - .L_78)
	.align		4
.L_78:
        /*00f4*/ 	.word	index@(_ZN2at6native27unrolled_elementwise_kernelIZZZNS0_54_GLOBAL__N__7dbc7496_16_ComplexKernel_cu_75b981de_334619complex_kernel_cudaERNS_14TensorIteratorEENKUlvE_clEvENKUlvE0_clEvEUlffE_St5arrayIPcLm3EELi4E23TrivialOffsetCalculatorILi2EjESB_ILi1EjENS0_6memory15LoadWithoutCastENSE_16StoreWithoutCastEEEviT_T0_T2_T3_T4_T5_)
        /*00f8*/ 	.word	0x0000001c


	//----- nvinfo : EIATTR_FRAME_SIZE
	.align		4
.L_79:
        /*00fc*/ 	.byte	0x04, 0x11
        /*00fe*/ 	.short	(.L_81 - .L_80)
	.align		4
.L_80:
        /*0100*/ 	.word	index@(_ZN2at6native27unrolled_elementwise_kernelIZZZNS0_54_GLOBAL__N__7dbc7496_16_ComplexKernel_cu_75b981de_334619complex_kernel_cudaERNS_14TensorIteratorEENKUlvE_clEvENKUlvE0_clEvEUlffE_St5arrayIPcLm3EELi4E23TrivialOffsetCalculatorILi2EjESB_ILi1EjENS0_6memory15LoadWithoutCastENSE_16StoreWithoutCastEEEviT_T0_T2_T3_T4_T5_)
        /*0104*/ 	.word	0x00000000


	//----- nvinfo : EIATTR_REGCOUNT
	.align		4
.L_81:
        /*0108*/ 	.byte	0x04, 0x2f
        /*010a*/ 	.short	(.L_83 - .L_82)
	.align		4
.L_82:
        /*010c*/ 	.word	index@(_ZN2at6native18elementwise_kernelILi128ELi2EZNS0_22gpu_kernel_impl_nocastIZZZNS0_54_GLOBAL__N__7dbc7496_16_ComplexKernel_cu_75b981de_334619complex_kernel_cudaERNS_14TensorIteratorEENKUlvE_clEvENKUlvE0_clEvEUlffE_EEvRNS_18TensorIteratorBaseERKT_EUliE_EEviT1_)
        /*0110*/ 	.word	0x00000012


	//----- nvinfo : EIATTR_FRAME_SIZE
	.align		4
.L_83:
        /*0114*/ 	.byte	0x04, 0x11
        /*0116*/ 	.short	(.L_85 - .L_84)
	.align		4
.L_84:
        /*0118*/ 	.word	index@(_ZN2at6native18elementwise_kernelILi128ELi2EZNS0_22gpu_kernel_impl_nocastIZZZNS0_54_GLOBAL__N__7dbc7496_16_ComplexKernel_cu_75b981de_334619complex_kernel_cudaERNS_14TensorIteratorEENKUlvE_clEvENKUlvE0_clEvEUlffE_EEvRNS_18TensorIteratorBaseERKT_EUliE_EEviT1_)
        /*011c*/ 	.word	0x00000000


	//----- nvinfo : EIATTR_REGCOUNT
	.align		4
.L_85:
        /*0120*/ 	.byte	0x04, 0x2f
        /*0122*/ 	.short	(.L_87 - .L_86)
	.align		4
.L_86:
        /*0124*/ 	.word	index@(_ZN2at6native27unrolled_elementwise_kernelIZZZNS0_54_GLOBAL__N__7dbc7496_16_ComplexKernel_cu_75b981de_334619complex_kernel_cudaERNS_14TensorIteratorEENKUlvE_clEvENKUlvE0_clEvEUlffE_St5arrayIPcLm3EELi4E23TrivialOffsetCalculatorILi2EjESB_ILi1EjENS0_6memory12LoadWithCastILi2EEENSE_13StoreWithCastILi1EEEEEviT_T0_T2_T3_T4_T5_)
        /*0128*/ 	.word	0x00000020


	//----- nvinfo : EIATTR_FRAME_SIZE
	.align		4
.L_87:
        /*012c*/ 	.byte	0x04, 0x11
        /*012e*/ 	.short	(.L_89 - .L_88)
	.align		4
.L_88:
        /*0130*/ 	.word	index@(_ZN2at6native27unrolled_elementwise_kernelIZZZNS0_54_GLOBAL__N__7dbc7496_16_ComplexKernel_cu_75b981de_334619complex_kernel_cudaERNS_14TensorIteratorEENKUlvE_clEvENKUlvE0_clEvEUlffE_St5arrayIPcLm3EELi4E23TrivialOffsetCalculatorILi2EjESB_ILi1EjENS0_6memory12LoadWithCastILi2EEENSE_13StoreWithCastILi1EEEEEviT_T0_T2_T3_T4_T5_)
        /*0134*/ 	.word	0x00000000


	//----- nvinfo : EIATTR_REGCOUNT
	.align		4
.L_89:
        /*0138*/ 	.byte	0x04, 0x2f
        /*013a*/ 	.short	(.L_91 - .L_90)
	.align		4
.L_90:
        /*013c*/ 	.word	index@(_ZN2at6native18elementwise_kernelILi128ELi4EZNS0_15gpu_kernel_implIZZZNS0_54_GLOBAL__N__7dbc7496_16_ComplexKernel_cu_75b981de_334619complex_kernel_cudaERNS_14TensorIteratorEENKUlvE_clEvENKUlvE0_clEvEUlffE_EEvRNS_18TensorIteratorBaseERKT_EUliE_EEviT1_)
        /*0140*/ 	.word	0x0000001c


	//----- nvinfo : EIATTR_FRAME_SIZE
	.align		4
.L_91:
        /*0144*/ 	.byte	0x04, 0x11
        /*0146*/ 	.short	(.L_93 - .L_92)
	.align		4
.L_92:
        /*0148*/ 	.word	index@(_ZN2at6native18elementwise_kernelILi128ELi4EZNS0_15gpu_kernel_implIZZZNS0_54_GLOBAL__N__7dbc7496_16_ComplexKernel_cu_75b981de_334619complex_kernel_cudaERNS_14TensorIteratorEENKUlvE_clEvENKUlvE0_clEvEUlffE_EEvRNS_18TensorIteratorBaseERKT_EUliE_EEviT1_)
        /*014c*/ 	.word	0x00000000


	//----- nvinfo : EIATTR_REGCOUNT
	.align		4
.L_93:
        /*0150*/ 	.byte	0x04, 0x2f
        /*0152*/ 	.short	(.L_95 - .L_94)
	.align		4
.L_94:
        /*0154*/ 	.word	index@(_ZN2at6native29vectorized_elementwise_kernelILi8EZZZNS0_54_GLOBAL__N__7dbc7496_16_ComplexKernel_cu_75b981de_334619complex_kernel_cudaERNS_14TensorIteratorEENKUlvE_clEvENKUlvE1_clEvEUlN3c104HalfES8_E_St5arrayIPcLm3EEEEviT0_T1_)
        /*0158*/ 	.word	0x00000020


	//----- nvinfo : EIATTR_FRAME_SIZE
	.align		4
.L_95:
        /*015c*/ 	.byte	0x04, 0x11
        /*015e*/ 	.short	(.L_97 - .L_96)
	.align		4
.L_96:
        /*0160*/ 	.word	index@(_ZN2at6native29vectorized_elementwise_kernelILi8EZZZNS0_54_GLOBAL__N__7dbc7496_16_ComplexKernel_cu_75b981de_334619complex_kernel_cudaERNS_14TensorIteratorEENKUlvE_clEvENKUlvE1_clEvEUlN3c104HalfES8_E_St5arrayIPcLm3EEEEviT0_T1_)
        /*0164*/ 	.word	0x00000000


	//----- nvinfo : EIATTR_REGCOUNT
	.align		4
.L_97:
        /*0168*/ 	.byte	0x04, 0x2f
        /*016a*/ 	.short	(.L_99 - .L_98)
	.align		4
.L_98:
        /*016c*/ 	.word	index@(_ZN2at6native29vectorized_elementwise_kernelILi4EZZZNS0_54_GLOBAL__N__7dbc7496_16_ComplexKernel_cu_75b981de_334619complex_kernel_cudaERNS_14TensorIteratorEENKUlvE_clEvENKUlvE1_clEvEUlN3c104HalfES8_E_St5arrayIPcLm3EEEEviT0_T1_)
        /*0170*/ 	.word	0x00000020


	//----- nvinfo : EIATTR_FRAME_SIZE
	.align		4
.L_99:
        /*0174*/ 	.byte	0x04, 0x11
        /*0176*/ 	.short	(.L_101 - .L_100)
	.align		4
.L_100:
        /*0178*/ 	.word	index@(_ZN2at6native29vectorized_elementwise_kernelILi4EZZZNS0_54_GLOBAL__N__7dbc7496_16_ComplexKernel_cu_75b981de_334619complex_kernel_cudaERNS_14TensorIteratorEENKUlvE_clEvENKUlvE1_clEvEUlN3c104HalfES8_E_St5arrayIPcLm3EEEEviT0_T1_)
        /*017c*/ 	.word	0x00000000


	//----- nvinfo : EIATTR_REGCOUNT
	.align		4
.L_101:
        /*0180*/ 	.byte	0x04, 0x2f
        /*0182*/ 	.short	(.L_103 - .L_102)
	.align		4
.L_102:
        /*0184*/ 	.word	index@(_ZN2at6native29vectorized_elementwise_kernelILi2EZZZNS0_54_GLOBAL__N__7dbc7496_16_ComplexKernel_cu_75b981de_334619complex_kernel_cudaERNS_14TensorIteratorEENKUlvE_clEvENKUlvE1_clEvEUlN3c104HalfES8_E_St5arrayIPcLm3EEEEviT0_T1_)
        /*0188*/ 	.word	0x00000020


	//----- nvinfo : EIATTR_FRAME_SIZE
	.align		4
.L_103:
        /*018c*/ 	.byte	0x04, 0x11
        /*018e*/ 	.short	(.L_105 - .L_104)
	.align		4
.L_104:
        /*0190*/ 	.word	index@(_ZN2at6native29vectorized_elementwise_kernelILi2EZZZNS0_54_GLOBAL__N__7dbc7496_16_ComplexKernel_cu_75b981de_334619complex_kernel_cudaERNS_14TensorIteratorEENKUlvE_clEvENKUlvE1_clEvEUlN3c104HalfES8_E_St5arrayIPcLm3EEEEviT0_T1_)
        /*0194*/ 	.word	0x00000000


	//----- nvinfo : EIATTR_REGCOUNT
	.align		4
.L_105:
        /*0198*/ 	.byte	0x04, 0x2f
        /*019a*/ 	.short	(.L_107 - .L_106)
	.align		4
.L_106:
        /*019c*/ 	.word	index@(_ZN2at6native27unrolled_elementwise_kernelIZZZNS0_54_GLOBAL__N__7dbc7496_16_ComplexKernel_cu_75b981de_334619complex_kernel_cudaERNS_14TensorIteratorEENKUlvE_clEvENKUlvE1_clEvEUlN3c104HalfES8_E_St5arrayIPcLm3EELi4E23TrivialOffsetCalculatorILi2EjESD_ILi1EjENS0_6memory15LoadWithoutCastENSG_16StoreWithoutCastEEEviT_T0_T2_T3_T4_T5_)
        /*01a0*/ 	.word	0x0000001c


	//----- nvinfo : EIATTR_FRAME_SIZE
	.align		4
.L_107:
        /*01a4*/ 	.byte	0x04, 0x11
        /*01a6*/ 	.short	(.L_109 - .L_108)
	.align		4
.L_108:
        /*01a8*/ 	.word	index@(_ZN2at6native27unrolled_elementwise_kernelIZZZNS0_54_GLOBAL__N__7dbc7496_16_ComplexKernel_cu_75b981de_334619complex_kernel_cudaERNS_14TensorIteratorEENKUlvE_clEvENKUlvE1_clEvEUlN3c104HalfES8_E_St5arrayIPcLm3EELi4E23TrivialOffsetCalculatorILi2EjESD_ILi1EjENS0_6memory15LoadWithoutCastENSG_16StoreWithoutCastEEEviT_T0_T2_T3_T4_T5_)
        /*01ac*/ 	.word	0x00000000


	//----- nvinfo : EIATTR_REGCOUNT
	.align		4
.L_109:
        /*01b0*/ 	.byte	0x04, 0x2f
        /*01b2*/ 	.short	(.L_111 - .L_110)
	.align		4
.L_110:
        /*01b4*/ 	.word	index@(_ZN2at6native18elementwise_kernelILi128ELi2EZNS0_22gpu_kernel_impl_nocastIZZZNS0_54_GLOBAL__N__7dbc7496_16_ComplexKernel_cu_75b981de_334619complex_kernel_cudaERNS_14TensorIteratorEENKUlvE_clEvENKUlvE1_clEvEUlN3c104HalfES9_E_EEvRNS_18TensorIteratorBaseERKT_EUliE_EEviT1_)
        /*01b8*/ 	.word	0x00000012


	//----- nvinfo : EIATTR_FRAME_SIZE
	.align		4
.L_111:
        /*01bc*/ 	.byte	0x04, 0x11
        /*01be*/ 	.short	(.L_113 - .L_112)
	.align		4
.L_112:
        /*01c0*/ 	.word	index@(_ZN2at6native18elementwise_kernelILi128ELi2EZNS0_22gpu_kernel_impl_nocastIZZZNS0_54_GLOBAL__N__7dbc7496_16_ComplexKernel_cu_75b981de_334619complex_kernel_cudaERNS_14TensorIteratorEENKUlvE_clEvENKUlvE1_clEvEUlN3c104HalfES9_E_EEvRNS_18TensorIteratorBaseERKT_EUliE_EEviT1_)
        /*01c4*/ 	.word	0x00000000


	//----- nvinfo : EIATTR_REGCOUNT
	.align		4
.L_113:
        /*01c8*/ 	.byte	0x04, 0x2f
        /*01ca*/ 	.short	(.L_115 - .L_114)
	.align		4
.L_114:
        /*01cc*/ 	.word	index@(_ZN2at6native27unrolled_elementwise_kernelIZZZNS0_54_GLOBAL__N__7dbc7496_16_ComplexKernel_cu_75b981de_334619complex_kernel_cudaERNS_14TensorIteratorEENKUlvE_clEvENKUlvE1_clEvEUlN3c104HalfES8_E_St5arrayIPcLm3EELi4E23TrivialOffsetCalculatorILi2EjESD_ILi1EjENS0_6memory12LoadWithCastILi2EEENSG_13StoreWithCastILi1EEEEEviT_T0_T2_T3_T4_T5_)
        /*01d0*/ 	.word	0x00000020


	//----- nvinfo : EIATTR_FRAME_SIZE
	.align		4
.L_115:
        /*01d4*/ 	.byte	0x04, 0x11
        /*01d6*/ 	.short	(.L_117 - .L_116)
	.align		4
.L_116:
        /*01d8*/ 	.word	index@(_ZN2at6native27unrolled_elementwise_kernelIZZZNS0_54_GLOBAL__N__7dbc7496_16_ComplexKernel_cu_75b981de_334619complex_kernel_cudaERNS_14TensorIteratorEENKUlvE_clEvENKUlvE1_clEvEUlN3c104HalfES8_E_St5arrayIPcLm3EELi4E23TrivialOffsetCalculatorILi2EjESD_ILi1EjENS0_6memory12LoadWithCastILi2EEENSG_13StoreWithCastILi1EEEEEviT_T0_T2_T3_T4_T5_)
        /*01dc*/ 	.word	0x00000000


	//----- nvinfo : EIATTR_REGCOUNT
	.align		4
.L_117:
        /*01e0*/ 	.byte	0x04, 0x2f
        /*01e2*/ 	.short	(.L_119 - .L_118)
	.align		4
.L_118:
        /*01e4*/ 	.word	index@(_ZN2at6native18elementwise_kernelILi128ELi4EZNS0_15gpu_kernel_implIZZZNS0_54_GLOBAL__N__7dbc7496_16_ComplexKernel_cu_75b981de_334619complex_kernel_cudaERNS_14TensorIteratorEENKUlvE_clEvENKUlvE1_clEvEUlN3c104HalfES9_E_EEvRNS_18TensorIteratorBaseERKT_EUliE_EEviT1_)
        /*01e8*/ 	.word	0x0000001a


	//----- nvinfo : EIATTR_FRAME_SIZE
	.align		4
.L_119:
        /*01ec*/ 	.byte	0x04, 0x11
        /*01ee*/ 	.short	(.L_121 - .L_120)
	.align		4
.L_120:
        /*01f0*/ 	.word	index@(_ZN2at6native18elementwise_kernelILi128ELi4EZNS0_15gpu_kernel_implIZZZNS0_54_GLOBAL__N__7dbc7496_16_ComplexKernel_cu_75b981de_334619complex_kernel_cudaERNS_14TensorIteratorEENKUlvE_clEvENKUlvE1_clEvEUlN3c104HalfES9_E_EEvRNS_18TensorIteratorBaseERKT_EUliE_EEviT1_)
        /*01f4*/ 	.word	0x00000000


	//----- nvinfo : EIATTR_REGCOUNT
	.align		4
.L_121:
        /*01f8*/ 	.byte	0x04, 0x2f
        /*01fa*/ 	.short	(.L_123 - .L_122)
	.align		4
.L_122:
        /*01fc*/ 	.word	index@(_ZN2at6native29vectorized_elementwise_kernelILi8EZZZNS0_54_GLOBAL__N__7dbc7496_16_ComplexKernel_cu_75b981de_334617polar_kernel_cudaERNS_14TensorIteratorEENKUlvE_clEvENKUlvE_clEvEUlddE_St5arrayIPcLm3EEEEviT0_T1_)
        /*0200*/ 	.word	0x00000048


	//----- nvinfo : EIATTR_FRAME_SIZE
	.align		4
.L_123:
        /*0204*/ 	.byte	0x04, 0x11
        /*0206*/ 	.short	(.L_125 - .L_124)
	.align		4
.L_124:
        /*0208*/ 	.word	index@($_ZN2at6native29vectorized_elementwise_kernelILi8EZZZNS0_54_GLOBAL__N__7dbc7496_16_ComplexKernel_cu_75b981de_334617polar_kernel_cudaERNS_14TensorIteratorEENKUlvE_clEvENKUlvE_clEvEUlddE_St5arrayIPcLm3EEEEviT0_T1_$__internal_trig_reduction_slowpathd)
        /*020c*/ 	.word	0x00000028


	//----- nvinfo : EIATTR_FRAME_SIZE
	.align		4
.L_125:
        /*0210*/ 	.byte	0x04, 0x11
        /*0212*/ 	.short	(.L_127 - .L_126)
	.align		4
.L_126:
        /*0214*/ 	.word	index@(_ZN2at6native29vectorized_elementwise_kernelILi8EZZZNS0_54_GLOBAL__N__7dbc7496_16_ComplexKernel_cu_75b981de_334617polar_kernel_cudaERNS_14TensorIteratorEENKUlvE_clEvENKUlvE_clEvEUlddE_St5arrayIPcLm3EEEEviT0_T1_)
        /*0218*/ 	.word	0x00000028


	//----- nvinfo : EIATTR_REGCOUNT
	.align		4
.L_127:
        /*021c*/ 	.byte	0x04, 0x2f
        /*021e*/ 	.short	(.L_129 - .L_128)
	.align		4
.L_128:
        /*0220*/ 	.word	index@(_ZN2at6native29vectorized_elementwise_kernelILi4EZZZNS0_54_GLOBAL__N__7dbc7496_16_ComplexKernel_cu_75b981de_334617polar_kernel_cudaERNS_14TensorIteratorEENKUlvE_clEvENKUlvE_clEvEUlddE_St5arrayIPcLm3EEEEviT0_T1_)
        /*0224*/ 	.word	0x00000048


	//----- nvinfo : EIATTR_FRAME_SIZE
	.align		4
.L_129:
        /*0228*/ 	.byte	0x04, 0x11
        /*022a*/ 	.short	(.L_131 - .L_130)
	.align		4
.L_130:
        /*022c*/ 	.word	index@($_ZN2at6native29vectorized_elementwise_kernelILi4EZZZNS0_54_GLOBAL__N__7dbc7496_16_ComplexKernel_cu_75b981de_334617polar_kernel_cudaERNS_14TensorIteratorEENKUlvE_clEvENKUlvE_clEvEUlddE_St5arrayIPcLm3EEEEviT0_T1_$__internal_trig_reduction_slowpathd)
        /*0230*/ 	.word	0x00000028


	//----- nvinfo : EIATTR_FRAME_SIZE
	.align		4
.L_131:
        /*0234*/ 	.byte	0x04, 0x11
        /*0236*/ 	.short	(.L_133 - .L_132)
	.align		4
.L_132:
        /*0238*/ 	.word	index@(_ZN2at6native29vectorized_elementwise_kernelILi4EZZZNS0_54_GLOBAL__N__7dbc7496_16_ComplexKernel_cu_75b981de_334617polar_kernel_cudaERNS_14TensorIteratorEENKUlvE_clEvENKUlvE_clEvEUlddE_St5arrayIPcLm3EEEEviT0_T1_)
        /*023c*/ 	.word	0x00000028


	//----- nvinfo : EIATTR_REGCOUNT
	.align		4
.L_133:
        /*0240*/ 	.byte	0x04, 0x2f
        /*0242*/ 	.short	(.L_135 - .L_134)
	.align		4
.L_134:
        /*0244*/ 	.word	index@(_ZN2at6native29vectorized_elementwise_kernelILi2EZZZNS0_54_GLOBAL__N__7dbc7496_16_ComplexKernel_cu_75b981de_334617polar_kernel_cudaERNS_14TensorIteratorEENKUlvE_clEvENKUlvE_clEvEUlddE_St5arrayIPcLm3EEEEviT0_T1_)
        /*0248*/ 	.word	0x00000048


	//----- nvinfo : EIATTR_FRAME_SIZE
	.align		4
.L_135:
        /*024c*/ 	.byte	0x04, 0x11
        /*024e*/ 	.short	(.L_137 - .L_136)
	.align		4
.L_136:
        /*0250*/ 	.word	index@($_ZN2at6native29vectorized_elementwise_kernelILi2EZZZNS0_54_GLOBAL__N__7dbc7496_16_ComplexKernel_cu_75b981de_334617polar_kernel_cudaERNS_14TensorIteratorEENKUlvE_clEvENKUlvE_clEvEUlddE_St5arrayIPcLm3EEEEviT0_T1_$__internal_trig_reduction_slowpathd)
        /*0254*/ 	.word	0x00000028


	//----- nvinfo : EIATTR_FRAME_SIZE
	.align		4
.L_137:
        /*0258*/ 	.byte	0x04, 0x11
        /*025a*/ 	.short	(.L_139 - .L_138)
	.align		4
.L_138:
        /*025c*/ 	.word	index@(_ZN2at6native29vectorized_elementwise_kernelILi2EZZZNS0_54_GLOBAL__N__7dbc7496_16_ComplexKernel_cu_75b981de_334617polar_kernel_cudaERNS_14TensorIteratorEENKUlvE_clEvENKUlvE_clEvEUlddE_St5arrayIPcLm3EEEEviT0_T1_)
        /*0260*/ 	.word	0x00000028


	//----- nvinfo : EIATTR_REGCOUNT
	.align		4
.L_139:
        /*0264*/ 	.byte	0x04, 0x2f
        /*0266*/ 	.short	(.L_141 - .L_140)
	.align		4
.L_140:
        /*0268*/ 	.word	index@(_ZN2at6native27unrolled_elementwise_kernelIZZZNS0_54_GLOBAL__N__7dbc7496_16_ComplexKernel_cu_75b981de_334617polar_kernel_cudaERNS_14TensorIteratorEENKUlvE_clEvENKUlvE_clEvEUlddE_St5arrayIPcLm3EELi4E23TrivialOffsetCalculatorILi2EjESB_ILi1EjENS0_6memory15LoadWithoutCastENSE_16StoreWithoutCastEEEviT_T0_T2_T3_T4_T5_)
        /*026c*/ 	.word	0x00000030


	//----- nvinfo : EIATTR_FRAME_SIZE
	.align		4
.L_141:
        /*0270*/ 	.byte	0x04, 0x11
        /*0272*/ 	.short	(.L_143 - .L_142)
	.align		4
.L_142:
        /*0274*/ 	.word	index@($_ZN2at6native27unrolled_elementwise_kernelIZZZNS0_54_GLOBAL__N__7dbc7496_16_ComplexKernel_cu_75b981de_334617polar_kernel_cudaERNS_14TensorIteratorEENKUlvE_clEvENKUlvE_clEvEUlddE_St5arrayIPcLm3EELi4E23TrivialOffsetCalculatorILi2EjESB_ILi1EjENS0_6memory15LoadWithoutCastENSE_16StoreWithoutCastEEEviT_T0_T2_T3_T4_T5_$__internal_trig_reduction_slowpathd)
        /*0278*/ 	.word	0x00000028


	//----- nvinfo : EIATTR_FRAME_SIZE
	.align		4
.L_143:
        /*027c*/ 	.byte	0x04, 0x11
        /*027e*/ 	.short	(.L_145 - .L_144)
	.align		4
.L_144:
        /*0280*/ 	.word	index@(_ZN2at6native27unrolled_elementwise_kernelIZZZNS0_54_GLOBAL__N__7dbc7496_16_ComplexKernel_cu_75b981de_334617polar_kernel_cudaERNS_14TensorIteratorEENKUlvE_clEvENKUlvE_clEvEUlddE_St5arrayIPcLm3EELi4E23TrivialOffsetCalculatorILi2EjESB_ILi1EjENS0_6memory15LoadWithoutCastENSE_16StoreWithoutCastEEEviT_T0_T2_T3_T4_T5_)
        /*0284*/ 	.word	0x00000028


	//----- nvinfo : EIATTR_REGCOUNT
	.align		4
.L_145:
        /*0288*/ 	.byte	0x04, 0x2f
        /*028a*/ 	.short	(.L_147 - .L_146)
	.align		4
.L_146:
        /*028c*/ 	.word	index@(_ZN2at6native18elementwise_kernelILi128ELi2EZNS0_22gpu_kernel_impl_nocastIZZZNS0_54_GLOBAL__N__7dbc7496_16_ComplexKernel_cu_75b981de_334617polar_kernel_cudaERNS_14TensorIteratorEENKUlvE_clEvENKUlvE_clEvEUlddE_EEvRNS_18TensorIteratorBaseERKT_EUliE_EEviT1_)
        /*0290*/ 	.word	0x00000020


	//----- nvinfo : EIATTR_FRAME_SIZE
	.align		4
.L_147:
        /*0294*/ 	.byte	0x04, 0x11
        /*0296*/ 	.short	(.L_149 - .L_148)
	.align		4
.L_148:
        /*0298*/ 	.word	index@($_ZN2at6native18elementwise_kernelILi128ELi2EZNS0_22gpu_kernel_impl_nocastIZZZNS0_54_GLOBAL__N__7dbc7496_16_ComplexKernel_cu_75b981de_334617polar_kernel_cudaERNS_14TensorIteratorEENKUlvE_clEvENKUlvE_clEvEUlddE_EEvRNS_18TensorIteratorBaseERKT_EUliE_EEviT1_$__internal_trig_reduction_slowpathd)
        /*029c*/ 	.word	0x00000028


	//----- nvinfo : EIATTR_FRAME_SIZE
	.align		4
.L_149:
        /*02a0*/ 	.byte	0x04, 0x11
        /*02a2*/ 	.short	(.L_151 - .L_150)
	.align		4
.L_150:
        /*02a4*/ 	.word	index@(_ZN2at6native18elementwise_kernelILi128ELi2EZNS0_22gpu_kernel_impl_nocastIZZZNS0_54_GLOBAL__N__7dbc7496_16_ComplexKernel_cu_75b981de_334617polar_kernel_cudaERNS_14TensorIteratorEENKUlvE_clEvENKUlvE_clEvEUlddE_EEvRNS_18TensorIteratorBaseERKT_EUliE_EEviT1_)
        /*02a8*/ 	.word	0x00000028


	//----- nvinfo : EIATTR_REGCOUNT
	.align		4
.L_151:
        /*02ac*/ 	.byte	0x04, 0x2f
        /*02ae*/ 	.short	(.L_153 - .L_152)
	.align		4
.L_152:
        /*02b0*/ 	.word	index@(_ZN2at6native27unrolled_elementwise_kernelIZZZNS0_54_GLOBAL__N__7dbc7496_16_ComplexKernel_cu_75b981de_334617polar_kernel_cudaERNS_14TensorIteratorEENKUlvE_clEvENKUlvE_clEvEUlddE_St5arrayIPcLm3EELi4E23TrivialOffsetCalculatorILi2EjESB_ILi1EjENS0_6memory12LoadWithCastILi2EEENSE_13StoreWithCastILi1EEEEEviT_T0_T2_T3_T4_T5_)
        /*02b4*/ 	.word	0x00000030


	//----- nvinfo : EIATTR_FRAME_SIZE
	.align		4
.L_153:
        /*02b8*/ 	.byte	0x04, 0x11
        /*02ba*/ 	.short	(.L_155 - .L_154)
	.align		4
.L_154:
        /*02bc*/ 	.word	index@($_ZN2at6native27unrolled_elementwise_kernelIZZZNS0_54_GLOBAL__N__7dbc7496_16_ComplexKernel_cu_75b981de_334617polar_kernel_cudaERNS_14TensorIteratorEENKUlvE_clEvENKUlvE_clEvEUlddE_St5arrayIPcLm3EELi4E23TrivialOffsetCalculatorILi2EjESB_ILi1EjENS0_6memory12LoadWithCastILi2EEENSE_13StoreWithCastILi1EEEEEviT_T0_T2_T3_T4_T5_$__internal_trig_reduction_slowpathd)
        /*02c0*/ 	.word	0x00000028


	//----- nvinfo : EIATTR_FRAME_SIZE
	.align		4
.L_155:
        /*02c4*/ 	.byte	0x04, 0x11
        /*02c6*/ 	.short	(.L_157 - .L_156)
	.align		4
.L_156:
        /*02c8*/ 	.word	index@(_ZN2at6native27unrolled_elementwise_kernelIZZZNS0_54_GLOBAL__N__7dbc7496_16_ComplexKernel_cu_75b981de_334617polar_kernel_cudaERNS_14TensorIteratorEENKUlvE_clEvENKUlvE_clEvEUlddE_St5arrayIPcLm3EELi4E23TrivialOffsetCalculatorILi2EjESB_ILi1EjENS0_6memory12LoadWithCastILi2EEENSE_13StoreWithCastILi1EEEEEviT_T0_T2_T3_T4_T5_)
        /*02cc*/ 	.word	0x00000028


	//----- nvinfo : EIATTR_REGCOUNT
	.align		4
.L_157:
        /*02d0*/ 	.byte	0x04, 0x2f
        /*02d2*/ 	.short	(.L_159 - .L_158)
	.align		4
.L_158:
        /*02d4*/ 	.word	index@(_ZN2at6native18elementwise_kernelILi128ELi4EZNS0_15gpu_kernel_implIZZZNS0_54_GLOBAL__N__7dbc7496_16_ComplexKernel_cu_75b981de_334617polar_kernel_cudaERNS_14TensorIteratorEENKUlvE_clEvENKUlvE_clEvEUlddE_EEvRNS_18TensorIteratorBaseERKT_EUliE_EEviT1_)
        /*02d8*/ 	.word	0x00000024


	//----- nvinfo : EIATTR_FRAME_SIZE
	.align		4
.L_159:
        /*02dc*/ 	.byte	0x04, 0x11
        /*02de*/ 	.short	(.L_161 - .L_160)
	.align		4
.L_160:
        /*02e0*/ 	.word	index@($_ZN2at6native18elementwise_kernelILi128ELi4EZNS0_15gpu_kernel_implIZZZNS0_54_GLOBAL__N__7dbc7496_16_ComplexKernel_cu_75b981de_334617polar_kernel_cudaERNS_14TensorIteratorEENKUlvE_clEvENKUlvE_clEvEUlddE_EEvRNS_18TensorIteratorBaseERKT_EUliE_EEviT1_$__internal_trig_reduction_slowpathd)
        /*02e4*/ 	.word	0x00000028


	//----- nvinfo : EIATTR_FRAME_SIZE
	.align		4
.L_161:
        /*02e8*/ 	.byte	0x04, 0x11
        /*02ea*/ 	.short	(.L_163 - .L_162)
	.align		4
.L_162:
        /*02ec*/ 	.word	index@(_ZN2at6native18elementwise_kernelILi128ELi4EZNS0_15gpu_kernel_implIZZZNS0_54_GLOBAL__N__7dbc7496_16_ComplexKernel_cu_75b981de_334617polar_kernel_cudaERNS_14TensorIteratorEENKUlvE_clEvENKUlvE_clEvEUlddE_EEvRNS_18TensorIteratorBaseERKT_EUliE_EEviT1_)
        /*02f0*/ 	.word	0x00000028


	//----- nvinfo : EIATTR_REGCOUNT
	.align		4
.L_163:
        /*02f4*/ 	.byte	0x04, 0x2f
        /*02f6*/ 	.short	(.L_165 - .L_164)
	.align		4
.L_164:
        /*02f8*/ 	.word	index@(_ZN2at6native29vectorized_elementwise_kernelILi8EZZZNS0_54_GLOBAL__N__7dbc7496_16_ComplexKernel_cu_75b981de_334617polar_kernel_cudaERNS_14TensorIteratorEENKUlvE_clEvENKUlvE0_clEvEUlffE_St5arrayIPcLm3EEEEviT0_T1_)
        /*02fc*/ 	.word	0x00000026


	//----- nvinfo : EIATTR_FRAME_SIZE
	.align		4
.L_165:
        /*0300*/ 	.byte	0x04, 0x11
        /*0302*/ 	.short	(.L_167 - .L_166)
	.align		4
.L_166:
        /*0304*/ 	.word	index@(_ZN2at6native29vectorized_elementwise_kernelILi8EZZZNS0_54_GLOBAL__N__7dbc7496_16_ComplexKernel_cu_75b981de_334617polar_kernel_cudaERNS_14TensorIteratorEENKUlvE_clEvENKUlvE0_clEvEUlffE_St5arrayIPcLm3EEEEviT0_T1_)
        /*0308*/ 	.word	0x00000000


	//----- nvinfo : EIATTR_REGCOUNT
	.align		4
.L_167:
        /*030c*/ 	.byte	0x04, 0x2f
        /*030e*/ 	.short	(.L_169 - .L_168)
	.align		4
.L_168:
        /*0310*/ 	.word	index@(_ZN2at6native29vectorized_elementwise_kernelILi4EZZZNS0_54_GLOBAL__N__7dbc7496_16_ComplexKernel_cu_75b981de_334617polar_kernel_cudaERNS_14TensorIteratorEENKUlvE_clEvENKUlvE0_clEvEUlffE_St5arrayIPcLm3EEEEviT0_T1_)
        /*0314*/ 	.word	0x00000026


	//----- nvinfo : EIATTR_FRAME_SIZE
	.align		4
.L_169:
        /*0318*/ 	.byte	0x04, 0x11
        /*031a*/ 	.short	(.L_171 - .L_170)
	.align		4
.L_170:
        /*031c*/ 	.word	index@(_ZN2at6native29vectorized_elementwise_kernelILi4EZZZNS0_54_GLOBAL__N__7dbc7496_16_ComplexKernel_cu_75b981de_334617polar_kernel_cudaERNS_14TensorIteratorEENKUlvE_clEvENKUlvE0_clEvEUlffE_St5arrayIPcLm3EEEEviT0_T1_)
        /*0320*/ 	.word	0x00000000


	//----- nvinfo : EIATTR_REGCOUNT
	.align		4
.L_171:
        /*0324*/ 	.byte	0x04, 0x2f
        /*0326*/ 	.short	(.L_173 - .L_172)
	.align		4
.L_172:
        /*0328*/ 	.word	index@(_ZN2at6native29vectorized_elementwise_kernelILi2EZZZNS0_54_GLOBAL__N__7dbc7496_16_ComplexKernel_cu_75b981de_334617polar_kernel_cudaERNS_14TensorIteratorEENKUlvE_clEvENKUlvE0_clEvEUlffE_St5arrayIPcLm3EEEEviT0_T1_)
        /*032c*/ 	.word	0x00000026


	//----- nvinfo : EIATTR_FRAME_SIZE
	.align		4
.L_173:
        /*0330*/ 	.byte	0x04, 0x11
        /*0332*/ 	.short	(.L_175 - .L_174)
	.align		4
.L_174:
        /*0334*/ 	.word	index@(_ZN2at6native29vectorized_elementwise_kernelILi2EZZZNS0_54_GLOBAL__N__7dbc7496_16_ComplexKernel_cu_75b981de_334617polar_kernel_cudaERNS_14TensorIteratorEENKUlvE_clEvENKUlvE0_clEvEUlffE_St5arrayIPcLm3EEEEviT0_T1_)
        /*0338*/ 	.word	0x00000000


	//----- nvinfo : EIATTR_REGCOUNT
	.align		4
.L_175:
        /*033c*/ 	.byte	0x04, 0x2f
        /*033e*/ 	.short	(.L_177 - .L_176)
	.align		4
.L_176:
        /*0340*/ 	.word	index@(_ZN2at6native27unrolled_elementwise_kernelIZZZNS0_54_GLOBAL__N__7dbc7496_16_ComplexKernel_cu_75b981de_334617polar_kernel_cudaERNS_14TensorIteratorEENKUlvE_clEvENKUlvE0_clEvEUlffE_St5arrayIPcLm3EELi4E23TrivialOffsetCalculatorILi2EjESB_ILi1EjENS0_6memory15LoadWithoutCastENSE_16StoreWithoutCastEEEviT_T0_T2_T3_T4_T5_)
        /*0344*/ 	.word	0x0000001e


	//----- nvinfo : EIATTR_FRAME_SIZE
	.align		4
.L_177:
        /*0348*/ 	.byte	0x04, 0x11
        /*034a*/ 	.short	(.L_179 - .L_178)
	.align		4
.L_178:
        /*034c*/ 	.word	index@(_ZN2at6native27unrolled_elementwise_kernelIZZZNS0_54_GLOBAL__N__7dbc7496_16_ComplexKernel_cu_75b981de_334617polar_kernel_cudaERNS_14TensorIteratorEENKUlvE_clEvENKUlvE0_clEvEUlffE_St5arrayIPcLm3EELi4E23TrivialOffsetCalculatorILi2EjESB_ILi1EjENS0_6memory15LoadWithoutCastENSE_16StoreWithoutCastEEEviT_T0_T2_T3_T4_T5_)
        /*0350*/ 	.word	0x00000000


	//----- nvinfo : EIATTR_REGCOUNT
	.align		4
.L_179:
        /*0354*/ 	.byte	0x04, 0x2f
        /*0356*/ 	.short	(.L_181 - .L_180)
	.align		4
.L_180:
        /*0358*/ 	.word	index@(_ZN2at6native18elementwise_kernelILi128ELi2EZNS0_22gpu_kernel_impl_nocastIZZZNS0_54_GLOBAL__N__7dbc7496_16_ComplexKernel_cu_75b981de_334617polar_kernel_cudaERNS_14TensorIteratorEENKUlvE_clEvENKUlvE0_clEvEUlffE_EEvRNS_18TensorIteratorBaseERKT_EUliE_EEviT1_)
        /*035c*/ 	.word	0x00000012


	//----- nvinfo : EIATTR_FRAME_SIZE
	.align		4
.L_181:
        /*0360*/ 	.byte	0x04, 0x11
        /*0362*/ 	.short	(.L_183 - .L_182)
	.align		4
.L_182:
        /*0364*/ 	.word	index@(_ZN2at6native18elementwise_kernelILi128ELi2EZNS0_22gpu_kernel_impl_nocastIZZZNS0_54_GLOBAL__N__7dbc7496_16_ComplexKernel_cu_75b981de_334617polar_kernel_cudaERNS_14TensorIteratorEENKUlvE_clEvENKUlvE0_clEvEUlffE_EEvRNS_18TensorIteratorBaseERKT_EUliE_EEviT1_)
        /*0368*/ 	.word	0x00000000


	//----- nvinfo : EIATTR_REGCOUNT
	.align		4
.L_183:
        /*036c*/ 	.byte	0x04, 0x2f
        /*036e*/ 	.short	(.L_185 - .L_184)
	.align		4
.L_184:
        /*0370*/ 	.word	index@(_ZN2at6native27unrolled_elementwise_kernelIZZZNS0_54_GLOBAL__N__7dbc7496_16_ComplexKernel_cu_75b981de_334617polar_kernel_cudaERNS_14TensorIteratorEENKUlvE_clEvENKUlvE0_clEvEUlffE_St5arrayIPcLm3EELi4E23TrivialOffsetCalculatorILi2EjESB_ILi1EjENS0_6memory12LoadWithCastILi2EEENSE_13StoreWithCastILi1EEEEEviT_T0_T2_T3_T4_T5_)
        /*0374*/ 	.word	0x00000020


	//----- nvinfo : EIATTR_FRAME_SIZE
	.align		4
.L_185:
        /*0378*/ 	.byte	0x04, 0x11
        /*037a*/ 	.short	(.L_187 - .L_186)
	.align		4
.L_186:
        /*037c*/ 	.word	index@(_ZN2at6native27unrolled_elementwise_kernelIZZZNS0_54_GLOBAL__N__7dbc7496_16_ComplexKernel_cu_75b981de_334617polar_kernel_cudaERNS_14TensorIteratorEENKUlvE_clEvENKUlvE0_clEvEUlffE_St5arrayIPcLm3EELi4E23TrivialOffsetCalculatorILi2EjESB_ILi1EjENS0_6memory12LoadWithCastILi2EEENSE_13StoreWithCastILi1EEEEEviT_T0_T2_T3_T4_T5_)
        /*0380*/ 	.word	0x00000000


	//----- nvinfo : EIATTR_REGCOUNT
	.align		4
.L_187:
        /*0384*/ 	.byte	0x04, 0x2f
        /*0386*/ 	.short	(.L_189 - .L_188)
	.align		4
.L_188:
        /*0388*/ 	.word	index@(_ZN2at6native18elementwise_kernelILi128ELi4EZNS0_15gpu_kernel_implIZZZNS0_54_GLOBAL__N__7dbc7496_16_ComplexKernel_cu_75b981de_334617polar_kernel_cudaERNS_14TensorIteratorEENKUlvE_clEvENKUlvE0_clEvEUlffE_EEvRNS_18TensorIteratorBaseERKT_EUliE_EEviT1_)
        /*038c*/ 	.word	0x0000001a


	//----- nvinfo : EIATTR_FRAME_SIZE
	.align		4
.L_189:
        /*0390*/ 	.byte	0x04, 0x11
        /*0392*/ 	.short	(.L_191 - .L_190)
	.align		4
.L_190:
        /*0394*/ 	.word	index@(_ZN2at6native18elementwise_kernelILi128ELi4EZNS0_15gpu_kernel_implIZZZNS0_54_GLOBAL__N__7dbc7496_16_ComplexKernel_cu_75b981de_334617polar_kernel_cudaERNS_14TensorIteratorEENKUlvE_clEvENKUlvE0_clEvEUlffE_EEvRNS_18TensorIteratorBaseERKT_EUliE_EEviT1_)
        /*0398*/ 	.word	0x00000000


	//----- nvinfo : EIATTR_MIN_STACK_SIZE
	.align		4
.L_191:
        /*039c*/ 	.byte	0x04, 0x12
        /*039e*/ 	.short	(.L_193 - .L_192)
	.align		4
.L_192:
        /*03a0*/ 	.word	index@(_ZN2at6native18elementwise_kernelILi128ELi4EZNS0_15gpu_kernel_implIZZZNS0_54_GLOBAL__N__7dbc7496_16_ComplexKernel_cu_75b981de_334617polar_kernel_cudaERNS_14TensorIteratorEENKUlvE_clEvENKUlvE0_clEvEUlffE_EEvRNS_18TensorIteratorBaseERKT_EUliE_EEviT1_)
        /*03a4*/ 	.word	0x00000000


	//----- nvinfo : EIATTR_MIN_STACK_SIZE
	.align		4
.L_193:
        /*03a8*/ 	.byte	0x04, 0x12
        /*03aa*/ 	.short	(.L_195 - .L_194)
	.align		4
.L_194:
        /*03ac*/ 	.word	index@(_ZN2at6native27unrolled_elementwise_kernelIZZZNS0_54_GLOBAL__N__7dbc7496_16_ComplexKernel_cu_75b981de_334617polar_kernel_cudaERNS_14TensorIteratorEENKUlvE_clEvENKUlvE0_clEvEUlffE_St5arrayIPcLm3EELi4E23TrivialOffsetCalculatorILi2EjESB_ILi1EjENS0_6memory12LoadWithCastILi2EEENSE_13StoreWithCastILi1EEEEEviT_T0_T2_T3_T4_T5_)
        /*03b0*/ 	.word	0x00000000


	//----- nvinfo : EIATTR_MIN_STACK_SIZE
	.align		4
.L_195:
        /*03b4*/ 	.byte	0x04, 0x12
        /*03b6*/ 	.short	(.L_197 - .L_196)
	.align		4
.L_196:
        /*03b8*/ 	.word	index@(_ZN2at6native18elementwise_kernelILi128ELi2EZNS0_22gpu_kernel_impl_nocastIZZZNS0_54_GLOBAL__N__7dbc7496_16_ComplexKernel_cu_75b981de_334617polar_kernel_cudaERNS_14TensorIteratorEENKUlvE_clEvENKUlvE0_clEvEUlffE_EEvRNS_18TensorIteratorBaseERKT_EUliE_EEviT1_)
        /*03bc*/ 	.word	0x00000000


	//----- nvinfo : EIATTR_MIN_STACK_SIZE
	.align		4
.L_197:
        /*03c0*/ 	.byte	0x04, 0x12
        /*03c2*/ 	.short	(.L_199 - .L_198)
	.align		4
.L_198:
        /*03c4*/ 	.word	index@(_ZN2at6native27unrolled_elementwise_kernelIZZZNS0_54_GLOBAL__N__7dbc7496_16_ComplexKernel_cu_75b981de_334617polar_kernel_cudaERNS_14TensorIteratorEENKUlvE_clEvENKUlvE0_clEvEUlffE_St5arrayIPcLm3EELi4E23TrivialOffsetCalculatorILi2EjESB_ILi1EjENS0_6memory15LoadWithoutCastENSE_16StoreWithoutCastEEEviT_T0_T2_T3_T4_T5_)
        /*03c8*/ 	.word	0x00000000


	//----- nvinfo : EIATTR_MIN_STACK_SIZE
	.align		4
.L_199:
        /*03cc*/ 	.byte	0x04, 0x12
        /*03ce*/ 	.short	(.L_201 - .L_200)
	.align		4
.L_200:
        /*03d0*/ 	.word	index@(_ZN2at6native29vectorized_elementwise_kernelILi2EZZZNS0_54_GLOBAL__N__7dbc7496_16_ComplexKernel_cu_75b981de_334617polar_kernel_cudaERNS_14TensorIteratorEENKUlvE_clEvENKUlvE0_clEvEUlffE_St5arrayIPcLm3EEEEviT0_T1_)
        /*03d4*/ 	.word	0x00000000


	//----- nvinfo : EIATTR_MIN_STACK_SIZE
	.align		4
.L_201:
        /*03d8*/ 	.byte	0x04, 0x12
        /*03da*/ 	.short	(.L_203 - .L_202)
	.align		4
.L_202:
        /*03dc*/ 	.word	index@(_ZN2at6native29vectorized_elementwise_kernelILi4EZZZNS0_54_GLOBAL__N__7dbc7496_16_ComplexKernel_cu_75b981de_334617polar_kernel_cudaERNS_14TensorIteratorEENKUlvE_clEvENKUlvE0_clEvEUlffE_St5arrayIPcLm3EEEEviT0_T1_)
        /*03e0*/ 	.word	0x00000000


	//----- nvinfo : EIATTR_MIN_STACK_SIZE
	.align		4
.L_203:
        /*03e4*/ 	.byte	0x04, 0x12
        /*03e6*/ 	.short	(.L_205 - .L_204)
	.align		4
.L_204:
        /*03e8*/ 	.word	index@(_ZN2at6native29vectorized_elementwise_kernelILi8EZZZNS0_54_GLOBAL__N__7dbc7496_16_ComplexKernel_cu_75b981de_334617polar_kernel_cudaERNS_14TensorIteratorEENKUlvE_clEvENKUlvE0_clEvEUlffE_St5arrayIPcLm3EEEEviT0_T1_)
        /*03ec*/ 	.word	0x00000000


	//----- nvinfo : EIATTR_MIN_STACK_SIZE
	.align		4
.L_205:
        /*03f0*/ 	.byte	0x04, 0x12
        /*03f2*/ 	.short	(.L_207 - .L_206)
	.align		4
.L_206:
        /*03f4*/ 	.word	index@(_ZN2at6native18elementwise_kernelILi128ELi4EZNS0_15gpu_kernel_implIZZZNS0_54_GLOBAL__N__7dbc7496_16_ComplexKernel_cu_75b981de_334617polar_kernel_cudaERNS_14TensorIteratorEENKUlvE_clEvENKUlvE_clEvEUlddE_EEvRNS_18TensorIteratorBaseERKT_EUliE_EEviT1_)
        /*03f8*/ 	.word	0x00000028


	//----- nvinfo : EIATTR_MIN_STACK_SIZE
	.align		4
.L_207:
        /*03fc*/ 	.byte	0x04, 0x12
        /*03fe*/ 	.short	(.L_209 - .L_208)
	.align		4
.L_208:
        /*0400*/ 	.word	index@(_ZN2at6native27unrolled_elementwise_kernelIZZZNS0_54_GLOBAL__N__7dbc7496_16_ComplexKernel_cu_75b981de_334617polar_kernel_cudaERNS_14TensorIteratorEENKUlvE_clEvENKUlvE_clEvEUlddE_St5arrayIPcLm3EELi4E23TrivialOffsetCalculatorILi2EjESB_ILi1EjENS0_6memory12LoadWithCastILi2EEENSE_13StoreWithCastILi1EEEEEviT_T0_T2_T3_T4_T5_)
        /*0404*/ 	.word	0x00000028


	//----- nvinfo : EIATTR_MIN_STACK_SIZE
	.align		4
.L_209:
        /*0408*/ 	.byte	0x04, 0x12
        /*040a*/ 	.short	(.L_211 - .L_210)
	.align		4
.L_210:
        /*040c*/ 	.word	index@(_ZN2at6native18elementwise_kernelILi128ELi2EZNS0_22gpu_kernel_impl_nocastIZZZNS0_54_GLOBAL__N__7dbc7496_16_ComplexKernel_cu_75b981de_334617polar_kernel_cudaERNS_14TensorIteratorEENKUlvE_clEvENKUlvE_clEvEUlddE_EEvRNS_18TensorIteratorBaseERKT_EUliE_EEviT1_)
        /*0410*/ 	.word	0x00000028


	//----- nvinfo : EIATTR_MIN_STACK_SIZE
	.align		4
.L_211:
        /*0414*/ 	.byte	0x04, 0x12
        /*0416*/ 	.short	(.L_213 - .L_212)
	.align		4
.L_212:
        /*0418*/ 	.word	index@(_ZN2at6native27unrolled_elementwise_kernelIZZZNS0_54_GLOBAL__N__7dbc7496_16_ComplexKernel_cu_75b981de_334617polar_kernel_cudaERNS_14TensorIteratorEENKUlvE_clEvENKUlvE_clEvEUlddE_St5arrayIPcLm3EELi4E23TrivialOffsetCalculatorILi2EjESB_ILi1EjENS0_6memory15LoadWithoutCastENSE_16StoreWithoutCastEEEviT_T0_T2_T3_T4_T5_)
        /*041c*/ 	.word	0x00000028


	//----- nvinfo : EIATTR_MIN_STACK_SIZE
	.align		4
.L_213:
        /*0420*/ 	.byte	0x04, 0x12
        /*0422*/ 	.short	(.L_215 - .L_214)
	.align		4
.L_214:
        /*0424*/ 	.word	index@(_ZN2at6native29vectorized_elementwise_kernelILi2EZZZNS0_54_GLOBAL__N__7dbc7496_16_ComplexKernel_cu_75b981de_334617polar_kernel_cudaERNS_14TensorIteratorEENKUlvE_clEvENKUlvE_clEvEUlddE_St5arrayIPcLm3EEEEviT0_T1_)
        /*0428*/ 	.word	0x00000028


	//----- nvinfo : EIATTR_MIN_STACK_SIZE
	.align		4
.L_215:
        /*042c*/ 	.byte	0x04, 0x12
        /*042e*/ 	.short	(.L_217 - .L_216)
	.align		4
.L_216:
        /*0430*/ 	.word	index@(_ZN2at6native29vectorized_elementwise_kernelILi4EZZZNS0_54_GLOBAL__N__7dbc7496_16_ComplexKernel_cu_75b981de_334617polar_kernel_cudaERNS_14TensorIteratorEENKUlvE_clEvENKUlvE_clEvEUlddE_St5arrayIPcLm3EEEEviT0_T1_)
        /*0434*/ 	.word	0x00000028


	//----- nvinfo : EIATTR_MIN_STACK_SIZE
	.align		4
.L_217:
        /*0438*/ 	.byte	0x04, 0x12
        /*043a*/ 	.short	(.L_219 - .L_218)
	.align		4
.L_218:
        /*043c*/ 	.word	index@(_ZN2at6native29vectorized_elementwise_kernelILi8EZZZNS0_54_GLOBAL__N__7dbc7496_16_ComplexKernel_cu_75b981de_334617polar_kernel_cudaERNS_14TensorIteratorEENKUlvE_clEvENKUlvE_clEvEUlddE_St5arrayIPcLm3EEEEviT0_T1_)
        /*0440*/ 	.word	0x00000028


	//----- nvinfo : EIATTR_MIN_STACK_SIZE
	.align		4
.L_219:
        /*0444*/ 	.byte	0x04, 0x12
        /*0446*/ 	.short	(.L_221 - .L_220)
	.align		4
.L_220:
        /*0448*/ 	.word	index@(_ZN2at6native18elementwise_kernelILi128ELi4EZNS0_15gpu_kernel_implIZZZNS0_54_GLOBAL__N__7dbc7496_16_ComplexKernel_cu_75b981de_334619complex_kernel_cudaERNS_14TensorIteratorEENKUlvE_clEvENKUlvE1_clEvEUlN3c104HalfES9_E_EEvRNS_18TensorIteratorBaseERKT_EUliE_EEviT1_)
        /*044c*/ 	.word	0x00000000


	//----- nvinfo : EIATTR_MIN_STACK_SIZE
	.align		4
.L_221:
        /*0450*/ 	.byte	0x04, 0x12
        /*0452*/ 	.short	(.L_223 - .L_222)
	.align		4
.L_222:
        /*0454*/ 	.word	index@(_ZN2at6native27unrolled_elementwise_kernelIZZZNS0_54_GLOBAL__N__7dbc7496_16_ComplexKernel_cu_75b981de_334619complex_kernel_cudaERNS_14TensorIteratorEENKUlvE_clEvENKUlvE1_clEvEUlN3c104HalfES8_E_St5arrayIPcLm3EELi4E23TrivialOffsetCalculatorILi2EjESD_ILi1EjENS0_6memory12LoadWithCastILi2EEENSG_13StoreWithCastILi1EEEEEviT_T0_T2_T3_T4_T5_)
        /*0458*/ 	.word	0x00000000


	//----- nvinfo : EIATTR_MIN_STACK_SIZE
	.align		4
.L_223:
        /*045c*/ 	.byte	0x04, 0x12
        /*045e*/ 	.short	(.L_225 - .L_224)
	.align		4
.L_224:
        /*0460*/ 	.word	index@(_ZN2at6native18elementwise_kernelILi128ELi2EZNS0_22gpu_kernel_impl_nocastIZZZNS0_54_GLOBAL__N__7dbc7496_16_ComplexKernel_cu_75b981de_334619complex_kernel_cudaERNS_14TensorIteratorEENKUlvE_clEvENKUlvE1_clEvEUlN3c104HalfES9_E_EEvRNS_18TensorIteratorBaseERKT_EUliE_EEviT1_)
        /*0464*/ 	.word	0x00000000


	//----- nvinfo : EIATTR_MIN_STACK_SIZE
	.align		4
.L_225:
        /*0468*/ 	.byte	0x04, 0x12
        /*046a*/ 	.short	(.L_227 - .L_226)
	.align		4
.L_226:
        /*046c*/ 	.word	index@(_ZN2at6native27unrolled_elementwise_kernelIZZZNS0_54_GLOBAL__N__7dbc7496_16_ComplexKernel_cu_75b981de_334619complex_kernel_cudaERNS_14TensorIteratorEENKUlvE_clEvENKUlvE1_clEvEUlN3c104HalfES8_E_St5arrayIPcLm3EELi4E23TrivialOffsetCalculatorILi2EjESD_ILi1EjENS0_6memory15LoadWithoutCastENSG_16StoreWithoutCastEEEviT_T0_T2_T3_T4_T5_)
        /*0470*/ 	.word	0x00000000


	//----- nvinfo : EIATTR_MIN_STACK_SIZE
	.align		4
.L_227:
        /*0474*/ 	.byte	0x04, 0x12
        /*0476*/ 	.short	(.L_229 - .L_228)
	.align		4
.L_228:
        /*0478*/ 	.word	index@(_ZN2at6native29vectorized_elementwise_kernelILi2EZZZNS0_54_GLOBAL__N__7dbc7496_16_ComplexKernel_cu_75b981de_334619complex_kernel_cudaERNS_14TensorIteratorEENKUlvE_clEvENKUlvE1_clEvEUlN3c104HalfES8_E_St5arrayIPcLm3EEEEviT0_T1_)
        /*047c*/ 	.word	0x00000000


	//----- nvinfo : EIATTR_MIN_STACK_SIZE
	.align		4
.L_229:
        /*0480*/ 	.byte	0x04, 0x12
        /*0482*/ 	.short	(.L_231 - .L_230)
	.align		4
.L_230:
        /*0484*/ 	.word	index@(_ZN2at6native29vectorized_elementwise_kernelILi4EZZZNS0_54_GLOBAL__N__7dbc7496_16_ComplexKernel_cu_75b981de_334619complex_kernel_cudaERNS_14TensorIteratorEENKUlvE_clEvENKUlvE1_clEvEUlN3c104HalfES8_E_St5arrayIPcLm3EEEEviT0_T1_)
        /*0488*/ 	.word	0x00000000


	//----- nvinfo : EIATTR_MIN_STACK_SIZE
	.align		4
.L_231:
        /*048c*/ 	.byte	0x04, 0x12
        /*048e*/ 	.short	(.L_233 - .L_232)
	.align		4
.L_232:
        /*0490*/ 	.word	index@(_ZN2at6native29vectorized_elementwise_kernelILi8EZZZNS0_54_GLOBAL__N__7dbc7496_16_ComplexKernel_cu_75b981de_334619complex_kernel_cudaERNS_14TensorIteratorEENKUlvE_clEvENKUlvE1_clEvEUlN3c104HalfES8_E_St5arrayIPcLm3EEEEviT0_T1_)
        /*0494*/ 	.word	0x00000000


	//----- nvinfo : EIATTR_MIN_STACK_SIZE
	.align		4
.L_233:
        /*0498*/ 	.byte	0x04, 0x12
        /*049a*/ 	.short	(.L_235 - .L_234)
	.align		4
.L_234:
        /*049c*/ 	.word	index@(_ZN2at6native18elementwise_kernelILi128ELi4EZNS0_15gpu_kernel_implIZZZNS0_54_GLOBAL__N__7dbc7496_16_ComplexKernel_cu_75b981de_334619complex_kernel_cudaERNS_14TensorIteratorEENKUlvE_clEvENKUlvE0_clEvEUlffE_EEvRNS_18TensorIteratorBaseERKT_EUliE_EEviT1_)
        /*04a0*/ 	.word	0x00000000


	//----- nvinfo : EIATTR_MIN_STACK_SIZE
	.align		4
.L_235:
        /*04a4*/ 	.byte	0x04, 0x12
        /*04a6*/ 	.short	(.L_237 - .L_236)
	.align		4
.L_236:
        /*04a8*/ 	.word	index@(_ZN2at6native27unrolled_elementwise_kernelIZZZNS0_54_GLOBAL__N__7dbc7496_16_ComplexKernel_cu_75b981de_334619complex_kernel_cudaERNS_14TensorIteratorEENKUlvE_clEvENKUlvE0_clEvEUlffE_St5arrayIPcLm3EELi4E23TrivialOffsetCalculatorILi2EjESB_ILi1EjENS0_6memory12LoadWithCastILi2EEENSE_13StoreWithCastILi1EEEEEviT_T0_T2_T3_T4_T5_)
        /*04ac*/ 	.word	0x00000000


	//----- nvinfo : EIATTR_MIN_STACK_SIZE
	.align		4
.L_237:
        /*04b0*/ 	.byte	0x04, 0x12
        /*04b2*/ 	.short	(.L_239 - .L_238)
	.align		4
.L_238:
        /*04b4*/ 	.word	index@(_ZN2at6native18elementwise_kernelILi128ELi2EZNS0_22gpu_kernel_impl_nocastIZZZNS0_54_GLOBAL__N__7dbc7496_16_ComplexKernel_cu_75b981de_334619complex_kernel_cudaERNS_14TensorIteratorEENKUlvE_clEvENKUlvE0_clEvEUlffE_EEvRNS_18TensorIteratorBaseERKT_EUliE_EEviT1_)
        /*04b8*/ 	.word	0x00000000


	//----- nvinfo : EIATTR_MIN_STACK_SIZE
	.align		4
.L_239:
        /*04bc*/ 	.byte	0x04, 0x12
        /*04be*/ 	.short	(.L_241 - .L_240)
	.align		4
.L_240:
        /*04c0*/ 	.word	index@(_ZN2at6native27unrolled_elementwise_kernelIZZZNS0_54_GLOBAL__N__7dbc7496_16_ComplexKernel_cu_75b981de_334619complex_kernel_cudaERNS_14TensorIteratorEENKUlvE_clEvENKUlvE0_clEvEUlffE_St5arrayIPcLm3EELi4E23TrivialOffsetCalculatorILi2EjESB_ILi1EjENS0_6memory15LoadWithoutCastENSE_16StoreWithoutCastEEEviT_T0_T2_T3_T4_T5_)
        /*04c4*/ 	.word	0x00000000


	//----- nvinfo : EIATTR_MIN_STACK_SIZE
	.align		4
.L_241:
        /*04c8*/ 	.byte	0x04, 0x12
        /*04ca*/ 	.short	(.L_243 - .L_242)
	.align		4
.L_242:
        /*04cc*/ 	.word	index@(_ZN2at6native29vectorized_elementwise_kernelILi2EZZZNS0_54_GLOBAL__N__7dbc7496_16_ComplexKernel_cu_75b981de_334619complex_kernel_cudaERNS_14TensorIteratorEENKUlvE_clEvENKUlvE0_clEvEUlffE_St5arrayIPcLm3EEEEviT0_T1_)
        /*04d0*/ 	.word	0x00000000


	//----- nvinfo : EIATTR_MIN_STACK_SIZE
	.align		4
.L_243:
        /*04d4*/ 	.byte	0x04, 0x12
        /*04d6*/ 	.short	(.L_245 - .L_244)
	.align		4
.L_244:
        /*04d8*/ 	.word	index@(_ZN2at6native29vectorized_elementwise_kernelILi4EZZZNS0_54_GLOBAL__N__7dbc7496_16_ComplexKernel_cu_75b981de_334619complex_kernel_cudaERNS_14TensorIteratorEENKUlvE_clEvENKUlvE0_clEvEUlffE_St5arrayIPcLm3EEEEviT0_T1_)
        /*04dc*/ 	.word	0x00000000


	//----- nvinfo : EIATTR_MIN_STACK_SIZE
	.align		4
.L_245:
        /*04e0*/ 	.byte	0x04, 0x12
        /*04e2*/ 	.short	(.L_247 - .L_246)
	.align		4
.L_246:
        /*04e4*/ 	.word	index@(_ZN2at6native29vectorized_elementwise_kernelILi8EZZZNS0_54_GLOBAL__N__7dbc7496_16_ComplexKernel_cu_75b981de_334619complex_kernel_cudaERNS_14TensorIteratorEENKUlvE_clEvENKUlvE0_clEvEUlffE_St5arrayIPcLm3EEEEviT0_T1_)
        /*04e8*/ 	.word	0x00000000


	//----- nvinfo : EIATTR_MIN_STACK_SIZE
	.align		4
.L_247:
        /*04ec*/ 	.byte	0x04, 0x12
        /*04ee*/ 	.short	(.L_249 - .L_248)
	.align		4
.L_248:
        /*04f0*/ 	.word	index@(_ZN2at6native18elementwise_kernelILi128ELi4EZNS0_15gpu_kernel_implIZZZNS0_54_GLOBAL__N__7dbc7496_16_ComplexKernel_cu_75b981de_334619complex_kernel_cudaERNS_14TensorIteratorEENKUlvE_clEvENKUlvE_clEvEUlddE_EEvRNS_18TensorIteratorBaseERKT_EUliE_EEviT1_)
        /*04f4*/ 	.word	0x00000000


	//----- nvinfo : EIATTR_MIN_STACK_SIZE
	.align		4
.L_249:
        /*04f8*/ 	.byte	0x04, 0x12
        /*04fa*/ 	.short	(.L_251 - .L_250)
	.align		4
.L_250:
        /*04fc*/ 	.word	index@(_ZN2at6native27unrolled_elementwise_kernelIZZZNS0_54_GLOBAL__N__7dbc7496_16_ComplexKernel_cu_75b981de_334619complex_kernel_cudaERNS_14TensorIteratorEENKUlvE_clEvENKUlvE_clEvEUlddE_St5arrayIPcLm3EELi4E23TrivialOffsetCalculatorILi2EjESB_ILi1EjENS0_6memory12LoadWithCastILi2EEENSE_13StoreWithCastILi1EEEEEviT_T0_T2_T3_T4_T5_)
        /*0500*/ 	.word	0x00000000


	//----- nvinfo : EIATTR_MIN_STACK_SIZE
	.align		4
.L_251:
        /*0504*/ 	.byte	0x04, 0x12
        /*0506*/ 	.short	(.L_253 - .L_252)
	.align		4
.L_252:
        /*0508*/ 	.word	index@(_ZN2at6native18elementwise_kernelILi128ELi2EZNS0_22gpu_kernel_impl_nocastIZZZNS0_54_GLOBAL__N__7dbc7496_16_ComplexKernel_cu_75b981de_334619complex_kernel_cudaERNS_14TensorIteratorEENKUlvE_clEvENKUlvE_clEvEUlddE_EEvRNS_18TensorIteratorBaseERKT_EUliE_EEviT1_)
        /*050c*/ 	.word	0x00000000


	//----- nvinfo : EIATTR_MIN_STACK_SIZE
	.align		4
.L_253:
        /*0510*/ 	.byte	0x04, 0x12
        /*0512*/ 	.short	(.L_255 - .L_254)
	.align		4
.L_254:
        /*0514*/ 	.word	index@(_ZN2at6native27unrolled_elementwise_kernelIZZZNS0_54_GLOBAL__N__7dbc7496_16_ComplexKernel_cu_75b981de_334619complex_kernel_cudaERNS_14TensorIteratorEENKUlvE_clEvENKUlvE_clEvEUlddE_St5arrayIPcLm3EELi4E23TrivialOffsetCalculatorILi2EjESB_ILi1EjENS0_6memory15LoadWithoutCastENSE_16StoreWithoutCastEEEviT_T0_T2_T3_T4_T5_)
        /*0518*/ 	.word	0x00000000


	//----- nvinfo : EIATTR_MIN_STACK_SIZE
	.align		4
.L_255:
        /*051c*/ 	.byte	0x04, 0x12
        /*051e*/ 	.short	(.L_257 - .L_256)
	.align		4
.L_256:
        /*0520*/ 	.word	index@(_ZN2at6native29vectorized_elementwise_kernelILi2EZZZNS0_54_GLOBAL__N__7dbc7496_16_ComplexKernel_cu_75b981de_334619complex_kernel_cudaERNS_14TensorIteratorEENKUlvE_clEvENKUlvE_clEvEUlddE_St5arrayIPcLm3EEEEviT0_T1_)
        /*0524*/ 	.word	0x00000000


	//----- nvinfo : EIATTR_MIN_STACK_SIZE
	.align		4
.L_257:
        /*0528*/ 	.byte	0x04, 0x12
        /*052a*/ 	.short	(.L_259 - .L_258)
	.align		4
.L_258:
        /*052c*/ 	.word	index@(_ZN2at6native29vectorized_elementwise_kernelILi4EZZZNS0_54_GLOBAL__N__7dbc7496_16_ComplexKernel_cu_75b981de_334619complex_kernel_cudaERNS_14TensorIteratorEENKUlvE_clEvENKUlvE_clEvEUlddE_St5arrayIPcLm3EEEEviT0_T1_)
        /*0530*/ 	.word	0x00000000


	//----- nvinfo : EIATTR_MIN_STACK_SIZE
	.align		4
.L_259:
        /*0534*/ 	.byte	0x04, 0x12
        /*0536*/ 	.short	(.L_261 - .L_260)
	.align		4
.L_260:
        /*0538*/ 	.word	index@(_ZN2at6native29vectorized_elementwise_kernelILi8EZZZNS0_54_GLOBAL__N__7dbc7496_16_ComplexKernel_cu_75b981de_334619complex_kernel_cudaERNS_14TensorIteratorEENKUlvE_clEvENKUlvE_clEvEUlddE_St5arrayIPcLm3EEEEviT0_T1_)
        /*053c*/ 	.word	0x00000000
.L_261:


//--------------------- .nv.compat                --------------------------
	.section	.nv.compat,"",@"SHT_CUDA_COMPAT_INFO"
	.align	4
        /*0000*/ 	.byte	0x02, 0x09, 0x00, 0x00, 0x02, 0x02, 0x01, 0x00, 0x02, 0x05, 0x05, 0x00, 0x03, 0x07, 0x01, 0x01
        /*0010*/ 	.byte	0x02, 0x03, 0x00, 0x00, 0x02, 0x06, 0x01, 0x00, 0x04, 0x0b, 0x08, 0x00, 0x00, 0x00, 0x00, 0x00
        /*0020*/ 	.byte	0x00, 0x00, 0x00, 0x00


//--------------------- .nv.info._ZN2at6native18elementwise_kernelILi128ELi4EZNS0_15gpu_kernel_implIZZZNS0_54_GLOBAL__N__7dbc7496_16_ComplexKernel_cu_75b981de_334617polar_kernel_cudaERNS_14TensorIteratorEENKUlvE_clEvENKUlvE0_clEvEUlffE_EEvRNS_18TensorIteratorBaseERKT_EUliE_EEviT1_ --------------------------
	.section	.nv.info._ZN2at6native18elementwise_kernelILi128ELi4EZNS0_15gpu_kernel_implIZZZNS0_54_GLOBAL__N__7dbc7496_16_ComplexKernel_cu_75b981de_334617polar_kernel_cudaERNS_14TensorIteratorEENKUlvE_clEvENKUlvE0_clEvEUlffE_EEvRNS_18TensorIteratorBaseERKT_EUliE_EEviT1_,"",@"SHT_CUDA_INFO"
	.sectionflags	@""
	.align	4


	//----- nvinfo : EIATTR_CUDA_API_VERSION
	.align		4
        /*0000*/ 	.byte	0x04, 0x37
        /*0002*/ 	.short	(.L_263 - .L_262)
.L_262:
        /*0004*/ 	.word	0x00000082


	//----- nvinfo : EIATTR_KPARAM_INFO
	.align		4
.L_263:
        /*0008*/ 	.byte	0x04, 0x17
        /*000a*/ 	.short	(.L_265 - .L_264)
.L_264:
        /*000c*/ 	.word	0x00000000
        /*0010*/ 	.short	0x0001
        /*0012*/ 	.short	0x0008
        /*0014*/ 	.byte	0x00, 0xf0, 0x21, 0x0a


	//----- nvinfo : EIATTR_KPARAM_INFO
	.align		4
.L_265:
        /*0018*/ 	.byte	0x04, 0x17
        /*001a*/ 	.short	(.L_267 - .L_266)
.L_266:
        /*001c*/ 	.word	0x00000000
        /*0020*/ 	.short	0x0000
        /*0022*/ 	.short	0x0000
        /*0024*/ 	.byte	0x00, 0xf0, 0x11, 0x00


	//----- nvinfo : EIATTR_SPARSE_MMA_MASK
	.align		4
.L_267:
        /*0028*/ 	.byte	0x03, 0x50
        /*002a*/ 	.short	0x0000


	//----- nvinfo : EIATTR_MAXREG_COUNT
	.align		4
        /*002c*/ 	.byte	0x03, 0x1b
        /*002e*/ 	.short	0x0080


	//----- nvinfo : EIATTR_EXTERNS
	.align		4
        /*0030*/ 	.byte	0x04, 0x0f
        /*0032*/ 	.short	(.L_269 - .L_268)


	//   ....[0]....
	.align		4
.L_268:
        /*0034*/ 	.word	index@(__assertfail)


	//----- nvinfo : EIATTR_MERCURY_ISA_VERSION
	.align		4
.L_269:
        /*0038*/ 	.byte	0x03, 0x5f
        /*003a*/ 	.short	0x0101


	//----- nvinfo : EIATTR_SYSCALL_OFFSETS
	.align		4
        /*003c*/ 	.byte	0x04, 0x46
        /*003e*/ 	.short	(.L_271 - .L_270)


	//   ....[0]....
.L_270:
        /*0040*/ 	.word	0x00002490


	//   ....[1]....
        /*0044*/ 	.word	0x000032b0


	//   ....[2]....
        /*0048*/ 	.word	0x00004160


	//   ....[3]....
        /*004c*/ 	.word	0x00006620


	//   ....[4]....
        /*0050*/ 	.word	0x00007440


	//   ....[5]....
        /*0054*/ 	.word	0x000082f0


	//   ....[6]....
        /*0058*/ 	.word	0x0000a7a0


	//   ....[7]....
        /*005c*/ 	.word	0x0000b5c0


	//   ....[8]....
        /*0060*/ 	.word	0x0000c470


	//   ....[9]....
        /*0064*/ 	.word	0x0000e910


	//   ....[10]....
        /*0068*/ 	.word	0x0000f730


	//   ....[11]....
        /*006c*/ 	.word	0x000105e0


	//----- nvinfo : EIATTR_EXIT_INSTR_OFFSETS
	.align		4
.L_271:
        /*0070*/ 	.byte	0x04, 0x1c
        /*0072*/ 	.short	(.L_273 - .L_272)


	//   ....[0]....
.L_272:
        /*0074*/ 	.word	0x0000c520


	//   ....[1]....
        /*0078*/ 	.word	0x0000f8f0


	//   ....[2]....
        /*007c*/ 	.word	0x0000f930


	//   ....[3]....
        /*0080*/ 	.word	0x0000f9c0


	//   ....[4]....
        /*0084*/ 	.word	0x0000f9f0


	//   ....[5]....
        /*0088*/ 	.word	0x0000fa20


	//   ....[6]....
        /*008c*/ 	.word	0x0000faa0


	//   ....[7]....
        /*0090*/ 	.word	0x0000fad0


	//   ....[8]....
        /*0094*/ 	.word	0x0000fb50


	//   ....[9]....
        /*0098*/ 	.word	0x0000fb80


	//   ....[10]....
        /*009c*/ 	.word	0x0000fbc0


	//   ....[11]....
        /*00a0*/ 	.word	0x0000fca0


	//   ....[12]....
        /*00a4*/ 	.word	0x0000fd00


	//   ....[13]....
        /*00a8*/ 	.word	0x0000fe80


	//   ....[14]....
        /*00ac*/ 	.word	0x0000ffd0


	//   ....[15]....
        /*00b0*/ 	.word	0x00010000


	//   ....[16]....
        /*00b4*/ 	.word	0x000100b0


	//   ....[17]....
        /*00b8*/ 	.word	0x00010220


	//   ....[18]....
        /*00bc*/ 	.word	0x00010390


	//   ....[19]....
        /*00c0*/ 	.word	0x000104e0


	//   ....[20]....
        /*00c4*/ 	.word	0x000105f0


	//   ....[21]....
        /*00c8*/ 	.word	0x00010620


	//   ....[22]....
        /*00cc*/ 	.word	0x00010650


	//----- nvinfo : EIATTR_MAX_THREADS
	.align		4
.L_273:
        /*00d0*/ 	.byte	0x04, 0x05
        /*00d2*/ 	.short	(.L_275 - .L_274)
.L_274:
        /*00d4*/ 	.word	0x00000080
        /*00d8*/ 	.word	0x00000001
        /*00dc*/ 	.word	0x00000001


	//----- nvinfo : EIATTR_CRS_STACK_SIZE
	.align		4
.L_275:
        /*00e0*/ 	.byte	0x04, 0x1e
        /*00e2*/ 	.short	(.L_277 - .L_276)
.L_276:
        /*00e4*/ 	.word	0x00000000


	//----- nvinfo : EIATTR_CBANK_PARAM_SIZE
	.align		4
.L_277:
        /*00e8*/ 	.byte	0x03, 0x19
        /*00ea*/ 	.short	0x0290


	//----- nvinfo : EIATTR_PARAM_CBANK
	.align		4
        /*00ec*/ 	.byte	0x04, 0x0a
        /*00ee*/ 	.short	(.L_279 - .L_278)
	.align		4
.L_278:
        /*00f0*/ 	.word	index@(.nv.constant0._ZN2at6native18elementwise_kernelILi128ELi4EZNS0_15gpu_kernel_implIZZZNS0_54_GLOBAL__N__7dbc7496_16_ComplexKernel_cu_75b981de_334617polar_kernel_cudaERNS_14TensorIteratorEENKUlvE_clEvENKUlvE0_clEvEUlffE_EEvRNS_18TensorIteratorBaseERKT_EUliE_EEviT1_)
        /*00f4*/ 	.short	0x0210
        /*00f6*/ 	.short	0x0290


	//----- nvinfo : EIATTR_SW_WAR
	.align		4
.L_279:
        /*00f8*/ 	.byte	0x04, 0x36
        /*00fa*/ 	.short	(.L_281 - .L_280)
.L_280:
        /*00fc*/ 	.word	0x00000008
.L_281:


//--------------------- .nv.info._ZN2at6native27unrolled_elementwise_kernelIZZZNS0_54_GLOBAL__N__7dbc7496_16_ComplexKernel_cu_75b981de_334617polar_kernel_cudaERNS_14TensorIteratorEENKUlvE_clEvENKUlvE0_clEvEUlffE_St5arrayIPcLm3EELi4E23TrivialOffsetCalculatorILi2EjESB_ILi1EjENS0_6memory12LoadWithCastILi2EEENSE_13StoreWithCastILi1EEEEEviT_T0_T2_T3_T4_T5_ --------------------------
	.section	.nv.info._ZN2at6native27unrolled_elementwise_kernelIZZZNS0_54_GLOBAL__N__7dbc7496_16_ComplexKernel_cu_75b981de_334617polar_kernel_cudaERNS_14TensorIteratorEENKUlvE_clEvENKUlvE0_clEvEUlffE_St5arrayIPcLm3EELi4E23TrivialOffsetCalculatorILi2EjESB_ILi1EjENS0_6memory12LoadWithCastILi2EEENSE_13StoreWithCastILi1EEEEEviT_T0_T2_T3_T4_T5_,"",@"SHT_CUDA_INFO"
	.sectionflags	@""
	.align	4


	//----- nvinfo : EIATTR_CUDA_API_VERSION
	.align		4
        /*0000*/ 	.byte	0x04, 0x37
        /*0002*/ 	.short	(.L_283 - .L_282)
.L_282:
        /*0004*/ 	.word	0x00000082


	//----- nvinfo : EIATTR_KPARAM_INFO
	.align		4
.L_283:
        /*0008*/ 	.byte	0x04, 0x17
        /*000a*/ 	.short	(.L_285 - .L_284)
.L_284:
        /*000c*/ 	.word	0x00000000
        /*0010*/ 	.short	0x0006
        /*0012*/ 	.short	0x0030
        /*0014*/ 	.byte	0x00, 0xf0, 0x21, 0x00


	//----- nvinfo : EIATTR_KPARAM_INFO
	.align		4
.L_285:
        /*0018*/ 	.byte	0x04, 0x17
        /*001a*/ 	.short	(.L_287 - .L_286)
.L_286:
        /*001c*/ 	.word	0x00000000
        /*0020*/ 	.short	0x0005
        /*0022*/ 	.short	0x0024
        /*0024*/ 	.byte	0x00, 0xf0, 0x31, 0x00


	//----- nvinfo : EIATTR_KPARAM_INFO
	.align		4
.L_287:
        /*0028*/ 	.byte	0x04, 0x17
        /*002a*/ 	.short	(.L_289 - .L_288)
.L_288:
        /*002c*/ 	.word	0x00000000
        /*0030*/ 	.short	0x0004
        /*0032*/ 	.short	0x0021
        /*0034*/ 	.byte	0x00, 0xf0, 0x05, 0x00


	//----- nvinfo : EIATTR_KPARAM_INFO
	.align		4
.L_289:
        /*0038*/ 	.byte	0x04, 0x17
        /*003a*/ 	.short	(.L_291 - .L_290)
.L_290:
        /*003c*/ 	.word	0x00000000
        /*0040*/ 	.short	0x0003
        /*0042*/ 	.short	0x0020
        /*0044*/ 	.byte	0x00, 0xf0, 0x05, 0x00


	//----- nvinfo : EIATTR_KPARAM_INFO
	.align		4
.L_291:
        /*0048*/ 	.byte	0x04, 0x17
        /*004a*/ 	.short	(.L_293 - .L_292)
.L_292:
        /*004c*/ 	.word	0x00000000
        /*0050*/ 	.short	0x0002
        /*0052*/ 	.short	0x0008
        /*0054*/ 	.byte	0x00, 0xf0, 0x61, 0x00


	//----- nvinfo : EIATTR_KPARAM_INFO
	.align		4
.L_293:
        /*0058*/ 	.byte	0x04, 0x17
        /*005a*/ 	.short	(.L_295 - .L_294)
.L_294:
        /*005c*/ 	.word	0x00000000
        /*0060*/ 	.short	0x0001
        /*0062*/ 	.short	0x0004
        /*0064*/ 	.byte	0x00, 0xf0, 0x05, 0x00


	//----- nvinfo : EIATTR_KPARAM_INFO
	.align		4
.L_295:
        /*0068*/ 	.byte	0x04, 0x17
        /*006a*/ 	.short	(.L_297 - .L_296)
.L_296:
        /*006c*/ 	.word	0x00000000
        /*0070*/ 	.short	0x0000
        /*0072*/ 	.short	0x0000
        /*0074*/ 	.byte	0x00, 0xf0, 0x11, 0x00


	//----- nvinfo : EIATTR_SPARSE_MMA_MASK
	.align		4
.L_297:
        /*0078*/ 	.byte	0x03, 0x50
        /*007a*/ 	.short	0x0000


	//----- nvinfo : EIATTR_MAXREG_COUNT
	.align		4
        /*007c*/ 	.byte	0x03, 0x1b
        /*007e*/ 	.short	0x00ff


	//----- nvinfo : EIATTR_EXTERNS
	.align		4
        /*0080*/ 	.byte	0x04, 0x0f
        /*0082*/ 	.short	(.L_299 - .L_298)


	//   ....[0]....
	.align		4
.L_298:
        /*0084*/ 	.word	index@(__assertfail)


	//----- nvinfo : EIATTR_MERCURY_ISA_VERSION
	.align		4
.L_299:
        /*0088*/ 	.byte	0x03, 0x5f
        /*008a*/ 	.short	0x0101


	//----- nvinfo : EIATTR_SYSCALL_OFFSETS
	.align		4
        /*008c*/ 	.byte	0x04, 0x46
        /*008e*/ 	.short	(.L_301 - .L_300)


	//   ....[0]....
.L_300:
        /*0090*/ 	.word	0x00000ea0


	//   ....[1]....
        /*0094*/ 	.word	0x00001cd0


	//   ....[2]....
        /*0098*/ 	.word	0x00002b80


	//   ....[3]....
        /*009c*/ 	.word	0x000039b0


	//   ....[4]....
        /*00a0*/ 	.word	0x00004870


	//   ....[5]....
        /*00a4*/ 	.word	0x000056b0


	//   ....[6]....
        /*00a8*/ 	.word	0x00006550


	//   ....[7]....
        /*00ac*/ 	.word	0x00007360


	//   ....[8]....
        /*00b0*/ 	.word	0x00008570


	//   ....[9]....
        /*00b4*/ 	.word	0x00009490


	//   ....[10]....
        /*00b8*/ 	.word	0x0000a360


	//   ....[11]....
        /*00bc*/ 	.word	0x0000b240


	//----- nvinfo : EIATTR_EXIT_INSTR_OFFSETS
	.align		4
.L_301:
        /*00c0*/ 	.byte	0x04, 0x1c
        /*00c2*/ 	.short	(.L_303 - .L_302)


	//   ....[0]....
.L_302:
        /*00c4*/ 	.word	0x0000a400


	//   ....[1]....
        /*00c8*/ 	.word	0x0000a550


	//   ....[2]....
        /*00cc*/ 	.word	0x0000a590


	//   ....[3]....
        /*00d0*/ 	.word	0x0000a620


	//   ....[4]....
        /*00d4*/ 	.word	0x0000a650


	//   ....[5]....
        /*00d8*/ 	.word	0x0000a680


	//   ....[6]....
        /*00dc*/ 	.word	0x0000a700


	//   ....[7]....
        /*00e0*/ 	.word	0x0000a730


	//   ....[8]....
        /*00e4*/ 	.word	0x0000a7b0


	//   ....[9]....
        /*00e8*/ 	.word	0x0000a7e0


	//   ....[10]....
        /*00ec*/ 	.word	0x0000a820


	//   ....[11]....
        /*00f0*/ 	.word	0x0000a900


	//   ....[12]....
        /*00f4*/ 	.word	0x0000a960


	//   ....[13]....
        /*00f8*/ 	.word	0x0000aae0


	//   ....[14]....
        /*00fc*/ 	.word	0x0000ac30


	//   ....[15]....
        /*0100*/ 	.word	0x0000ac60


	//   ....[16]....
        /*0104*/ 	.word	0x0000ad10


	//   ....[17]....
        /*0108*/ 	.word	0x0000ae80


	//   ....[18]....
        /*010c*/ 	.word	0x0000aff0


	//   ....[19]....
        /*0110*/ 	.word	0x0000b140


	//   ....[20]....
        /*0114*/ 	.word	0x0000b250


	//   ....[21]....
        /*0118*/ 	.word	0x0000b280


	//   ....[22]....
        /*011c*/ 	.word	0x0000b2b0


	//----- nvinfo : EIATTR_MAX_THREADS
	.align		4
.L_303:
        /*0120*/ 	.byte	0x04, 0x05
        /*0122*/ 	.short	(.L_305 - .L_304)
.L_304:
        /*0124*/ 	.word	0x00000080
        /*0128*/ 	.word	0x00000001
        /*012c*/ 	.word	0x00000001


	//----- nvinfo : EIATTR_CRS_STACK_SIZE
	.align		4
.L_305:
        /*0130*/ 	.byte	0x04, 0x1e
        /*0132*/ 	.short	(.L_307 - .L_306)
.L_306:
        /*0134*/ 	.word	0x00000000


	//----- nvinfo : EIATTR_CBANK_PARAM_SIZE
	.align		4
.L_307:
        /*0138*/ 	.byte	0x03, 0x19
        /*013a*/ 	.short	0x0038


	//----- nvinfo : EIATTR_PARAM_CBANK
	.align		4
        /*013c*/ 	.byte	0x04, 0x0a
        /*013e*/ 	.short	(.L_309 - .L_308)
	.align		4
.L_308:
        /*0140*/ 	.word	index@(.nv.constant0._ZN2at6native27unrolled_elementwise_kernelIZZZNS0_54_GLOBAL__N__7dbc7496_16_ComplexKernel_cu_75b981de_334617polar_kernel_cudaERNS_14TensorIteratorEENKUlvE_clEvENKUlvE0_clEvEUlffE_St5arrayIPcLm3EELi4E23TrivialOffsetCalculatorILi2EjESB_ILi1EjENS0_6memory12LoadWithCastILi2EEENSE_13StoreWithCastILi1EEEEEviT_T0_T2_T3_T4_T5_)
        /*0144*/ 	.short	0x0210
        /*0146*/ 	.short	0x0038


	//----- nvinfo : EIATTR_SW_WAR
	.align		4
.L_309:
        /*0148*/ 	.byte	0x04, 0x36
        /*014a*/ 	.short	(.L_311 - .L_310)
.L_310:
        /*014c*/ 	.word	0x00000008
.L_311:


//--------------------- .nv.info._ZN2at6native18elementwise_kernelILi128ELi2EZNS0_22gpu_kernel_impl_nocastIZZZNS0_54_GLOBAL__N__7dbc7496_16_ComplexKernel_cu_75b981de_334617polar_kernel_cudaERNS_14TensorIteratorEENKUlvE_clEvENKUlvE0_clEvEUlffE_EEvRNS_18TensorIteratorBaseERKT_EUliE_EEviT1_ --------------------------
	.section	.nv.info._ZN2at6native18elementwise_kernelILi128ELi2EZNS0_22gpu_kernel_impl_nocastIZZZNS0_54_GLOBAL__N__7dbc7496_16_ComplexKernel_cu_75b981de_334617polar_kernel_cudaERNS_14TensorIteratorEENKUlvE_clEvENKUlvE0_clEvEUlffE_EEvRNS_18TensorIteratorBaseERKT_EUliE_EEviT1_,"",@"SHT_CUDA_INFO"
	.sectionflags	@""
	.align	4


	//----- nvinfo : EIATTR_CUDA_API_VERSION
	.align		4
        /*0000*/ 	.byte	0x04, 0x37
        /*0002*/ 	.short	(.L_313 - .L_312)
.L_312:
        /*0004*/ 	.word	0x00000082


	//----- nvinfo : EIATTR_KPARAM_INFO
	.align		4
.L_313:
        /*0008*/ 	.byte	0x04, 0x17
        /*000a*/ 	.short	(.L_315 - .L_314)
.L_314:
        /*000c*/ 	.word	0x00000000
        /*0010*/ 	.short	0x0001
        /*0012*/ 	.short	0x0008
        /*0014*/ 	.byte	0x00, 0xf0, 0x21, 0x0a


	//----- nvinfo : EIATTR_KPARAM_INFO
	.align		4
.L_315:
        /*0018*/ 	.byte	0x04, 0x17
        /*001a*/ 	.short	(.L_317 - .L_316)
.L_316:
        /*001c*/ 	.word	0x00000000
        /*0020*/ 	.short	0x0000
        /*0022*/ 	.short	0x0000
        /*0024*/ 	.byte	0x00, 0xf0, 0x11, 0x00


	//----- nvinfo : EIATTR_SPARSE_MMA_MASK
	.align		4
.L_317:
        /*0028*/ 	.byte	0x03, 0x50
        /*002a*/ 	.short	0x0000


	//----- nvinfo : EIATTR_MAXREG_COUNT
	.align		4
        /*002c*/ 	.byte	0x03, 0x1b
        /*002e*/ 	.short	0x0080


	//----- nvinfo : EIATTR_MERCURY_ISA_VERSION
	.align		4
        /*0030*/ 	.byte	0x03, 0x5f
        /*0032*/ 	.short	0x0101


	//----- nvinfo : EIATTR_EXIT_INSTR_OFFSETS
	.align		4
        /*0034*/ 	.byte	0x04, 0x1c
        /*0036*/ 	.short	(.L_319 - .L_318)


	//   ....[0]....
.L_318:
        /*0038*/ 	.word	0x000017f0


	//   ....[1]....
        /*003c*/ 	.word	0x00002f20


	//----- nvinfo : EIATTR_MAX_THREADS
	.align		4
.L_319:
        /*0040*/ 	.byte	0x04, 0x05
        /*0042*/ 	.short	(.L_321 - .L_320)
.L_320:
        /*0044*/ 	.word	0x00000080
        /*0048*/ 	.word	0x00000001
        /*004c*/ 	.word	0x00000001


	//----- nvinfo : EIATTR_CRS_STACK_SIZE
	.align		4
.L_321:
        /*0050*/ 	.byte	0x04, 0x1e
        /*0052*/ 	.short	(.L_323 - .L_322)
.L_322:
        /*0054*/ 	.word	0x00000000


	//----- nvinfo : EIATTR_CBANK_PARAM_SIZE
	.align		4
.L_323:
        /*0058*/ 	.byte	0x03, 0x19
        /*005a*/ 	.short	0x0290


	//----- nvinfo : EIATTR_PARAM_CBANK
	.align		4
        /*005c*/ 	.byte	0x04, 0x0a
        /*005e*/ 	.short	(.L_325 - .L_324)
	.align		4
.L_324:
        /*0060*/ 	.word	index@(.nv.constant0._ZN2at6native18elementwise_kernelILi128ELi2EZNS0_22gpu_kernel_impl_nocastIZZZNS0_54_GLOBAL__N__7dbc7496_16_ComplexKernel_cu_75b981de_334617polar_kernel_cudaERNS_14TensorIteratorEENKUlvE_clEvENKUlvE0_clEvEUlffE_EEvRNS_18TensorIteratorBaseERKT_EUliE_EEviT1_)
        /*0064*/ 	.short	0x0210
        /*0066*/ 	.short	0x0290


	//----- nvinfo : EIATTR_SW_WAR
	.align		4
.L_325:
        /*0068*/ 	.byte	0x04, 0x36
        /*006a*/ 	.short	(.L_327 - .L_326)
.L_326:
        /*006c*/ 	.word	0x00000008
.L_327:


//--------------------- .nv.info._ZN2at6native27unrolled_elementwise_kernelIZZZNS0_54_GLOBAL__N__7dbc7496_16_ComplexKernel_cu_75b981de_334617polar_kernel_cudaERNS_14TensorIteratorEENKUlvE_clEvENKUlvE0_clEvEUlffE_St5arrayIPcLm3EELi4E23TrivialOffsetCalculatorILi2EjESB_ILi1EjENS0_6memory15LoadWithoutCastENSE_16StoreWithoutCastEEEviT_T0_T2_T3_T4_T5_ --------------------------
	.section	.nv.info._ZN2at6native27unrolled_elementwise_kernelIZZZNS0_54_GLOBAL__N__7dbc7496_16_ComplexKernel_cu_75b981de_334617polar_kernel_cudaERNS_14TensorIteratorEENKUlvE_clEvENKUlvE0_clEvEUlffE_St5arrayIPcLm3EELi4E23TrivialOffsetCalculatorILi2EjESB_ILi1EjENS0_6memory15LoadWithoutCastENSE_16StoreWithoutCastEEEviT_T0_T2_T3_T4_T5_,"",@"SHT_CUDA_INFO"
	.sectionflags	@""
	.align	4


	//----- nvinfo : EIATTR_CUDA_API_VERSION
	.align		4
        /*0000*/ 	.byte	0x04, 0x37
        /*0002*/ 	.short	(.L_329 - .L_328)
.L_328:
        /*0004*/ 	.word	0x00000082


	//----- nvinfo : EIATTR_KPARAM_INFO
	.align		4
.L_329:
        /*0008*/ 	.byte	0x04, 0x17
        /*000a*/ 	.short	(.L_331 - .L_330)
.L_330:
        /*000c*/ 	.word	0x00000000
        /*0010*/ 	.short	0x0006
        /*0012*/ 	.short	0x0023
        /*0014*/ 	.byte	0x00, 0xf0, 0x05, 0x00


	//----- nvinfo : EIATTR_KPARAM_INFO
	.align		4
.L_331:
        /*0018*/ 	.byte	0x04, 0x17
        /*001a*/ 	.short	(.L_333 - .L_332)
.L_332:
        /*001c*/ 	.word	0x00000000
        /*0020*/ 	.short	0x0005
        /*0022*/ 	.short	0x0022
        /*0024*/ 	.byte	0x00, 0xf0, 0x05, 0x00


	//----- nvinfo : EIATTR_KPARAM_INFO
	.align		4
.L_333:
        /*0028*/ 	.byte	0x04, 0x17
        /*002a*/ 	.short	(.L_335 - .L_334)
.L_334:
        /*002c*/ 	.word	0x00000000
        /*0030*/ 	.short	0x0004
        /*0032*/ 	.short	0x0021
        /*0034*/ 	.byte	0x00, 0xf0, 0x05, 0x00


	//----- nvinfo : EIATTR_KPARAM_INFO
	.align		4
.L_335:
        /*0038*/ 	.byte	0x04, 0x17
        /*003a*/ 	.short	(.L_337 - .L_336)
.L_336:
        /*003c*/ 	.word	0x00000000
        /*0040*/ 	.short	0x0003
        /*0042*/ 	.short	0x0020
        /*0044*/ 	.byte	0x00, 0xf0, 0x05, 0x00


	//----- nvinfo : EIATTR_KPARAM_INFO
	.align		4
.L_337:
        /*0048*/ 	.byte	0x04, 0x17
        /*004a*/ 	.short	(.L_339 - .L_338)
.L_338:
        /*004c*/ 	.word	0x00000000
        /*0050*/ 	.short	0x0002
        /*0052*/ 	.short	0x0008
        /*0054*/ 	.byte	0x00, 0xf0, 0x61, 0x00


	//----- nvinfo : EIATTR_KPARAM_INFO
	.align		4
.L_339:
        /*0058*/ 	.byte	0x04, 0x17
        /*005a*/ 	.short	(.L_341 - .L_340)
.L_340:
        /*005c*/ 	.word	0x00000000
        /*0060*/ 	.short	0x0001
        /*0062*/ 	.short	0x0004
        /*0064*/ 	.byte	0x00, 0xf0, 0x05, 0x00


	//----- nvinfo : EIATTR_KPARAM_INFO
	.align		4
.L_341:
        /*0068*/ 	.byte	0x04, 0x17
        /*006a*/ 	.short	(.L_343 - .L_342)
.L_342:
        /*006c*/ 	.word	0x00000000
        /*0070*/ 	.short	0x0000
        /*0072*/ 	.short	0x0000
        /*0074*/ 	.byte	0x00, 0xf0, 0x11, 0x00


	//----- nvinfo : EIATTR_SPARSE_MMA_MASK
	.align		4
.L_343:
        /*0078*/ 	.byte	0x03, 0x50
        /*007a*/ 	.short	0x0000


	//----- nvinfo : EIATTR_MAXREG_COUNT
	.align		4
        /*007c*/ 	.byte	0x03, 0x1b
        /*007e*/ 	.short	0x00ff


	//----- nvinfo : EIATTR_MERCURY_ISA_VERSION
	.align		4
        /*0080*/ 	.byte	0x03, 0x5f
        /*0082*/ 	.short	0x0101


	//----- nvinfo : EIATTR_EXIT_INSTR_OFFSETS
	.align		4
        /*0084*/ 	.byte	0x04, 0x1c
        /*0086*/ 	.short	(.L_345 - .L_344)


	//   ....[0]....
.L_344:
        /*0088*/ 	.word	0x000005f0


	//   ....[1]....
        /*008c*/ 	.word	0x00000680


	//----- nvinfo : EIATTR_MAX_THREADS
	.align		4
.L_345:
        /*0090*/ 	.byte	0x04, 0x05
        /*0092*/ 	.short	(.L_347 - .L_346)
.L_346:
        /*0094*/ 	.word	0x00000080
        /*0098*/ 	.word	0x00000001
        /*009c*/ 	.word	0x00000001


	//----- nvinfo : EIATTR_CRS_STACK_SIZE
	.align		4
.L_347:
        /*00a0*/ 	.byte	0x04, 0x1e
        /*00a2*/ 	.short	(.L_349 - .L_348)
.L_348:
        /*00a4*/ 	.word	0x00000000


	//----- nvinfo : EIATTR_CBANK_PARAM_SIZE
	.align		4
.L_349:
        /*00a8*/ 	.byte	0x03, 0x19
        /*00aa*/ 	.short	0x0024


	//----- nvinfo : EIATTR_PARAM_CBANK
	.align		4
        /*00ac*/ 	.byte	0x04, 0x0a
        /*00ae*/ 	.short	(.L_351 - .L_350)
	.align		4
.L_350:
        /*00b0*/ 	.word	index@(.nv.constant0._ZN2at6native27unrolled_elementwise_kernelIZZZNS0_54_GLOBAL__N__7dbc7496_16_ComplexKernel_cu_75b981de_334617polar_kernel_cudaERNS_14TensorIteratorEENKUlvE_clEvENKUlvE0_clEvEUlffE_St5arrayIPcLm3EELi4E23TrivialOffsetCalculatorILi2EjESB_ILi1EjENS0_6memory15LoadWithoutCastENSE_16StoreWithoutCastEEEviT_T0_T2_T3_T4_T5_)
        /*00b4*/ 	.short	0x0210
        /*00b6*/ 	.short	0x0024


	//----- nvinfo : EIATTR_SW_WAR
	.align		4
.L_351:
        /*00b8*/ 	.byte	0x04, 0x36
        /*00ba*/ 	.short	(.L_353 - .L_352)
.L_352:
        /*00bc*/ 	.word	0x00000008
.L_353:


//--------------------- .nv.info._ZN2at6native29vectorized_elementwise_kernelILi2EZZZNS0_54_GLOBAL__N__7dbc7496_16_ComplexKernel_cu_75b981de_334617polar_kernel_cudaERNS_14TensorIteratorEENKUlvE_clEvENKUlvE0_clEvEUlffE_St5arrayIPcLm3EEEEviT0_T1_ --------------------------
	.section	.nv.info._ZN2at6native29vectorized_elementwise_kernelILi2EZZZNS0_54_GLOBAL__N__7dbc7496_16_ComplexKernel_cu_75b981de_334617polar_kernel_cudaERNS_14TensorIteratorEENKUlvE_clEvENKUlvE0_clEvEUlffE_St5arrayIPcLm3EEEEviT0_T1_,"",@"SHT_CUDA_INFO"
	.sectionflags	@""
	.align	4


	//----- nvinfo : EIATTR_CUDA_API_VERSION
	.align		4
        /*0000*/ 	.byte	0x04, 0x37
        /*0002*/ 	.short	(.L_355 - .L_354)
.L_354:
        /*0004*/ 	.word	0x00000082


	//----- nvinfo : EIATTR_KPARAM_INFO
	.align		4
.L_355:
        /*0008*/ 	.byte	0x04, 0x17
        /*000a*/ 	.short	(.L_357 - .L_356)
.L_356:
        /*000c*/ 	.word	0x00000000
        /*0010*/ 	.short	0x0002
        /*0012*/ 	.short	0x0008
        /*0014*/ 	.byte	0x00, 0xf0, 0x61, 0x00


	//----- nvinfo : EIATTR_KPARAM_INFO
	.align		4
.L_357:
        /*0018*/ 	.byte	0x04, 0x17
        /*001a*/ 	.short	(.L_359 - .L_358)
.L_358:
        /*001c*/ 	.word	0x00000000
        /*0020*/ 	.short	0x0001
        /*0022*/ 	.short	0x0004
        /*0024*/ 	.byte	0x00, 0xf0, 0x05, 0x00


	//----- nvinfo : EIATTR_KPARAM_INFO
	.align		4
.L_359:
        /*0028*/ 	.byte	0x04, 0x17
        /*002a*/ 	.short	(.L_361 - .L_360)
.L_360:
        /*002c*/ 	.word	0x00000000
        /*0030*/ 	.short	0x0000
        /*0032*/ 	.short	0x0000
        /*0034*/ 	.byte	0x00, 0xf0, 0x11, 0x00


	//----- nvinfo : EIATTR_SPARSE_MMA_MASK
	.align		4
.L_361:
        /*0038*/ 	.byte	0x03, 0x50
        /*003a*/ 	.short	0x0000


	//----- nvinfo : EIATTR_MAXREG_COUNT
	.align		4
        /*003c*/ 	.byte	0x03, 0x1b
        /*003e*/ 	.short	0x00ff


	//----- nvinfo : EIATTR_MERCURY_ISA_VERSION
	.align		4
        /*0040*/ 	.byte	0x03, 0x5f
        /*0042*/ 	.short	0x0101


	//----- nvinfo : EIATTR_EXIT_INSTR_OFFSETS
	.align		4
        /*0044*/ 	.byte	0x04, 0x1c
        /*0046*/ 	.short	(.L_363 - .L_362)


	//   ....[0]....
.L_362:
        /*0048*/ 	.word	0x00000460


	//   ....[1]....
        /*004c*/ 	.word	0x00001120


	//   ....[2]....
        /*0050*/ 	.word	0x00001170


	//----- nvinfo : EIATTR_MAX_THREADS
	.align		4
.L_363:
        /*0054*/ 	.byte	0x04, 0x05
        /*0056*/ 	.short	(.L_365 - .L_364)
.L_364:
        /*0058*/ 	.word	0x00000080
        /*005c*/ 	.word	0x00000001
        /*0060*/ 	.word	0x00000001


	//----- nvinfo : EIATTR_CRS_STACK_SIZE
	.align		4
.L_365:
        /*0064*/ 	.byte	0x04, 0x1e
        /*0066*/ 	.short	(.L_367 - .L_366)
.L_366:
        /*0068*/ 	.word	0x00000000


	//----- nvinfo : EIATTR_CBANK_PARAM_SIZE
	.align		4
.L_367:
        /*006c*/ 	.byte	0x03, 0x19
        /*006e*/ 	.short	0x0020


	//----- nvinfo : EIATTR_PARAM_CBANK
	.align		4
        /*0070*/ 	.byte	0x04, 0x0a
        /*0072*/ 	.short	(.L_369 - .L_368)
	.align		4
.L_368:
        /*0074*/ 	.word	index@(.nv.constant0._ZN2at6native29vectorized_elementwise_kernelILi2EZZZNS0_54_GLOBAL__N__7dbc7496_16_ComplexKernel_cu_75b981de_334617polar_kernel_cudaERNS_14TensorIteratorEENKUlvE_clEvENKUlvE0_clEvEUlffE_St5arrayIPcLm3EEEEviT0_T1_)
        /*0078*/ 	.short	0x0210
        /*007a*/ 	.short	0x0020


	//----- nvinfo : EIATTR_SW_WAR
	.align		4
.L_369:
        /*007c*/ 	.byte	0x04, 0x36
        /*007e*/ 	.short	(.L_371 - .L_370)
.L_370:
        /*0080*/ 	.word	0x00000008
.L_371:


//--------------------- .nv.info._ZN2at6native29vectorized_elementwise_kernelILi4EZZZNS0_54_GLOBAL__N__7dbc7496_16_ComplexKernel_cu_75b981de_334617polar_kernel_cudaERNS_14TensorIteratorEENKUlvE_clEvENKUlvE0_clEvEUlffE_St5arrayIPcLm3EEEEviT0_T1_ --------------------------
	.section	.nv.info._ZN2at6native29vectorized_elementwise_kernelILi4EZZZNS0_54_GLOBAL__N__7dbc7496_16_ComplexKernel_cu_75b981de_334617polar_kernel_cudaERNS_14TensorIteratorEENKUlvE_clEvENKUlvE0_clEvEUlffE_St5arrayIPcLm3EEEEviT0_T1_,"",@"SHT_CUDA_INFO"
	.sectionflags	@""
	.align	4


	//----- nvinfo : EIATTR_CUDA_API_VERSION
	.align		4
        /*0000*/ 	.byte	0x04, 0x37
        /*0002*/ 	.short	(.L_373 - .L_372)
.L_372:
        /*0004*/ 	.word	0x00000082


	//----- nvinfo : EIATTR_KPARAM_INFO
	.align		4
.L_373:
        /*0008*/ 	.byte	0x04, 0x17
        /*000a*/ 	.short	(.L_375 - .L_374)
.L_374:
        /*000c*/ 	.word	0x00000000
        /*0010*/ 	.short	0x0002
        /*0012*/ 	.short	0x0008
        /*0014*/ 	.byte	0x00, 0xf0, 0x61, 0x00


	//----- nvinfo : EIATTR_KPARAM_INFO
	.align		4
.L_375:
        /*0018*/ 	.byte	0x04, 0x17
        /*001a*/ 	.short	(.L_377 - .L_376)
.L_376:
        /*001c*/ 	.word	0x00000000
        /*0020*/ 	.short	0x0001
        /*0022*/ 	.short	0x0004
        /*0024*/ 	.byte	0x00, 0xf0, 0x05, 0x00


	//----- nvinfo : EIATTR_KPARAM_INFO
	.align		4
.L_377:
        /*0028*/ 	.byte	0x04, 0x17
        /*002a*/ 	.short	(.L_379 - .L_378)
.L_378:
        /*002c*/ 	.word	0x00000000
        /*0030*/ 	.short	0x0000
        /*0032*/ 	.short	0x0000
        /*0034*/ 	.byte	0x00, 0xf0, 0x11, 0x00


	//----- nvinfo : EIATTR_SPARSE_MMA_MASK
	.align		4
.L_379:
        /*0038*/ 	.byte	0x03, 0x50
        /*003a*/ 	.short	0x0000


	//----- nvinfo : EIATTR_MAXREG_COUNT
	.align		4
        /*003c*/ 	.byte	0x03, 0x1b
        /*003e*/ 	.short	0x00ff


	//----- nvinfo : EIATTR_MERCURY_ISA_VERSION
	.align		4
        /*0040*/ 	.byte	0x03, 0x5f
        /*0042*/ 	.short	0x0101


	//----- nvinfo : EIATTR_EXIT_INSTR_OFFSETS
	.align		4
        /*0044*/ 	.byte	0x04, 0x1c
        /*0046*/ 	.short	(.L_381 - .L_380)


	//   ....[0]....
.L_380:
        /*0048*/ 	.word	0x00000420


	//   ....[1]....
        /*004c*/ 	.word	0x000010e0


	//   ....[2]....
        /*0050*/ 	.word	0x00001130


	//----- nvinfo : EIATTR_MAX_THREADS
	.align		4
.L_381:
        /*0054*/ 	.byte	0x04, 0x05
        /*0056*/ 	.short	(.L_383 - .L_382)
.L_382:
        /*0058*/ 	.word	0x00000080
        /*005c*/ 	.word	0x00000001
        /*0060*/ 	.word	0x00000001


	//----- nvinfo : EIATTR_CRS_STACK_SIZE
	.align		4
.L_383:
        /*0064*/ 	.byte	0x04, 0x1e
        /*0066*/ 	.short	(.L_385 - .L_384)
.L_384:
        /*0068*/ 	.word	0x00000000


	//----- nvinfo : EIATTR_CBANK_PARAM_SIZE
	.align		4
.L_385:
        /*006c*/ 	.byte	0x03, 0x19
        /*006e*/ 	.short	0x0020


	//----- nvinfo : EIATTR_PARAM_CBANK
	.align		4
        /*0070*/ 	.byte	0x04, 0x0a
        /*0072*/ 	.short	(.L_387 - .L_386)
	.align		4
.L_386:
        /*0074*/ 	.word	index@(.nv.constant0._ZN2at6native29vectorized_elementwise_kernelILi4EZZZNS0_54_GLOBAL__N__7dbc7496_16_ComplexKernel_cu_75b981de_334617polar_kernel_cudaERNS_14TensorIteratorEENKUlvE_clEvENKUlvE0_clEvEUlffE_St5arrayIPcLm3EEEEviT0_T1_)
        /*0078*/ 	.short	0x0210
        /*007a*/ 	.short	0x0020


	//----- nvinfo : EIATTR_SW_WAR
	.align		4
.L_387:
        /*007c*/ 	.byte	0x04, 0x36
        /*007e*/ 	.short	(.L_389 - .L_388)
.L_388:
        /*0080*/ 	.word	0x00000008
.L_389:


//--------------------- .nv.info._ZN2at6native29vectorized_elementwise_kernelILi8EZZZNS0_54_GLOBAL__N__7dbc7496_16_ComplexKernel_cu_75b981de_334617polar_kernel_cudaERNS_14TensorIteratorEENKUlvE_clEvENKUlvE0_clEvEUlffE_St5arrayIPcLm3EEEEviT0_T1_ --------------------------
	.section	.nv.info._ZN2at6native29vectorized_elementwise_kernelILi8EZZZNS0_54_GLOBAL__N__7dbc7496_16_ComplexKernel_cu_75b981de_334617polar_kernel_cudaERNS_14TensorIteratorEENKUlvE_clEvENKUlvE0_clEvEUlffE_St5arrayIPcLm3EEEEviT0_T1_,"",@"SHT_CUDA_INFO"
	.sectionflags	@""
	.align	4


	//----- nvinfo : EIATTR_CUDA_API_VERSION
	.align		4
        /*0000*/ 	.byte	0x04, 0x37
        /*0002*/ 	.short	(.L_391 - .L_390)
.L_390:
        /*0004*/ 	.word	0x00000082


	//----- nvinfo : EIATTR_KPARAM_INFO
	.align		4
.L_391:
        /*0008*/ 	.byte	0x04, 0x17
        /*000a*/ 	.short	(.L_393 - .L_392)
.L_392:
        /*000c*/ 	.word	0x00000000
        /*0010*/ 	.short	0x0002
        /*0012*/ 	.short	0x0008
        /*0014*/ 	.byte	0x00, 0xf0, 0x61, 0x00


	//----- nvinfo : EIATTR_KPARAM_INFO
	.align		4
.L_393:
        /*0018*/ 	.byte	0x04, 0x17
        /*001a*/ 	.short	(.L_395 - .L_394)
.L_394:
        /*001c*/ 	.word	0x00000000
        /*0020*/ 	.short	0x0001
        /*0022*/ 	.short	0x0004
        /*0024*/ 	.byte	0x00, 0xf0, 0x05, 0x00


	//----- nvinfo : EIATTR_KPARAM_INFO
	.align		4
.L_395:
        /*0028*/ 	.byte	0x04, 0x17
        /*002a*/ 	.short	(.L_397 - .L_396)
.L_396:
        /*002c*/ 	.word	0x00000000
        /*0030*/ 	.short	0x0000
        /*0032*/ 	.short	0x0000
        /*0034*/ 	.byte	0x00, 0xf0, 0x11, 0x00


	//----- nvinfo : EIATTR_SPARSE_MMA_MASK
	.align		4
.L_397:
        /*0038*/ 	.byte	0x03, 0x50
        /*003a*/ 	.short	0x0000


	//----- nvinfo : EIATTR_MAXREG_COUNT
	.align		4
        /*003c*/ 	.byte	0x03, 0x1b
        /*003e*/ 	.short	0x00ff


	//----- nvinfo : EIATTR_MERCURY_ISA_VERSION
	.align		4
        /*0040*/ 	.byte	0x03, 0x5f
        /*0042*/ 	.short	0x0101


	//----- nvinfo : EIATTR_EXIT_INSTR_OFFSETS
	.align		4
        /*0044*/ 	.byte	0x04, 0x1c
        /*0046*/ 	.short	(.L_399 - .L_398)


	//   ....[0]....
.L_398:
        /*0048*/ 	.word	0x00000420


	//   ....[1]....
        /*004c*/ 	.word	0x000010e0


	//   ....[2]....
        /*0050*/ 	.word	0x00001130


	//----- nvinfo : EIATTR_MAX_THREADS
	.align		4
.L_399:
        /*0054*/ 	.byte	0x04, 0x05
        /*0056*/ 	.short	(.L_401 - .L_400)
.L_400:
        /*0058*/ 	.word	0x00000080
        /*005c*/ 	.word	0x00000001
        /*0060*/ 	.word	0x00000001


	//----- nvinfo : EIATTR_CRS_STACK_SIZE
	.align		4
.L_401:
        /*0064*/ 	.byte	0x04, 0x1e
        /*0066*/ 	.short	(.L_403 - .L_402)
.L_402:
        /*0068*/ 	.word	0x00000000


	//----- nvinfo : EIATTR_CBANK_PARAM_SIZE
	.align		4
.L_403:
        /*006c*/ 	.byte	0x03, 0x19
        /*006e*/ 	.short	0x0020


	//----- nvinfo : EIATTR_PARAM_CBANK
	.align		4
        /*0070*/ 	.byte	0x04, 0x0a
        /*0072*/ 	.short	(.L_405 - .L_404)
	.align		4
.L_404:
        /*0074*/ 	.word	index@(.nv.constant0._ZN2at6native29vectorized_elementwise_kernelILi8EZZZNS0_54_GLOBAL__N__7dbc7496_16_ComplexKernel_cu_75b981de_334617polar_kernel_cudaERNS_14TensorIteratorEENKUlvE_clEvENKUlvE0_clEvEUlffE_St5arrayIPcLm3EEEEviT0_T1_)
        /*0078*/ 	.short	0x0210
        /*007a*/ 	.short	0x0020


	//----- nvinfo : EIATTR_SW_WAR
	.align		4
.L_405:
        /*007c*/ 	.byte	0x04, 0x36
        /*007e*/ 	.short	(.L_407 - .L_406)
.L_406:
        /*0080*/ 	.word	0x00000008
.L_407:


//--------------------- .nv.info._ZN2at6native18elementwise_kernelILi128ELi4EZNS0_15gpu_kernel_implIZZZNS0_54_GLOBAL__N__7dbc7496_16_ComplexKernel_cu_75b981de_334617polar_kernel_cudaERNS_14TensorIteratorEENKUlvE_clEvENKUlvE_clEvEUlddE_EEvRNS_18TensorIteratorBaseERKT_EUliE_EEviT1_ --------------------------
	.section	.nv.info._ZN2at6native18elementwise_kernelILi128ELi4EZNS0_15gpu_kernel_implIZZZNS0_54_GLOBAL__N__7dbc7496_16_ComplexKernel_cu_75b981de_334617polar_kernel_cudaERNS_14TensorIteratorEENKUlvE_clEvENKUlvE_clEvEUlddE_EEvRNS_18TensorIteratorBaseERKT_EUliE_EEviT1_,"",@"SHT_CUDA_INFO"
	.sectionflags	@""
	.align	4


	//----- nvinfo : EIATTR_CUDA_API_VERSION
	.align		4
        /*0000*/ 	.byte	0x04, 0x37
        /*0002*/ 	.short	(.L_409 - .L_408)
.L_408:
        /*0004*/ 	.word	0x00000082


	//----- nvinfo : EIATTR_KPARAM_INFO
	.align		4
.L_409:
        /*0008*/ 	.byte	0x04, 0x17
        /*000a*/ 	.short	(.L_411 - .L_410)
.L_410:
        /*000c*/ 	.word	0x00000000
        /*0010*/ 	.short	0x0001
        /*0012*/ 	.short	0x0008
        /*0014*/ 	.byte	0x00, 0xf0, 0x21, 0x0a


	//----- nvinfo : EIATTR_KPARAM_INFO
	.align		4
.L_411:
        /*0018*/ 	.byte	0x04, 0x17
        /*001a*/ 	.short	(.L_413 - .L_412)
.L_412:
        /*001c*/ 	.word	0x00000000
        /*0020*/ 	.short	0x0000
        /*0022*/ 	.short	0x0000
        /*0024*/ 	.byte	0x00, 0xf0, 0x11, 0x00


	//----- nvinfo : EIATTR_SPARSE_MMA_MASK
	.align		4
.L_413:
        /*0028*/ 	.byte	0x03, 0x50
        /*002a*/ 	.short	0x0000


	//----- nvinfo : EIATTR_MAXREG_COUNT
	.align		4
        /*002c*/ 	.byte	0x03, 0x1b
        /*002e*/ 	.short	0x0080


	//----- nvinfo : EIATTR_EXTERNS
	.align		4
        /*0030*/ 	.byte	0x04, 0x0f
        /*0032*/ 	.short	(.L_415 - .L_414)


	//   ....[0]....
	.align		4
.L_414:
        /*0034*/ 	.word	index@(__assertfail)


	//----- nvinfo : EIATTR_MERCURY_ISA_VERSION
	.align		4
.L_415:
        /*0038*/ 	.byte	0x03, 0x5f
        /*003a*/ 	.short	0x0101


	//----- nvinfo : EIATTR_SYSCALL_OFFSETS
	.align		4
        /*003c*/ 	.byte	0x04, 0x46
        /*003e*/ 	.short	(.L_417 - .L_416)


	//   ....[0]....
.L_416:
        /*0040*/ 	.word	0x00002580


	//   ....[1]....
        /*0044*/ 	.word	0x00003490


	//   ....[2]....
        /*0048*/ 	.word	0x00004c80


	//   ....[3]....
        /*004c*/ 	.word	0x00007240


	//   ....[4]....
        /*0050*/ 	.word	0x00008150


	//   ....[5]....
        /*0054*/ 	.word	0x00009940


	//   ....[6]....
        /*0058*/ 	.word	0x0000bef0


	//   ....[7]....
        /*005c*/ 	.word	0x0000ce00


	//   ....[8]....
        /*0060*/ 	.word	0x0000e5f0


	//   ....[9]....
        /*0064*/ 	.word	0x00010b90


	//   ....[10]....
        /*0068*/ 	.word	0x00011aa0


	//   ....[11]....
        /*006c*/ 	.word	0x00013290


	//----- nvinfo : EIATTR_EXIT_INSTR_OFFSETS
	.align		4
.L_417:
        /*0070*/ 	.byte	0x04, 0x1c
        /*0072*/ 	.short	(.L_419 - .L_418)


	//   ....[0]....
.L_418:
        /*0074*/ 	.word	0x0000e6a0


	//   ....[1]....
        /*0078*/ 	.word	0x00012290


	//   ....[2]....
        /*007c*/ 	.word	0x000122d0


	//   ....[3]....
        /*0080*/ 	.word	0x00012360


	//   ....[4]....
        /*0084*/ 	.word	0x00012390


	//   ....[5]....
        /*0088*/ 	.word	0x000123c0


	//   ....[6]....
        /*008c*/ 	.word	0x00012490


	//   ....[7]....
        /*0090*/ 	.word	0x00012510


	//   ....[8]....
        /*0094*/ 	.word	0x00012610


	//   ....[9]....
        /*0098*/ 	.word	0x000126c0


	//   ....[10]....
        /*009c*/ 	.word	0x000126e0


	//   ....[11]....
        /*00a0*/ 	.word	0x000127b0


	//   ....[12]....
        /*00a4*/ 	.word	0x000127d0


	//   ....[13]....
        /*00a8*/ 	.word	0x000129a0


	//   ....[14]....
        /*00ac*/ 	.word	0x00012b40


	//   ....[15]....
        /*00b0*/ 	.word	0x00012bc0


	//   ....[16]....
        /*00b4*/ 	.word	0x00012c70


	//   ....[17]....
        /*00b8*/ 	.word	0x00012e30


	//   ....[18]....
        /*00bc*/ 	.word	0x00012ff0


	//   ....[19]....
        /*00c0*/ 	.word	0x00013190


	//   ....[20]....
        /*00c4*/ 	.word	0x000132a0


	//   ....[21]....
        /*00c8*/ 	.word	0x000132d0


	//   ....[22]....
        /*00cc*/ 	.word	0x00013300


	//----- nvinfo : EIATTR_MAX_THREADS
	.align		4
.L_419:
        /*00d0*/ 	.byte	0x04, 0x05
        /*00d2*/ 	.short	(.L_421 - .L_420)
.L_420:
        /*00d4*/ 	.word	0x00000080
        /*00d8*/ 	.word	0x00000001
        /*00dc*/ 	.word	0x00000001


	//----- nvinfo : EIATTR_CRS_STACK_SIZE
	.align		4
.L_421:
        /*00e0*/ 	.byte	0x04, 0x1e
        /*00e2*/ 	.short	(.L_423 - .L_422)
.L_422:
        /*00e4*/ 	.word	0x00000000


	//----- nvinfo : EIATTR_CBANK_PARAM_SIZE
	.align		4
.L_423:
        /*00e8*/ 	.byte	0x03, 0x19
        /*00ea*/ 	.short	0x0290


	//----- nvinfo : EIATTR_PARAM_CBANK
	.align		4
        /*00ec*/ 	.byte	0x04, 0x0a
        /*00ee*/ 	.short	(.L_425 - .L_424)
	.align		4
.L_424:
        /*00f0*/ 	.word	index@(.nv.constant0._ZN2at6native18elementwise_kernelILi128ELi4EZNS0_15gpu_kernel_implIZZZNS0_54_GLOBAL__N__7dbc7496_16_ComplexKernel_cu_75b981de_334617polar_kernel_cudaERNS_14TensorIteratorEENKUlvE_clEvENKUlvE_clEvEUlddE_EEvRNS_18TensorIteratorBaseERKT_EUliE_EEviT1_)
        /*00f4*/ 	.short	0x0210
        /*00f6*/ 	.short	0x0290


	//----- nvinfo : EIATTR_SW_WAR
	.align		4
.L_425:
        /*00f8*/ 	.byte	0x04, 0x36
        /*00fa*/ 	.short	(.L_427 - .L_426)
.L_426:
        /*00fc*/ 	.word	0x00000008
.L_427:


//--------------------- .nv.info._ZN2at6native27unrolled_elementwise_kernelIZZZNS0_54_GLOBAL__N__7dbc7496_16_ComplexKernel_cu_75b981de_334617polar_kernel_cudaERNS_14TensorIteratorEENKUlvE_clEvENKUlvE_clEvEUlddE_St5arrayIPcLm3EELi4E23TrivialOffsetCalculatorILi2EjESB_ILi1EjENS0_6memory12LoadWithCastILi2EEENSE_13StoreWithCastILi1EEEEEviT_T0_T2_T3_T4_T5_ --------------------------
	.section	.nv.info._ZN2at6native27unrolled_elementwise_kernelIZZZNS0_54_GLOBAL__N__7dbc7496_16_ComplexKernel_cu_75b981de_334617polar_kernel_cudaERNS_14TensorIteratorEENKUlvE_clEvENKUlvE_clEvEUlddE_St5arrayIPcLm3EELi4E23TrivialOffsetCalculatorILi2EjESB_ILi1EjENS0_6memory12LoadWithCastILi2EEENSE_13StoreWithCastILi1EEEEEviT_T0_T2_T3_T4_T5_,"",@"SHT_CUDA_INFO"
	.sectionflags	@""
	.align	4


	//----- nvinfo : EIATTR_CUDA_API_VERSION
	.align		4
        /*0000*/ 	.byte	0x04, 0x37
        /*0002*/ 	.short	(.L_429 - .L_428)
.L_428:
        /*0004*/ 	.word	0x00000082


	//----- nvinfo : EIATTR_KPARAM_INFO
	.align		4
.L_429:
        /*0008*/ 	.byte	0x04, 0x17
        /*000a*/ 	.short	(.L_431 - .L_430)
.L_430:
        /*000c*/ 	.word	0x00000000
        /*0010*/ 	.short	0x0006
        /*0012*/ 	.short	0x0030
        /*0014*/ 	.byte	0x00, 0xf0, 0x21, 0x00


	//----- nvinfo : EIATTR_KPARAM_INFO
	.align		4
.L_431:
        /*0018*/ 	.byte	0x04, 0x17
        /*001a*/ 	.short	(.L_433 - .L_432)
.L_432:
        /*001c*/ 	.word	0x00000000
        /*0020*/ 	.short	0x0005
        /*0022*/ 	.short	0x0024
        /*0024*/ 	.byte	0x00, 0xf0, 0x31, 0x00


	//----- nvinfo : EIATTR_KPARAM_INFO
	.align		4
.L_433:
        /*0028*/ 	.byte	0x04, 0x17
        /*002a*/ 	.short	(.L_435 - .L_434)
.L_434:
        /*002c*/ 	.word	0x00000000
        /*0030*/ 	.short	0x0004
        /*0032*/ 	.short	0x0021
        /*0034*/ 	.byte	0x00, 0xf0, 0x05, 0x00


	//----- nvinfo : EIATTR_KPARAM_INFO
	.align		4
.L_435:
        /*0038*/ 	.byte	0x04, 0x17
        /*003a*/ 	.short	(.L_437 - .L_436)
.L_436:
        /*003c*/ 	.word	0x00000000
        /*0040*/ 	.short	0x0003
        /*0042*/ 	.short	0x0020
        /*0044*/ 	.byte	0x00, 0xf0, 0x05, 0x00


	//----- nvinfo : EIATTR_KPARAM_INFO
	.align		4
.L_437:
        /*0048*/ 	.byte	0x04, 0x17
        /*004a*/ 	.short	(.L_439 - .L_438)
.L_438:
        /*004c*/ 	.word	0x00000000
        /*0050*/ 	.short	0x0002
        /*0052*/ 	.short	0x0008
        /*0054*/ 	.byte	0x00, 0xf0, 0x61, 0x00


	//----- nvinfo : EIATTR_KPARAM_INFO
	.align		4
.L_439:
        /*0058*/ 	.byte	0x04, 0x17
        /*005a*/ 	.short	(.L_441 - .L_440)
.L_440:
        /*005c*/ 	.word	0x00000000
        /*0060*/ 	.short	0x0001
        /*0062*/ 	.short	0x0004
        /*0064*/ 	.byte	0x00, 0xf0, 0x05, 0x00


	//----- nvinfo : EIATTR_KPARAM_INFO
	.align		4
.L_441:
        /*0068*/ 	.byte	0x04, 0x17
        /*006a*/ 	.short	(.L_443 - .L_442)
.L_442:
        /*006c*/ 	.word	0x00000000
        /*0070*/ 	.short	0x0000
        /*0072*/ 	.short	0x0000
        /*0074*/ 	.byte	0x00, 0xf0, 0x11, 0x00


	//----- nvinfo : EIATTR_SPARSE_MMA_MASK
	.align		4
.L_443:
        /*0078*/ 	.byte	0x03, 0x50
        /*007a*/ 	.short	0x0000


	//----- nvinfo : EIATTR_MAXREG_COUNT
	.align		4
        /*007c*/ 	.byte	0x03, 0x1b
        /*007e*/ 	.short	0x00ff


	//----- nvinfo : EIATTR_EXTERNS
	.align		4
        /*0080*/ 	.byte	0x04, 0x0f
        /*0082*/ 	.short	(.L_445 - .L_444)


	//   ....[0]....
	.align		4
.L_444:
        /*0084*/ 	.word	index@(__assertfail)


	//----- nvinfo : EIATTR_MERCURY_ISA_VERSION
	.align		4
.L_445:
        /*0088*/ 	.byte	0x03, 0x5f
        /*008a*/ 	.short	0x0101


	//----- nvinfo : EIATTR_SYSCALL_OFFSETS
	.align		4
        /*008c*/ 	.byte	0x04, 0x46
        /*008e*/ 	.short	(.L_447 - .L_446)


	//   ....[0]....
.L_446:
        /*0090*/ 	.word	0x00000fb0


	//   ....[1]....
        /*0094*/ 	.word	0x00001ed0


	//   ....[2]....
        /*0098*/ 	.word	0x00002e70


	//   ....[3]....
        /*009c*/ 	.word	0x00003d90


	//   ....[4]....
        /*00a0*/ 	.word	0x00004d40


	//   ....[5]....
        /*00a4*/ 	.word	0x00005c60


	//   ....[6]....
        /*00a8*/ 	.word	0x00006bf0


	//   ....[7]....
        /*00ac*/ 	.word	0x00007b10


	//   ....[8]....
        /*00b0*/ 	.word	0x0000aa90


	//   ....[9]....
        /*00b4*/ 	.word	0x0000bcc0


	//   ....[10]....
        /*00b8*/ 	.word	0x0000cea0


	//   ....[11]....
        /*00bc*/ 	.word	0x0000e090


	//----- nvinfo : EIATTR_EXIT_INSTR_OFFSETS
	.align		4
.L_447:
        /*00c0*/ 	.byte	0x04, 0x1c
        /*00c2*/ 	.short	(.L_449 - .L_448)


	//   ....[0]....
.L_448:
        /*00c4*/ 	.word	0x0000cf40


	//   ....[1]....
        /*00c8*/ 	.word	0x0000d090


	//   ....[2]....
        /*00cc*/ 	.word	0x0000d0d0


	//   ....[3]....
        /*00d0*/ 	.word	0x0000d160


	//   ....[4]....
        /*00d4*/ 	.word	0x0000d190


	//   ....[5]....
        /*00d8*/ 	.word	0x0000d1c0


	//   ....[6]....
        /*00dc*/ 	.word	0x0000d290


	//   ....[7]....
        /*00e0*/ 	.word	0x0000d310


	//   ....[8]....
        /*00e4*/ 	.word	0x0000d410


	//   ....[9]....
        /*00e8*/ 	.word	0x0000d4c0


	//   ....[10]....
        /*00ec*/ 	.word	0x0000d4e0


	//   ....[11]....
        /*00f0*/ 	.word	0x0000d5b0


	//   ....[12]....
        /*00f4*/ 	.word	0x0000d5d0


	//   ....[13]....
        /*00f8*/ 	.word	0x0000d7a0


	//   ....[14]....
        /*00fc*/ 	.word	0x0000d940


	//   ....[15]....
        /*0100*/ 	.word	0x0000d9c0


	//   ....[16]....
        /*0104*/ 	.word	0x0000da70


	//   ....[17]....
        /*0108*/ 	.word	0x0000dc30


	//   ....[18]....
        /*010c*/ 	.word	0x0000ddf0


	//   ....[19]....
        /*0110*/ 	.word	0x0000df90


	//   ....[20]....
        /*0114*/ 	.word	0x0000e0a0


	//   ....[21]....
        /*0118*/ 	.word	0x0000e0d0


	//   ....[22]....
        /*011c*/ 	.word	0x0000e100


	//----- nvinfo : EIATTR_MAX_THREADS
	.align		4
.L_449:
        /*0120*/ 	.byte	0x04, 0x05
        /*0122*/ 	.short	(.L_451 - .L_450)
.L_450:
        /*0124*/ 	.word	0x00000080
        /*0128*/ 	.word	0x00000001
        /*012c*/ 	.word	0x00000001


	//----- nvinfo : EIATTR_CRS_STACK_SIZE
	.align		4
.L_451:
        /*0130*/ 	.byte	0x04, 0x1e
        /*0132*/ 	.short	(.L_453 - .L_452)
.L_452:
        /*0134*/ 	.word	0x00000000


	//----- nvinfo : EIATTR_CBANK_PARAM_SIZE
	.align		4
.L_453:
        /*0138*/ 	.byte	0x03, 0x19
        /*013a*/ 	.short	0x0038


	//----- nvinfo : EIATTR_PARAM_CBANK
	.align		4
        /*013c*/ 	.byte	0x04, 0x0a
        /*013e*/ 	.short	(.L_455 - .L_454)
	.align		4
.L_454:
        /*0140*/ 	.word	index@(.nv.constant0._ZN2at6native27unrolled_elementwise_kernelIZZZNS0_54_GLOBAL__N__7dbc7496_16_ComplexKernel_cu_75b981de_334617polar_kernel_cudaERNS_14TensorIteratorEENKUlvE_clEvENKUlvE_clEvEUlddE_St5arrayIPcLm3EELi4E23TrivialOffsetCalculatorILi2EjESB_ILi1EjENS0_6memory12LoadWithCastILi2EEENSE_13StoreWithCastILi1EEEEEviT_T0_T2_T3_T4_T5_)
        /*0144*/ 	.short	0x0210
        /*0146*/ 	.short	0x0038


	//----- nvinfo : EIATTR_SW_WAR
	.align		4
.L_455:
        /*0148*/ 	.byte	0x04, 0x36
        /*014a*/ 	.short	(.L_457 - .L_456)
.L_456:
        /*014c*/ 	.word	0x00000008
.L_457:


//--------------------- .nv.info._ZN2at6native18elementwise_kernelILi128ELi2EZNS0_22gpu_kernel_impl_nocastIZZZNS0_54_GLOBAL__N__7dbc7496_16_ComplexKernel_cu_75b981de_334617polar_kernel_cudaERNS_14TensorIteratorEENKUlvE_clEvENKUlvE_clEvEUlddE_EEvRNS_18TensorIteratorBaseERKT_EUliE_EEviT1_ --------------------------
	.section	.nv.info._ZN2at6native18elementwise_kernelILi128ELi2EZNS0_22gpu_kernel_impl_nocastIZZZNS0_54_GLOBAL__N__7dbc7496_16_ComplexKernel_cu_75b981de_334617polar_kernel_cudaERNS_14TensorIteratorEENKUlvE_clEvENKUlvE_clEvEUlddE_EEvRNS_18TensorIteratorBaseERKT_EUliE_EEviT1_,"",@"SHT_CUDA_INFO"
	.sectionflags	@""
	.align	4


	//----- nvinfo : EIATTR_CUDA_API_VERSION
	.align		4
        /*0000*/ 	.byte	0x04, 0x37
        /*0002*/ 	.short	(.L_459 - .L_458)
.L_458:
        /*0004*/ 	.word	0x00000082


	//----- nvinfo : EIATTR_KPARAM_INFO
	.align		4
.L_459:
        /*0008*/ 	.byte	0x04, 0x17
        /*000a*/ 	.short	(.L_461 - .L_460)
.L_460:
        /*000c*/ 	.word	0x00000000
        /*0010*/ 	.short	0x0001
        /*0012*/ 	.short	0x0008
        /*0014*/ 	.byte	0x00, 0xf0, 0x21, 0x0a


	//----- nvinfo : EIATTR_KPARAM_INFO
	.align		4
.L_461:
        /*0018*/ 	.byte	0x04, 0x17
        /*001a*/ 	.short	(.L_463 - .L_462)
.L_462:
        /*001c*/ 	.word	0x00000000
        /*0020*/ 	.short	0x0000
        /*0022*/ 	.short	0x0000
        /*0024*/ 	.byte	0x00, 0xf0, 0x11, 0x00


	//----- nvinfo : EIATTR_SPARSE_MMA_MASK
	.align		4
.L_463:
        /*0028*/ 	.byte	0x03, 0x50
        /*002a*/ 	.short	0x0000


	//----- nvinfo : EIATTR_MAXREG_COUNT
	.align		4
        /*002c*/ 	.byte	0x03, 0x1b
        /*002e*/ 	.short	0x0080


	//----- nvinfo : EIATTR_MERCURY_ISA_VERSION
	.align		4
        /*0030*/ 	.byte	0x03, 0x5f
        /*0032*/ 	.short	0x0101


	//----- nvinfo : EIATTR_EXIT_INSTR_OFFSETS
	.align		4
        /*0034*/ 	.byte	0x04, 0x1c
        /*0036*/ 	.short	(.L_465 - .L_464)


	//   ....[0]....
.L_464:
        /*0038*/ 	.word	0x00001e50


	//   ....[1]....
        /*003c*/ 	.word	0x00003bd0


	//----- nvinfo : EIATTR_MAX_THREADS
	.align		4
.L_465:
        /*0040*/ 	.byte	0x04, 0x05
        /*0042*/ 	.short	(.L_467 - .L_466)
.L_466:
        /*0044*/ 	.word	0x00000080
        /*0048*/ 	.word	0x00000001
        /*004c*/ 	.word	0x00000001


	//----- nvinfo : EIATTR_CRS_STACK_SIZE
	.align		4
.L_467:
        /*0050*/ 	.byte	0x04, 0x1e
        /*0052*/ 	.short	(.L_469 - .L_468)
.L_468:
        /*0054*/ 	.word	0x00000000


	//----- nvinfo : EIATTR_CBANK_PARAM_SIZE
	.align		4
.L_469:
        /*0058*/ 	.byte	0x03, 0x19
        /*005a*/ 	.short	0x0290


	//----- nvinfo : EIATTR_PARAM_CBANK
	.align		4
        /*005c*/ 	.byte	0x04, 0x0a
        /*005e*/ 	.short	(.L_471 - .L_470)
	.align		4
.L_470:
        /*0060*/ 	.word	index@(.nv.constant0._ZN2at6native18elementwise_kernelILi128ELi2EZNS0_22gpu_kernel_impl_nocastIZZZNS0_54_GLOBAL__N__7dbc7496_16_ComplexKernel_cu_75b981de_334617polar_kernel_cudaERNS_14TensorIteratorEENKUlvE_clEvENKUlvE_clEvEUlddE_EEvRNS_18TensorIteratorBaseERKT_EUliE_EEviT1_)
        /*0064*/ 	.short	0x0210
        /*0066*/ 	.short	0x0290


	//----- nvinfo : EIATTR_SW_WAR
	.align		4
.L_471:
        /*0068*/ 	.byte	0x04, 0x36
        /*006a*/ 	.short	(.L_473 - .L_472)
.L_472:
        /*006c*/ 	.word	0x00000008
.L_473:


//--------------------- .nv.info._ZN2at6native27unrolled_elementwise_kernelIZZZNS0_54_GLOBAL__N__7dbc7496_16_ComplexKernel_cu_75b981de_334617polar_kernel_cudaERNS_14TensorIteratorEENKUlvE_clEvENKUlvE_clEvEUlddE_St5arrayIPcLm3EELi4E23TrivialOffsetCalculatorILi2EjESB_ILi1EjENS0_6memory15LoadWithoutCastENSE_16StoreWithoutCastEEEviT_T0_T2_T3_T4_T5_ --------------------------
	.section	.nv.info._ZN2at6native27unrolled_elementwise_kernelIZZZNS0_54_GLOBAL__N__7dbc7496_16_ComplexKernel_cu_75b981de_334617polar_kernel_cudaERNS_14TensorIteratorEENKUlvE_clEvENKUlvE_clEvEUlddE_St5arrayIPcLm3EELi4E23TrivialOffsetCalculatorILi2EjESB_ILi1EjENS0_6memory15LoadWithoutCastENSE_16StoreWithoutCastEEEviT_T0_T2_T3_T4_T5_,"",@"SHT_CUDA_INFO"
	.sectionflags	@""
	.align	4


	//----- nvinfo : EIATTR_CUDA_API_VERSION
	.align		4
        /*0000*/ 	.byte	0x04, 0x37
        /*0002*/ 	.short	(.L_475 - .L_474)
.L_474:
        /*0004*/ 	.word	0x00000082


	//----- nvinfo : EIATTR_KPARAM_INFO
	.align		4
.L_475:
        /*0008*/ 	.byte	0x04, 0x17
        /*000a*/ 	.short	(.L_477 - .L_476)
.L_476:
        /*000c*/ 	.word	0x00000000
        /*0010*/ 	.short	0x0006
        /*0012*/ 	.short	0x0023
        /*0014*/ 	.byte	0x00, 0xf0, 0x05, 0x00


	//----- nvinfo : EIATTR_KPARAM_INFO
	.align		4
.L_477:
        /*0018*/ 	.byte	0x04, 0x17
        /*001a*/ 	.short	(.L_479 - .L_478)
.L_478:
        /*001c*/ 	.word	0x00000000
        /*0020*/ 	.short	0x0005
        /*0022*/ 	.short	0x0022
        /*0024*/ 	.byte	0x00, 0xf0, 0x05, 0x00


	//----- nvinfo : EIATTR_KPARAM_INFO
	.align		4
.L_479:
        /*0028*/ 	.byte	0x04, 0x17
        /*002a*/ 	.short	(.L_481 - .L_480)
.L_480:
        /*002c*/ 	.word	0x00000000
        /*0030*/ 	.short	0x0004
        /*0032*/ 	.short	0x0021
        /*0034*/ 	.byte	0x00, 0xf0, 0x05, 0x00


	//----- nvinfo : EIATTR_KPARAM_INFO
	.align		4
.L_481:
        /*0038*/ 	.byte	0x04, 0x17
        /*003a*/ 	.short	(.L_483 - .L_482)
.L_482:
        /*003c*/ 	.word	0x00000000
        /*0040*/ 	.short	0x0003
        /*0042*/ 	.short	0x0020
        /*0044*/ 	.byte	0x00, 0xf0, 0x05, 0x00


	//----- nvinfo : EIATTR_KPARAM_INFO
	.align		4
.L_483:
        /*0048*/ 	.byte	0x04, 0x17
        /*004a*/ 	.short	(.L_485 - .L_484)
.L_484:
        /*004c*/ 	.word	0x00000000
        /*0050*/ 	.short	0x0002
        /*0052*/ 	.short	0x0008
        /*0054*/ 	.byte	0x00, 0xf0, 0x61, 0x00


	//----- nvinfo : EIATTR_KPARAM_INFO
	.align		4
.L_485:
        /*0058*/ 	.byte	0x04, 0x17
        /*005a*/ 	.short	(.L_487 - .L_486)
.L_486:
        /*005c*/ 	.word	0x00000000
        /*0060*/ 	.short	0x0001
        /*0062*/ 	.short	0x0004
        /*0064*/ 	.byte	0x00, 0xf0, 0x05, 0x00


	//----- nvinfo : EIATTR_KPARAM_INFO
	.align		4
.L_487:
        /*0068*/ 	.byte	0x04, 0x17
        /*006a*/ 	.short	(.L_489 - .L_488)
.L_488:
        /*006c*/ 	.word	0x00000000
        /*0070*/ 	.short	0x0000
        /*0072*/ 	.short	0x0000
        /*0074*/ 	.byte	0x00, 0xf0, 0x11, 0x00


	//----- nvinfo : EIATTR_SPARSE_MMA_MASK
	.align		4
.L_489:
        /*0078*/ 	.byte	0x03, 0x50
        /*007a*/ 	.short	0x0000


	//----- nvinfo : EIATTR_MAXREG_COUNT
	.align		4
        /*007c*/ 	.byte	0x03, 0x1b
        /*007e*/ 	.short	0x00ff


	//----- nvinfo : EIATTR_MERCURY_ISA_VERSION
	.align		4
        /*0080*/ 	.byte	0x03, 0x5f
        /*0082*/ 	.short	0x0101


	//----- nvinfo : EIATTR_EXIT_INSTR_OFFSETS
	.align		4
        /*0084*/ 	.byte	0x04, 0x1c
        /*0086*/ 	.short	(.L_491 - .L_490)


	//   ....[0]....
.L_490:
        /*0088*/ 	.word	0x00002060


	//   ....[1]....
        /*008c*/ 	.word	0x000020b0


	//----- nvinfo : EIATTR_MAX_THREADS
	.align		4
.L_491:
        /*0090*/ 	.byte	0x04, 0x05
        /*0092*/ 	.short	(.L_493 - .L_492)
.L_492:
        /*0094*/ 	.word	0x00000080
        /*0098*/ 	.word	0x00000001
        /*009c*/ 	.word	0x00000001


	//----- nvinfo : EIATTR_CRS_STACK_SIZE
	.align		4
.L_493:
        /*00a0*/ 	.byte	0x04, 0x1e
        /*00a2*/ 	.short	(.L_495 - .L_494)
.L_494:
        /*00a4*/ 	.word	0x00000000


	//----- nvinfo : EIATTR_CBANK_PARAM_SIZE
	.align		4
.L_495:
        /*00a8*/ 	.byte	0x03, 0x19
        /*00aa*/ 	.short	0x0024


	//----- nvinfo : EIATTR_PARAM_CBANK
	.align		4
        /*00ac*/ 	.byte	0x04, 0x0a
        /*00ae*/ 	.short	(.L_497 - .L_496)
	.align		4
.L_496:
        /*00b0*/ 	.word	index@(.nv.constant0._ZN2at6native27unrolled_elementwise_kernelIZZZNS0_54_GLOBAL__N__7dbc7496_16_ComplexKernel_cu_75b981de_334617polar_kernel_cudaERNS_14TensorIteratorEENKUlvE_clEvENKUlvE_clEvEUlddE_St5arrayIPcLm3EELi4E23TrivialOffsetCalculatorILi2EjESB_ILi1EjENS0_6memory15LoadWithoutCastENSE_16StoreWithoutCastEEEviT_T0_T2_T3_T4_T5_)
        /*00b4*/ 	.short	0x0210
        /*00b6*/ 	.short	0x0024


	//----- nvinfo : EIATTR_SW_WAR
	.align		4
.L_497:
        /*00b8*/ 	.byte	0x04, 0x36
        /*00ba*/ 	.short	(.L_499 - .L_498)
.L_498:
        /*00bc*/ 	.word	0x00000008
.L_499:


//--------------------- .nv.info._ZN2at6native29vectorized_elementwise_kernelILi2EZZZNS0_54_GLOBAL__N__7dbc7496_16_ComplexKernel_cu_75b981de_334617polar_kernel_cudaERNS_14TensorIteratorEENKUlvE_clEvENKUlvE_clEvEUlddE_St5arrayIPcLm3EEEEviT0_T1_ --------------------------
	.section	.nv.info._ZN2at6native29vectorized_elementwise_kernelILi2EZZZNS0_54_GLOBAL__N__7dbc7496_16_ComplexKernel_cu_75b981de_334617polar_kernel_cudaERNS_14TensorIteratorEENKUlvE_clEvENKUlvE_clEvEUlddE_St5arrayIPcLm3EEEEviT0_T1_,"",@"SHT_CUDA_INFO"
	.sectionflags	@""
	.align	4


	//----- nvinfo : EIATTR_CUDA_API_VERSION
	.align		4
        /*0000*/ 	.byte	0x04, 0x37
        /*0002*/ 	.short	(.L_501 - .L_500)
.L_500:
        /*0004*/ 	.word	0x00000082


	//----- nvinfo : EIATTR_KPARAM_INFO
	.align		4
.L_501:
        /*0008*/ 	.byte	0x04, 0x17
        /*000a*/ 	.short	(.L_503 - .L_502)
.L_502:
        /*000c*/ 	.word	0x00000000
        /*0010*/ 	.short	0x0002
        /*0012*/ 	.short	0x0008
        /*0014*/ 	.byte	0x00, 0xf0, 0x61, 0x00


	//----- nvinfo : EIATTR_KPARAM_INFO
	.align		4
.L_503:
        /*0018*/ 	.byte	0x04, 0x17
        /*001a*/ 	.short	(.L_505 - .L_504)
.L_504:
        /*001c*/ 	.word	0x00000000
        /*0020*/ 	.short	0x0001
        /*0022*/ 	.short	0x0004
        /*0024*/ 	.byte	0x00, 0xf0, 0x05, 0x00


	//----- nvinfo : EIATTR_KPARAM_INFO
	.align		4
.L_505:
        /*0028*/ 	.byte	0x04, 0x17
        /*002a*/ 	.short	(.L_507 - .L_506)
.L_506:
        /*002c*/ 	.word	0x00000000
        /*0030*/ 	.short	0x0000
        /*0032*/ 	.short	0x0000
        /*0034*/ 	.byte	0x00, 0xf0, 0x11, 0x00


	//----- nvinfo : EIATTR_SPARSE_MMA_MASK
	.align		4
.L_507:
        /*0038*/ 	.byte	0x03, 0x50
        /*003a*/ 	.short	0x0000


	//----- nvinfo : EIATTR_MAXREG_COUNT
	.align		4
        /*003c*/ 	.byte	0x03, 0x1b
        /*003e*/ 	.short	0x00ff


	//----- nvinfo : EIATTR_MERCURY_ISA_VERSION
	.align		4
        /*0040*/ 	.byte	0x03, 0x5f
        /*0042*/ 	.short	0x0101


	//----- nvinfo : EIATTR_EXIT_INSTR_OFFSETS
	.align		4
        /*0044*/ 	.byte	0x04, 0x1c
        /*0046*/ 	.short	(.L_509 - .L_508)


	//   ....[0]....
.L_508:
        /*0048*/ 	.word	0x00003520


	//   ....[1]....
        /*004c*/ 	.word	0x000074b0


	//   ....[2]....
        /*0050*/ 	.word	0x00007500


	//----- nvinfo : EIATTR_MAX_THREADS
	.align		4
.L_509:
        /*0054*/ 	.byte	0x04, 0x05
        /*0056*/ 	.short	(.L_511 - .L_510)
.L_510:
        /*0058*/ 	.word	0x00000080
        /*005c*/ 	.word	0x00000001
        /*0060*/ 	.word	0x00000001


	//----- nvinfo : EIATTR_CRS_STACK_SIZE
	.align		4
.L_511:
        /*0064*/ 	.byte	0x04, 0x1e
        /*0066*/ 	.short	(.L_513 - .L_512)
.L_512:
        /*0068*/ 	.word	0x00000000


	//----- nvinfo : EIATTR_CBANK_PARAM_SIZE
	.align		4
.L_513:
        /*006c*/ 	.byte	0x03, 0x19
        /*006e*/ 	.short	0x0020


	//----- nvinfo : EIATTR_PARAM_CBANK
	.align		4
        /*0070*/ 	.byte	0x04, 0x0a
        /*0072*/ 	.short	(.L_515 - .L_514)
	.align		4
.L_514:
        /*0074*/ 	.word	index@(.nv.constant0._ZN2at6native29vectorized_elementwise_kernelILi2EZZZNS0_54_GLOBAL__N__7dbc7496_16_ComplexKernel_cu_75b981de_334617polar_kernel_cudaERNS_14TensorIteratorEENKUlvE_clEvENKUlvE_clEvEUlddE_St5arrayIPcLm3EEEEviT0_T1_)
        /*0078*/ 	.short	0x0210
        /*007a*/ 	.short	0x0020


	//----- nvinfo : EIATTR_SW_WAR
	.align		4
.L_515:
        /*007c*/ 	.byte	0x04, 0x36
        /*007e*/ 	.short	(.L_517 - .L_516)
.L_516:
        /*0080*/ 	.word	0x00000008
.L_517:


//--------------------- .nv.info._ZN2at6native29vectorized_elementwise_kernelILi4EZZZNS0_54_GLOBAL__N__7dbc7496_16_ComplexKernel_cu_75b981de_334617polar_kernel_cudaERNS_14TensorIteratorEENKUlvE_clEvENKUlvE_clEvEUlddE_St5arrayIPcLm3EEEEviT0_T1_ --------------------------
	.section	.nv.info._ZN2at6native29vectorized_elementwise_kernelILi4EZZZNS0_54_GLOBAL__N__7dbc7496_16_ComplexKernel_cu_75b981de_334617polar_kernel_cudaERNS_14TensorIteratorEENKUlvE_clEvENKUlvE_clEvEUlddE_St5arrayIPcLm3EEEEviT0_T1_,"",@"SHT_CUDA_INFO"
	.sectionflags	@""
	.align	4


	//----- nvinfo : EIATTR_CUDA_API_VERSION
	.align		4
        /*0000*/ 	.byte	0x04, 0x37
        /*0002*/ 	.short	(.L_519 - .L_518)
.L_518:
        /*0004*/ 	.word	0x00000082


	//----- nvinfo : EIATTR_KPARAM_INFO
	.align		4
.L_519:
        /*0008*/ 	.byte	0x04, 0x17
        /*000a*/ 	.short	(.L_521 - .L_520)
.L_520:
        /*000c*/ 	.word	0x00000000
        /*0010*/ 	.short	0x0002
        /*0012*/ 	.short	0x0008
        /*0014*/ 	.byte	0x00, 0xf0, 0x61, 0x00


	//----- nvinfo : EIATTR_KPARAM_INFO
	.align		4
.L_521:
        /*0018*/ 	.byte	0x04, 0x17
        /*001a*/ 	.short	(.L_523 - .L_522)
.L_522:
        /*001c*/ 	.word	0x00000000
        /*0020*/ 	.short	0x0001
        /*0022*/ 	.short	0x0004
        /*0024*/ 	.byte	0x00, 0xf0, 0x05, 0x00


	//----- nvinfo : EIATTR_KPARAM_INFO
	.align		4
.L_523:
        /*0028*/ 	.byte	0x04, 0x17
        /*002a*/ 	.short	(.L_525 - .L_524)
.L_524:
        /*002c*/ 	.word	0x00000000
        /*0030*/ 	.short	0x0000
        /*0032*/ 	.short	0x0000
        /*0034*/ 	.byte	0x00, 0xf0, 0x11, 0x00


	//----- nvinfo : EIATTR_SPARSE_MMA_MASK
	.align		4
.L_525:
        /*0038*/ 	.byte	0x03, 0x50
        /*003a*/ 	.short	0x0000


	//----- nvinfo : EIATTR_MAXREG_COUNT
	.align		4
        /*003c*/ 	.byte	0x03, 0x1b
        /*003e*/ 	.short	0x00ff


	//----- nvinfo : EIATTR_MERCURY_ISA_VERSION
	.align		4
        /*0040*/ 	.byte	0x03, 0x5f
        /*0042*/ 	.short	0x0101


	//----- nvinfo : EIATTR_EXIT_INSTR_OFFSETS
	.align		4
        /*0044*/ 	.byte	0x04, 0x1c
        /*0046*/ 	.short	(.L_527 - .L_526)


	//   ....[0]....
.L_526:
        /*0048*/ 	.word	0x00003520


	//   ....[1]....
        /*004c*/ 	.word	0x000074b0


	//   ....[2]....
        /*0050*/ 	.word	0x00007500


	//----- nvinfo : EIATTR_MAX_THREADS
	.align		4
.L_527:
        /*0054*/ 	.byte	0x04, 0x05
        /*0056*/ 	.short	(.L_529 - .L_528)
.L_528:
        /*0058*/ 	.word	0x00000080
        /*005c*/ 	.word	0x00000001
        /*0060*/ 	.word	0x00000001


	//----- nvinfo : EIATTR_CRS_STACK_SIZE
	.align		4
.L_529:
        /*0064*/ 	.byte	0x04, 0x1e
        /*0066*/ 	.short	(.L_531 - .L_530)
.L_530:
        /*0068*/ 	.word	0x00000000


	//----- nvinfo : EIATTR_CBANK_PARAM_SIZE
	.align		4
.L_531:
        /*006c*/ 	.byte	0x03, 0x19
        /*006e*/ 	.short	0x0020


	//----- nvinfo : EIATTR_PARAM_CBANK
	.align		4
        /*0070*/ 	.byte	0x04, 0x0a
        /*0072*/ 	.short	(.L_533 - .L_532)
	.align		4
.L_532:
        /*0074*/ 	.word	index@(.nv.constant0._ZN2at6native29vectorized_elementwise_kernelILi4EZZZNS0_54_GLOBAL__N__7dbc7496_16_ComplexKernel_cu_75b981de_334617polar_kernel_cudaERNS_14TensorIteratorEENKUlvE_clEvENKUlvE_clEvEUlddE_St5arrayIPcLm3EEEEviT0_T1_)
        /*0078*/ 	.short	0x0210
        /*007a*/ 	.short	0x0020


	//----- nvinfo : EIATTR_SW_WAR
	.align		4
.L_533:
        /*007c*/ 	.byte	0x04, 0x36
        /*007e*/ 	.short	(.L_535 - .L_534)
.L_534:
        /*0080*/ 	.word	0x00000008
.L_535:


//--------------------- .nv.info._ZN2at6native29vectorized_elementwise_kernelILi8EZZZNS0_54_GLOBAL__N__7dbc7496_16_ComplexKernel_cu_75b981de_334617polar_kernel_cudaERNS_14TensorIteratorEENKUlvE_clEvENKUlvE_clEvEUlddE_St5arrayIPcLm3EEEEviT0_T1_ --------------------------
	.section	.nv.info._ZN2at6native29vectorized_elementwise_kernelILi8EZZZNS0_54_GLOBAL__N__7dbc7496_16_ComplexKernel_cu_75b981de_334617polar_kernel_cudaERNS_14TensorIteratorEENKUlvE_clEvENKUlvE_clEvEUlddE_St5arrayIPcLm3EEEEviT0_T1_,"",@"SHT_CUDA_INFO"
	.sectionflags	@""
	.align	4


	//----- nvinfo : EIATTR_CUDA_API_VERSION
	.align		4
        /*0000*/ 	.byte	0x04, 0x37
        /*0002*/ 	.short	(.L_537 - .L_536)
.L_536:
        /*0004*/ 	.word	0x00000082


	//----- nvinfo : EIATTR_KPARAM_INFO
	.align		4
.L_537:
        /*0008*/ 	.byte	0x04, 0x17
        /*000a*/ 	.short	(.L_539 - .L_538)
.L_538:
        /*000c*/ 	.word	0x00000000
        /*0010*/ 	.short	0x0002
        /*0012*/ 	.short	0x0008
        /*0014*/ 	.byte	0x00, 0xf0, 0x61, 0x00


	//----- nvinfo : EIATTR_KPARAM_INFO
	.align		4
.L_539:
        /*0018*/ 	.byte	0x04, 0x17
        /*001a*/ 	.short	(.L_541 - .L_540)
.L_540:
        /*001c*/ 	.word	0x00000000
        /*0020*/ 	.short	0x0001
        /*0022*/ 	.short	0x0004
        /*0024*/ 	.byte	0x00, 0xf0, 0x05, 0x00


	//----- nvinfo : EIATTR_KPARAM_INFO
	.align		4
.L_541:
        /*0028*/ 	.byte	0x04, 0x17
        /*002a*/ 	.short	(.L_543 - .L_542)
.L_542:
        /*002c*/ 	.word	0x00000000
        /*0030*/ 	.short	0x0000
        /*0032*/ 	.short	0x0000
        /*0034*/ 	.byte	0x00, 0xf0, 0x11, 0x00


	//----- nvinfo : EIATTR_SPARSE_MMA_MASK
	.align		4
.L_543:
        /*0038*/ 	.byte	0x03, 0x50
        /*003a*/ 	.short	0x0000


	//----- nvinfo : EIATTR_MAXREG_COUNT
	.align		4
        /*003c*/ 	.byte	0x03, 0x1b
        /*003e*/ 	.short	0x00ff


	//----- nvinfo : EIATTR_MERCURY_ISA_VERSION
	.align		4
        /*0040*/ 	.byte	0x03, 0x5f
        /*0042*/ 	.short	0x0101


	//----- nvinfo : EIATTR_EXIT_INSTR_OFFSETS
	.align		4
        /*0044*/ 	.byte	0x04, 0x1c
        /*0046*/ 	.short	(.L_545 - .L_544)


	//   ....[0]....
.L_544:
        /*0048*/ 	.word	0x00003520


	//   ....[1]....
        /*004c*/ 	.word	0x000074b0


	//   ....[2]....
        /*0050*/ 	.word	0x00007500


	//----- nvinfo : EIATTR_MAX_THREADS
	.align		4
.L_545:
        /*0054*/ 	.byte	0x04, 0x05
        /*0056*/ 	.short	(.L_547 - .L_546)
.L_546:
        /*0058*/ 	.word	0x00000080
        /*005c*/ 	.word	0x00000001
        /*0060*/ 	.word	0x00000001


	//----- nvinfo : EIATTR_CRS_STACK_SIZE
	.align		4
.L_547:
        /*0064*/ 	.byte	0x04, 0x1e
        /*0066*/ 	.short	(.L_549 - .L_548)
.L_548:
        /*0068*/ 	.word	0x00000000


	//----- nvinfo : EIATTR_CBANK_PARAM_SIZE
	.align		4
.L_549:
        /*006c*/ 	.byte	0x03, 0x19
        /*006e*/ 	.short	0x0020


	//----- nvinfo : EIATTR_PARAM_CBANK
	.align		4
        /*0070*/ 	.byte	0x04, 0x0a
        /*0072*/ 	.short	(.L_551 - .L_550)
	.align		4
.L_550:
        /*0074*/ 	.word	index@(.nv.constant0._ZN2at6native29vectorized_elementwise_kernelILi8EZZZNS0_54_GLOBAL__N__7dbc7496_16_ComplexKernel_cu_75b981de_334617polar_kernel_cudaERNS_14TensorIteratorEENKUlvE_clEvENKUlvE_clEvEUlddE_St5arrayIPcLm3EEEEviT0_T1_)
        /*0078*/ 	.short	0x0210
        /*007a*/ 	.short	0x0020


	//----- nvinfo : EIATTR_SW_WAR
	.align		4
.L_551:
        /*007c*/ 	.byte	0x04, 0x36
        /*007e*/ 	.short	(.L_553 - .L_552)
.L_552:
        /*0080*/ 	.word	0x00000008
.L_553:


//--------------------- .nv.info._ZN2at6native18elementwise_kernelILi128ELi4EZNS0_15gpu_kernel_implIZZZNS0_54_GLOBAL__N__7dbc7496_16_ComplexKernel_cu_75b981de_334619complex_kernel_cudaERNS_14TensorIteratorEENKUlvE_clEvENKUlvE1_clEvEUlN3c104HalfES9_E_EEvRNS_18TensorIteratorBaseERKT_EUliE_EEviT1_ --------------------------
	.section	.nv.info._ZN2at6native18elementwise_kernelILi128ELi4EZNS0_15gpu_kernel_implIZZZNS0_54_GLOBAL__N__7dbc7496_16_ComplexKernel_cu_75b981de_334619complex_kernel_cudaERNS_14TensorIteratorEENKUlvE_clEvENKUlvE1_clEvEUlN3c104HalfES9_E_EEvRNS_18TensorIteratorBaseERKT_EUliE_EEviT1_,"",@"SHT_CUDA_INFO"
	.sectionflags	@""
	.align	4


	//----- nvinfo : EIATTR_CUDA_API_VERSION
	.align		4
        /*0000*/ 	.byte	0x04, 0x37
        /*0002*/ 	.short	(.L_555 - .L_554)
.L_554:
        /*0004*/ 	.word	0x00000082


	//----- nvinfo : EIATTR_KPARAM_INFO
	.align		4
.L_555:
        /*0008*/ 	.byte	0x04, 0x17
        /*000a*/ 	.short	(.L_557 - .L_556)
.L_556:
        /*000c*/ 	.word	0x00000000
        /*0010*/ 	.short	0x0001
        /*0012*/ 	.short	0x0008
        /*0014*/ 	.byte	0x00, 0xf0, 0x21, 0x0a


	//----- nvinfo : EIATTR_KPARAM_INFO
	.align		4
.L_557:
        /*0018*/ 	.byte	0x04, 0x17
        /*001a*/ 	.short	(.L_559 - .L_558)
.L_558:
        /*001c*/ 	.word	0x00000000
        /*0020*/ 	.short	0x0000
        /*0022*/ 	.short	0x0000
        /*0024*/ 	.byte	0x00, 0xf0, 0x11, 0x00


	//----- nvinfo : EIATTR_SPARSE_MMA_MASK
	.align		4
.L_559:
        /*0028*/ 	.byte	0x03, 0x50
        /*002a*/ 	.short	0x0000


	//----- nvinfo : EIATTR_MAXREG_COUNT
	.align		4
        /*002c*/ 	.byte	0x03, 0x1b
        /*002e*/ 	.short	0x0080


	//----- nvinfo : EIATTR_EXTERNS
	.align		4
        /*0030*/ 	.byte	0x04, 0x0f
        /*0032*/ 	.short	(.L_561 - .L_560)


	//   ....[0]....
	.align		4
.L_560:
        /*0034*/ 	.word	index@(__assertfail)


	//----- nvinfo : EIATTR_MERCURY_ISA_VERSION
	.align		4
.L_561:
        /*0038*/ 	.byte	0x03, 0x5f
        /*003a*/ 	.short	0x0101


	//----- nvinfo : EIATTR_SYSCALL_OFFSETS
	.align		4
        /*003c*/ 	.byte	0x04, 0x46
        /*003e*/ 	.short	(.L_563 - .L_562)


	//   ....[0]....
.L_562:
        /*0040*/ 	.word	0x000026c0


	//   ....[1]....
        /*0044*/ 	.word	0x00003670


	//   ....[2]....
        /*0048*/ 	.word	0x00004600


	//   ....[3]....
        /*004c*/ 	.word	0x00006d10


	//   ....[4]....
        /*0050*/ 	.word	0x00007cc0


	//   ....[5]....
        /*0054*/ 	.word	0x00008c50


	//   ....[6]....
        /*0058*/ 	.word	0x0000b350


	//   ....[7]....
        /*005c*/ 	.word	0x0000c300


	//   ....[8]....
        /*0060*/ 	.word	0x0000d290


	//   ....[9]....
        /*0064*/ 	.word	0x0000f980


	//   ....[10]....
        /*0068*/ 	.word	0x00010930


	//   ....[11]....
        /*006c*/ 	.word	0x000118c0


	//----- nvinfo : EIATTR_EXIT_INSTR_OFFSETS
	.align		4
.L_563:
        /*0070*/ 	.byte	0x04, 0x1c
        /*0072*/ 	.short	(.L_565 - .L_564)


	//   ....[0]....
.L_564:
        /*0074*/ 	.word	0x0000d360


	//   ....[1]....
        /*0078*/ 	.word	0x00010ac0


	//   ....[2]....
        /*007c*/ 	.word	0x00010b00


	//   ....[3]....
        /*0080*/ 	.word	0x00010ba0


	//   ....[4]....
        /*0084*/ 	.word	0x00010be0


	//   ....[5]....
        /*0088*/ 	.word	0x00010c20


	//   ....[6]....
        /*008c*/ 	.word	0x00010cb0


	//   ....[7]....
        /*0090*/ 	.word	0x00010cd0


	//   ....[8]....
        /*0094*/ 	.word	0x00010d70


	//   ....[9]....
        /*0098*/ 	.word	0x00010da0


	//   ....[10]....
        /*009c*/ 	.word	0x00010df0


	//   ....[11]....
        /*00a0*/ 	.word	0x00010ef0


	//   ....[12]....
        /*00a4*/ 	.word	0x00010f70


	//   ....[13]....
        /*00a8*/ 	.word	0x00011100


	//   ....[14]....
        /*00ac*/ 	.word	0x00011260


	//   ....[15]....
        /*00b0*/ 	.word	0x000112a0


	//   ....[16]....
        /*00b4*/ 	.word	0x00011360


	//   ....[17]....
        /*00b8*/ 	.word	0x000114e0


	//   ....[18]....
        /*00bc*/ 	.word	0x00011660


	//   ....[19]....
        /*00c0*/ 	.word	0x000117c0


	//   ....[20]....
        /*00c4*/ 	.word	0x000118d0


	//   ....[21]....
        /*00c8*/ 	.word	0x00011910


	//   ....[22]....
        /*00cc*/ 	.word	0x00011950


	//----- nvinfo : EIATTR_MAX_THREADS
	.align		4
.L_565:
        /*00d0*/ 	.byte	0x04, 0x05
        /*00d2*/ 	.short	(.L_567 - .L_566)
.L_566:
        /*00d4*/ 	.word	0x00000080
        /*00d8*/ 	.word	0x00000001
        /*00dc*/ 	.word	0x00000001


	//----- nvinfo : EIATTR_CRS_STACK_SIZE
	.align		4
.L_567:
        /*00e0*/ 	.byte	0x04, 0x1e
        /*00e2*/ 	.short	(.L_569 - .L_568)
.L_568:
        /*00e4*/ 	.word	0x00000000


	//----- nvinfo : EIATTR_CBANK_PARAM_SIZE
	.align		4
.L_569:
        /*00e8*/ 	.byte	0x03, 0x19
        /*00ea*/ 	.short	0x0290


	//----- nvinfo : EIATTR_PARAM_CBANK
	.align		4
        /*00ec*/ 	.byte	0x04, 0x0a
        /*00ee*/ 	.short	(.L_571 - .L_570)
	.align		4
.L_570:
        /*00f0*/ 	.word	index@(.nv.constant0._ZN2at6native18elementwise_kernelILi128ELi4EZNS0_15gpu_kernel_implIZZZNS0_54_GLOBAL__N__7dbc7496_16_ComplexKernel_cu_75b981de_334619complex_kernel_cudaERNS_14TensorIteratorEENKUlvE_clEvENKUlvE1_clEvEUlN3c104HalfES9_E_EEvRNS_18TensorIteratorBaseERKT_EUliE_EEviT1_)
        /*00f4*/ 	.short	0x0210
        /*00f6*/ 	.short	0x0290


	//----- nvinfo : EIATTR_SW_WAR
	.align		4
.L_571:
        /*00f8*/ 	.byte	0x04, 0x36
        /*00fa*/ 	.short	(.L_573 - .L_572)
.L_572:
        /*00fc*/ 	.word	0x00000008
.L_573:


//--------------------- .nv.info._ZN2at6native27unrolled_elementwise_kernelIZZZNS0_54_GLOBAL__N__7dbc7496_16_ComplexKernel_cu_75b981de_334619complex_kernel_cudaERNS_14TensorIteratorEENKUlvE_clEvENKUlvE1_clEvEUlN3c104HalfES8_E_St5arrayIPcLm3EELi4E23TrivialOffsetCalculatorILi2EjESD_ILi1EjENS0_6memory12LoadWithCastILi2EEENSG_13StoreWithCastILi1EEEEEviT_T0_T2_T3_T4_T5_ --------------------------
	.section	.nv.info._ZN2at6native27unrolled_elementwise_kernelIZZZNS0_54_GLOBAL__N__7dbc7496_16_ComplexKernel_cu_75b981de_334619complex_kernel_cudaERNS_14TensorIteratorEENKUlvE_clEvENKUlvE1_clEvEUlN3c104HalfES8_E_St5arrayIPcLm3EELi4E23TrivialOffsetCalculatorILi2EjESD_ILi1EjENS0_6memory12LoadWithCastILi2EEENSG_13StoreWithCastILi1EEEEEviT_T0_T2_T3_T4_T5_,"",@"SHT_CUDA_INFO"
	.sectionflags	@""
	.align	4


	//----- nvinfo : EIATTR_CUDA_API_VERSION
	.align		4
        /*0000*/ 	.byte	0x04, 0x37
        /*0002*/ 	.short	(.L_575 - .L_574)
.L_574:
        /*0004*/ 	.word	0x00000082


	//----- nvinfo : EIATTR_KPARAM_INFO
	.align		4
.L_575:
        /*0008*/ 	.byte	0x04, 0x17
        /*000a*/ 	.short	(.L_577 - .L_576)
.L_576:
        /*000c*/ 	.word	0x00000000
        /*0010*/ 	.short	0x0006
        /*0012*/ 	.short	0x0030
        /*0014*/ 	.byte	0x00, 0xf0, 0x21, 0x00


	//----- nvinfo : EIATTR_KPARAM_INFO
	.align		4
.L_577:
        /*0018*/ 	.byte	0x04, 0x17
        /*001a*/ 	.short	(.L_579 - .L_578)
.L_578:
        /*001c*/ 	.word	0x00000000
        /*0020*/ 	.short	0x0005
        /*0022*/ 	.short	0x0024
        /*0024*/ 	.byte	0x00, 0xf0, 0x31, 0x00


	//----- nvinfo : EIATTR_KPARAM_INFO
	.align		4
.L_579:
        /*0028*/ 	.byte	0x04, 0x17
        /*002a*/ 	.short	(.L_581 - .L_580)
.L_580:
        /*002c*/ 	.word	0x00000000
        /*0030*/ 	.short	0x0004
        /*0032*/ 	.short	0x0021
        /*0034*/ 	.byte	0x00, 0xf0, 0x05, 0x00


	//----- nvinfo : EIATTR_KPARAM_INFO
	.align		4
.L_581:
        /*0038*/ 	.byte	0x04, 0x17
        /*003a*/ 	.short	(.L_583 - .L_582)
.L_582:
        /*003c*/ 	.word	0x00000000
        /*0040*/ 	.short	0x0003
        /*0042*/ 	.short	0x0020
        /*0044*/ 	.byte	0x00, 0xf0, 0x05, 0x00


	//----- nvinfo : EIATTR_KPARAM_INFO
	.align		4
.L_583:
        /*0048*/ 	.byte	0x04, 0x17
        /*004a*/ 	.short	(.L_585 - .L_584)
.L_584:
        /*004c*/ 	.word	0x00000000
        /*0050*/ 	.short	0x0002
        /*0052*/ 	.short	0x0008
        /*0054*/ 	.byte	0x00, 0xf0, 0x61, 0x00


	//----- nvinfo : EIATTR_KPARAM_INFO
	.align		4
.L_585:
        /*0058*/ 	.byte	0x04, 0x17
        /*005a*/ 	.short	(.L_587 - .L_586)
.L_586:
        /*005c*/ 	.word	0x00000000
        /*0060*/ 	.short	0x0001
        /*0062*/ 	.short	0x0004
        /*0064*/ 	.byte	0x00, 0xf0, 0x05, 0x00


	//----- nvinfo : EIATTR_KPARAM_INFO
	.align		4
.L_587:
        /*0068*/ 	.byte	0x04, 0x17
        /*006a*/ 	.short	(.L_589 - .L_588)
.L_588:
        /*006c*/ 	.word	0x00000000
        /*0070*/ 	.short	0x0000
        /*0072*/ 	.short	0x0000
        /*0074*/ 	.byte	0x00, 0xf0, 0x11, 0x00


	//----- nvinfo : EIATTR_SPARSE_MMA_MASK
	.align		4
.L_589:
        /*0078*/ 	.byte	0x03, 0x50
        /*007a*/ 	.short	0x0000


	//----- nvinfo : EIATTR_MAXREG_COUNT
	.align		4
        /*007c*/ 	.byte	0x03, 0x1b
        /*007e*/ 	.short	0x00ff


	//----- nvinfo : EIATTR_EXTERNS
	.align		4
        /*0080*/ 	.byte	0x04, 0x0f
        /*0082*/ 	.short	(.L_591 - .L_590)


	//   ....[0]....
	.align		4
.L_590:
        /*0084*/ 	.word	index@(__assertfail)


	//----- nvinfo : EIATTR_MERCURY_ISA_VERSION
	.align		4
.L_591:
        /*0088*/ 	.byte	0x03, 0x5f
        /*008a*/ 	.short	0x0101


	//----- nvinfo : EIATTR_SYSCALL_OFFSETS
	.align		4
        /*008c*/ 	.byte	0x04, 0x46
        /*008e*/ 	.short	(.L_593 - .L_592)


	//   ....[0]....
.L_592:
        /*0090*/ 	.word	0x000010c0


	//   ....[1]....
        /*0094*/ 	.word	0x00002150


	//   ....[2]....
        /*0098*/ 	.word	0x00003260


	//   ....[3]....
        /*009c*/ 	.word	0x000042f0


	//   ....[4]....
        /*00a0*/ 	.word	0x00005410


	//   ....[5]....
        /*00a4*/ 	.word	0x000064b0


	//   ....[6]....
        /*00a8*/ 	.word	0x000075b0


	//   ....[7]....
        /*00ac*/ 	.word	0x00008650


	//   ....[8]....
        /*00b0*/ 	.word	0x000096d0


	//   ....[9]....
        /*00b4*/ 	.word	0x0000a6f0


	//   ....[10]....
        /*00b8*/ 	.word	0x0000b700


	//   ....[11]....
        /*00bc*/ 	.word	0x0000c710


	//----- nvinfo : EIATTR_EXIT_INSTR_OFFSETS
	.align		4
.L_593:
        /*00c0*/ 	.byte	0x04, 0x1c
        /*00c2*/ 	.short	(.L_595 - .L_594)


	//   ....[0]....
.L_594:
        /*00c4*/ 	.word	0x0000b7c0


	//   ....[1]....
        /*00c8*/ 	.word	0x0000b910


	//   ....[2]....
        /*00cc*/ 	.word	0x0000b950


	//   ....[3]....
        /*00d0*/ 	.word	0x0000b9f0


	//   ....[4]....
        /*00d4*/ 	.word	0x0000ba30


	//   ....[5]....
        /*00d8*/ 	.word	0x0000ba70


	//   ....[6]....
        /*00dc*/ 	.word	0x0000bb00


	//   ....[7]....
        /*00e0*/ 	.word	0x0000bb20


	//   ....[8]....
        /*00e4*/ 	.word	0x0000bbc0


	//   ....[9]....
        /*00e8*/ 	.word	0x0000bbf0


	//   ....[10]....
        /*00ec*/ 	.word	0x0000bc40


	//   ....[11]....
        /*00f0*/ 	.word	0x0000bd40


	//   ....[12]....
        /*00f4*/ 	.word	0x0000bdc0


	//   ....[13]....
        /*00f8*/ 	.word	0x0000bf50


	//   ....[14]....
        /*00fc*/ 	.word	0x0000c0b0


	//   ....[15]....
        /*0100*/ 	.word	0x0000c0f0


	//   ....[16]....
        /*0104*/ 	.word	0x0000c1b0


	//   ....[17]....
        /*0108*/ 	.word	0x0000c330


	//   ....[18]....
        /*010c*/ 	.word	0x0000c4b0


	//   ....[19]....
        /*0110*/ 	.word	0x0000c610


	//   ....[20]....
        /*0114*/ 	.word	0x0000c720


	//   ....[21]....
        /*0118*/ 	.word	0x0000c760


	//   ....[22]....
        /*011c*/ 	.word	0x0000c7a0


	//----- nvinfo : EIATTR_MAX_THREADS
	.align		4
.L_595:
        /*0120*/ 	.byte	0x04, 0x05
        /*0122*/ 	.short	(.L_597 - .L_596)
.L_596:
        /*0124*/ 	.word	0x00000080
        /*0128*/ 	.word	0x00000001
        /*012c*/ 	.word	0x00000001


	//----- nvinfo : EIATTR_CRS_STACK_SIZE
	.align		4
.L_597:
        /*0130*/ 	.byte	0x04, 0x1e
        /*0132*/ 	.short	(.L_599 - .L_598)
.L_598:
        /*0134*/ 	.word	0x00000000


	//----- nvinfo : EIATTR_CBANK_PARAM_SIZE
	.align		4
.L_599:
        /*0138*/ 	.byte	0x03, 0x19
        /*013a*/ 	.short	0x0038


	//----- nvinfo : EIATTR_PARAM_CBANK
	.align		4
        /*013c*/ 	.byte	0x04, 0x0a
        /*013e*/ 	.short	(.L_601 - .L_600)
	.align		4
.L_600:
        /*0140*/ 	.word	index@(.nv.constant0._ZN2at6native27unrolled_elementwise_kernelIZZZNS0_54_GLOBAL__N__7dbc7496_16_ComplexKernel_cu_75b981de_334619complex_kernel_cudaERNS_14TensorIteratorEENKUlvE_clEvENKUlvE1_clEvEUlN3c104HalfES8_E_St5arrayIPcLm3EELi4E23TrivialOffsetCalculatorILi2EjESD_ILi1EjENS0_6memory12LoadWithCastILi2EEENSG_13StoreWithCastILi1EEEEEviT_T0_T2_T3_T4_T5_)
        /*0144*/ 	.short	0x0210
        /*0146*/ 	.short	0x0038


	//----- nvinfo : EIATTR_SW_WAR
	.align		4
.L_601:
        /*0148*/ 	.byte	0x04, 0x36
        /*014a*/ 	.short	(.L_603 - .L_602)
.L_602:
        /*014c*/ 	.word	0x00000008
.L_603:


//--------------------- .nv.info._ZN2at6native18elementwise_kernelILi128ELi2EZNS0_22gpu_kernel_impl_nocastIZZZNS0_54_GLOBAL__N__7dbc7496_16_ComplexKernel_cu_75b981de_334619complex_kernel_cudaERNS_14TensorIteratorEENKUlvE_clEvENKUlvE1_clEvEUlN3c104HalfES9_E_EEvRNS_18TensorIteratorBaseERKT_EUliE_EEviT1_ --------------------------
	.section	.nv.info._ZN2at6native18elementwise_kernelILi128ELi2EZNS0_22gpu_kernel_impl_nocastIZZZNS0_54_GLOBAL__N__7dbc7496_16_ComplexKernel_cu_75b981de_334619complex_kernel_cudaERNS_14TensorIteratorEENKUlvE_clEvENKUlvE1_clEvEUlN3c104HalfES9_E_EEvRNS_18TensorIteratorBaseERKT_EUliE_EEviT1_,"",@"SHT_CUDA_INFO"
	.sectionflags	@""
	.align	4


	//----- nvinfo : EIATTR_CUDA_API_VERSION
	.align		4
        /*0000*/ 	.byte	0x04, 0x37
        /*0002*/ 	.short	(.L_605 - .L_604)
.L_604:
        /*0004*/ 	.word	0x00000082


	//----- nvinfo : EIATTR_KPARAM_INFO
	.align		4
.L_605:
        /*0008*/ 	.byte	0x04, 0x17
        /*000a*/ 	.short	(.L_607 - .L_606)
.L_606:
        /*000c*/ 	.word	0x00000000
        /*0010*/ 	.short	0x0001
        /*0012*/ 	.short	0x0008
        /*0014*/ 	.byte	0x00, 0xf0, 0x21, 0x0a


	//----- nvinfo : EIATTR_KPARAM_INFO
	.align		4
.L_607:
        /*0018*/ 	.byte	0x04, 0x17
        /*001a*/ 	.short	(.L_609 - .L_608)
.L_608:
        /*001c*/ 	.word	0x00000000
        /*0020*/ 	.short	0x0000
        /*0022*/ 	.short	0x0000
        /*0024*/ 	.byte	0x00, 0xf0, 0x11, 0x00


	//----- nvinfo : EIATTR_SPARSE_MMA_MASK
	.align		4
.L_609:
        /*0028*/ 	.byte	0x03, 0x50
        /*002a*/ 	.short	0x0000


	//----- nvinfo : EIATTR_MAXREG_COUNT
	.align		4
        /*002c*/ 	.byte	0x03, 0x1b
        /*002e*/ 	.short	0x0080


	//----- nvinfo : EIATTR_MERCURY_ISA_VERSION
	.align		4
        /*0030*/ 	.byte	0x03, 0x5f
        /*0032*/ 	.short	0x0101


	//----- nvinfo : EIATTR_EXIT_INSTR_OFFSETS
	.align		4
        /*0034*/ 	.byte	0x04, 0x1c
        /*0036*/ 	.short	(.L_611 - .L_610)


	//   ....[0]....
.L_610:
        /*0038*/ 	.word	0x000017b0


	//   ....[1]....
        /*003c*/ 	.word	0x00002ea0


	//----- nvinfo : EIATTR_MAX_THREADS
	.align		4
.L_611:
        /*0040*/ 	.byte	0x04, 0x05
        /*0042*/ 	.short	(.L_613 - .L_612)
.L_612:
        /*0044*/ 	.word	0x00000080
        /*0048*/ 	.word	0x00000001
        /*004c*/ 	.word	0x00000001


	//----- nvinfo : EIATTR_CRS_STACK_SIZE
	.align		4
.L_613:
        /*0050*/ 	.byte	0x04, 0x1e
        /*0052*/ 	.short	(.L_615 - .L_614)
.L_614:
        /*0054*/ 	.word	0x00000000


	//----- nvinfo : EIATTR_CBANK_PARAM_SIZE
	.align		4
.L_615:
        /*0058*/ 	.byte	0x03, 0x19
        /*005a*/ 	.short	0x0290


	//----- nvinfo : EIATTR_PARAM_CBANK
	.align		4
        /*005c*/ 	.byte	0x04, 0x0a
        /*005e*/ 	.short	(.L_617 - .L_616)
	.align		4
.L_616:
        /*0060*/ 	.word	index@(.nv.constant0._ZN2at6native18elementwise_kernelILi128ELi2EZNS0_22gpu_kernel_impl_nocastIZZZNS0_54_GLOBAL__N__7dbc7496_16_ComplexKernel_cu_75b981de_334619complex_kernel_cudaERNS_14TensorIteratorEENKUlvE_clEvENKUlvE1_clEvEUlN3c104HalfES9_E_EEvRNS_18TensorIteratorBaseERKT_EUliE_EEviT1_)
        /*0064*/ 	.short	0x0210
        /*0066*/ 	.short	0x0290


	//----- nvinfo : EIATTR_SW_WAR
	.align		4
.L_617:
        /*0068*/ 	.byte	0x04, 0x36
        /*006a*/ 	.short	(.L_619 - .L_618)
.L_618:
        /*006c*/ 	.word	0x00000008
.L_619:


//--------------------- .nv.info._ZN2at6native27unrolled_elementwise_kernelIZZZNS0_54_GLOBAL__N__7dbc7496_16_ComplexKernel_cu_75b981de_334619complex_kernel_cudaERNS_14TensorIteratorEENKUlvE_clEvENKUlvE1_clEvEUlN3c104HalfES8_E_St5arrayIPcLm3EELi4E23TrivialOffsetCalculatorILi2EjESD_ILi1EjENS0_6memory15LoadWithoutCastENSG_16StoreWithoutCastEEEviT_T0_T2_T3_T4_T5_ --------------------------
	.section	.nv.info._ZN2at6native27unrolled_elementwise_kernelIZZZNS0_54_GLOBAL__N__7dbc7496_16_ComplexKernel_cu_75b981de_334619complex_kernel_cudaERNS_14TensorIteratorEENKUlvE_clEvENKUlvE1_clEvEUlN3c104HalfES8_E_St5arrayIPcLm3EELi4E23TrivialOffsetCalculatorILi2EjESD_ILi1EjENS0_6memory15LoadWithoutCastENSG_16StoreWithoutCastEEEviT_T0_T2_T3_T4_T5_,"",@"SHT_CUDA_INFO"
	.sectionflags	@""
	.align	4


	//----- nvinfo : EIATTR_CUDA_API_VERSION
	.align		4
        /*0000*/ 	.byte	0x04, 0x37
        /*0002*/ 	.short	(.L_621 - .L_620)
.L_620:
        /*0004*/ 	.word	0x00000082


	//----- nvinfo : EIATTR_KPARAM_INFO
	.align		4
.L_621:
        /*0008*/ 	.byte	0x04, 0x17
        /*000a*/ 	.short	(.L_623 - .L_622)
.L_622:
        /*000c*/ 	.word	0x00000000
        /*0010*/ 	.short	0x0006
        /*0012*/ 	.short	0x0023
        /*0014*/ 	.byte	0x00, 0xf0, 0x05, 0x00


	//----- nvinfo : EIATTR_KPARAM_INFO
	.align		4
.L_623:
        /*0018*/ 	.byte	0x04, 0x17
        /*001a*/ 	.short	(.L_625 - .L_624)
.L_624:
        /*001c*/ 	.word	0x00000000
        /*0020*/ 	.short	0x0005
        /*0022*/ 	.short	0x0022
        /*0024*/ 	.byte	0x00, 0xf0, 0x05, 0x00


	//----- nvinfo : EIATTR_KPARAM_INFO
	.align		4
.L_625:
        /*0028*/ 	.byte	0x04, 0x17
        /*002a*/ 	.short	(.L_627 - .L_626)
.L_626:
        /*002c*/ 	.word	0x00000000
        /*0030*/ 	.short	0x0004
        /*0032*/ 	.short	0x0021
        /*0034*/ 	.byte	0x00, 0xf0, 0x05, 0x00


	//----- nvinfo : EIATTR_KPARAM_INFO
	.align		4
.L_627:
        /*0038*/ 	.byte	0x04, 0x17
        /*003a*/ 	.short	(.L_629 - .L_628)
.L_628:
        /*003c*/ 	.word	0x00000000
        /*0040*/ 	.short	0x0003
        /*0042*/ 	.short	0x0020
        /*0044*/ 	.byte	0x00, 0xf0, 0x05, 0x00


	//----- nvinfo : EIATTR_KPARAM_INFO
	.align		4
.L_629:
        /*0048*/ 	.byte	0x04, 0x17
        /*004a*/ 	.short	(.L_631 - .L_630)
.L_630:
        /*004c*/ 	.word	0x00000000
        /*0050*/ 	.short	0x0002
        /*0052*/ 	.short	0x0008
        /*0054*/ 	.byte	0x00, 0xf0, 0x61, 0x00


	//----- nvinfo : EIATTR_KPARAM_INFO
	.align		4
.L_631:
        /*0058*/ 	.byte	0x04, 0x17
        /*005a*/ 	.short	(.L_633 - .L_632)
.L_632:
        /*005c*/ 	.word	0x00000000
        /*0060*/ 	.short	0x0001
        /*0062*/ 	.short	0x0004
        /*0064*/ 	.byte	0x00, 0xf0, 0x05, 0x00


	//----- nvinfo : EIATTR_KPARAM_INFO
	.align		4
.L_633:
        /*0068*/ 	.byte	0x04, 0x17
        /*006a*/ 	.short	(.L_635 - .L_634)
.L_634:
        /*006c*/ 	.word	0x00000000
        /*0070*/ 	.short	0x0000
        /*0072*/ 	.short	0x0000
        /*0074*/ 	.byte	0x00, 0xf0, 0x11, 0x00


	//----- nvinfo : EIATTR_SPARSE_MMA_MASK
	.align		4
.L_635:
        /*0078*/ 	.byte	0x03, 0x50
        /*007a*/ 	.short	0x0000


	//----- nvinfo : EIATTR_MAXREG_COUNT
	.align		4
        /*007c*/ 	.byte	0x03, 0x1b
        /*007e*/ 	.short	0x00ff


	//----- nvinfo : EIATTR_MERCURY_ISA_VERSION
	.align		4
        /*0080*/ 	.byte	0x03, 0x5f
        /*0082*/ 	.short	0x0101


	//----- nvinfo : EIATTR_EXIT_INSTR_OFFSETS
	.align		4
        /*0084*/ 	.byte	0x04, 0x1c
        /*0086*/ 	.short	(.L_637 - .L_636)


	//   ....[0]....
.L_636:
        /*0088*/ 	.word	0x00000490


	//   ....[1]....
        /*008c*/ 	.word	0x000004f0


	//----- nvinfo : EIATTR_MAX_THREADS
	.align		4
.L_637:
        /*0090*/ 	.byte	0x04, 0x05
        /*0092*/ 	.short	(.L_639 - .L_638)
.L_638:
        /*0094*/ 	.word	0x00000080
        /*0098*/ 	.word	0x00000001
        /*009c*/ 	.word	0x00000001


	//----- nvinfo : EIATTR_CRS_STACK_SIZE
	.align		4
.L_639:
        /*00a0*/ 	.byte	0x04, 0x1e
        /*00a2*/ 	.short	(.L_641 - .L_640)
.L_640:
        /*00a4*/ 	.word	0x00000000


	//----- nvinfo : EIATTR_CBANK_PARAM_SIZE
	.align		4
.L_641:
        /*00a8*/ 	.byte	0x03, 0x19
        /*00aa*/ 	.short	0x0024


	//----- nvinfo : EIATTR_PARAM_CBANK
	.align		4
        /*00ac*/ 	.byte	0x04, 0x0a
        /*00ae*/ 	.short	(.L_643 - .L_642)
	.align		4
.L_642:
        /*00b0*/ 	.word	index@(.nv.constant0._ZN2at6native27unrolled_elementwise_kernelIZZZNS0_54_GLOBAL__N__7dbc7496_16_ComplexKernel_cu_75b981de_334619complex_kernel_cudaERNS_14TensorIteratorEENKUlvE_clEvENKUlvE1_clEvEUlN3c104HalfES8_E_St5arrayIPcLm3EELi4E23TrivialOffsetCalculatorILi2EjESD_ILi1EjENS0_6memory15LoadWithoutCastENSG_16StoreWithoutCastEEEviT_T0_T2_T3_T4_T5_)
        /*00b4*/ 	.short	0x0210
        /*00b6*/ 	.short	0x0024


	//----- nvinfo : EIATTR_SW_WAR
	.align		4
.L_643:
        /*00b8*/ 	.byte	0x04, 0x36
        /*00ba*/ 	.short	(.L_645 - .L_644)
.L_644:
        /*00bc*/ 	.word	0x00000008
.L_645:


//--------------------- .nv.info._ZN2at6native29vectorized_elementwise_kernelILi2EZZZNS0_54_GLOBAL__N__7dbc7496_16_ComplexKernel_cu_75b981de_334619complex_kernel_cudaERNS_14TensorIteratorEENKUlvE_clEvENKUlvE1_clEvEUlN3c104HalfES8_E_St5arrayIPcLm3EEEEviT0_T1_ --------------------------
	.section	.nv.info._ZN2at6native29vectorized_elementwise_kernelILi2EZZZNS0_54_GLOBAL__N__7dbc7496_16_ComplexKernel_cu_75b981de_334619complex_kernel_cudaERNS_14TensorIteratorEENKUlvE_clEvENKUlvE1_clEvEUlN3c104HalfES8_E_St5arrayIPcLm3EEEEviT0_T1_,"",@"SHT_CUDA_INFO"
	.sectionflags	@""
	.align	4


	//----- nvinfo : EIATTR_CUDA_API_VERSION
	.align		4
        /*0000*/ 	.byte	0x04, 0x37
        /*0002*/ 	.short	(.L_647 - .L_646)
.L_646:
        /*0004*/ 	.word	0x00000082


	//----- nvinfo : EIATTR_KPARAM_INFO
	.align		4
.L_647:
        /*0008*/ 	.byte	0x04, 0x17
        /*000a*/ 	.short	(.L_649 - .L_648)
.L_648:
        /*000c*/ 	.word	0x00000000
        /*0010*/ 	.short	0x0002
        /*0012*/ 	.short	0x0008
        /*0014*/ 	.byte	0x00, 0xf0, 0x61, 0x00


	//----- nvinfo : EIATTR_KPARAM_INFO
	.align		4
.L_649:
        /*0018*/ 	.byte	0x04, 0x17
        /*001a*/ 	.short	(.L_651 - .L_650)
.L_650:
        /*001c*/ 	.word	0x00000000
        /*0020*/ 	.short	0x0001
        /*0022*/ 	.short	0x0004
        /*0024*/ 	.byte	0x00, 0xf0, 0x05, 0x00


	//----- nvinfo : EIATTR_KPARAM_INFO
	.align		4
.L_651:
        /*0028*/ 	.byte	0x04, 0x17
        /*002a*/ 	.short	(.L_653 - .L_652)
.L_652:
        /*002c*/ 	.word	0x00000000
        /*0030*/ 	.short	0x0000
        /*0032*/ 	.short	0x0000
        /*0034*/ 	.byte	0x00, 0xf0, 0x11, 0x00


	//----- nvinfo : EIATTR_SPARSE_MMA_MASK
	.align		4
.L_653:
        /*0038*/ 	.byte	0x03, 0x50
        /*003a*/ 	.short	0x0000


	//----- nvinfo : EIATTR_MAXREG_COUNT
	.align		4
        /*003c*/ 	.byte	0x03, 0x1b
        /*003e*/ 	.short	0x00ff


	//----- nvinfo : EIATTR_MERCURY_ISA_VERSION
	.align		4
        /*0040*/ 	.byte	0x03, 0x5f
        /*0042*/ 	.short	0x0101


	//----- nvinfo : EIATTR_EXIT_INSTR_OFFSETS
	.align		4
        /*0044*/ 	.byte	0x04, 0x1c
        /*0046*/ 	.short	(.L_655 - .L_654)


	//   ....[0]....
.L_654:
        /*0048*/ 	.word	0x00000260


	//   ....[1]....
        /*004c*/ 	.word	0x00000bc0


	//   ....[2]....
        /*0050*/ 	.word	0x00000c20


	//----- nvinfo : EIATTR_MAX_THREADS
	.align		4
.L_655:
        /*0054*/ 	.byte	0x04, 0x05
        /*0056*/ 	.short	(.L_657 - .L_656)
.L_656:
        /*0058*/ 	.word	0x00000080
        /*005c*/ 	.word	0x00000001
        /*0060*/ 	.word	0x00000001


	//----- nvinfo : EIATTR_CRS_STACK_SIZE
	.align		4
.L_657:
        /*0064*/ 	.byte	0x04, 0x1e
        /*0066*/ 	.short	(.L_659 - .L_658)
.L_658:
        /*0068*/ 	.word	0x00000000


	//----- nvinfo : EIATTR_CBANK_PARAM_SIZE
	.align		4
.L_659:
        /*006c*/ 	.byte	0x03, 0x19
        /*006e*/ 	.short	0x0020


	//----- nvinfo : EIATTR_PARAM_CBANK
	.align		4
        /*0070*/ 	.byte	0x04, 0x0a
        /*0072*/ 	.short	(.L_661 - .L_660)
	.align		4
.L_660:
        /*0074*/ 	.word	index@(.nv.constant0._ZN2at6native29vectorized_elementwise_kernelILi2EZZZNS0_54_GLOBAL__N__7dbc7496_16_ComplexKernel_cu_75b981de_334619complex_kernel_cudaERNS_14TensorIteratorEENKUlvE_clEvENKUlvE1_clEvEUlN3c104HalfES8_E_St5arrayIPcLm3EEEEviT0_T1_)
        /*0078*/ 	.short	0x0210
        /*007a*/ 	.short	0x0020


	//----- nvinfo : EIATTR_SW_WAR
	.align		4
.L_661:
        /*007c*/ 	.byte	0x04, 0x36
        /*007e*/ 	.short	(.L_663 - .L_662)
.L_662:
        /*0080*/ 	.word	0x00000008
.L_663:


//--------------------- .nv.info._ZN2at6native29vectorized_elementwise_kernelILi4EZZZNS0_54_GLOBAL__N__7dbc7496_16_ComplexKernel_cu_75b981de_334619complex_kernel_cudaERNS_14TensorIteratorEENKUlvE_clEvENKUlvE1_clEvEUlN3c104HalfES8_E_St5arrayIPcLm3EEEEviT0_T1_ --------------------------
	.section	.nv.info._ZN2at6native29vectorized_elementwise_kernelILi4EZZZNS0_54_GLOBAL__N__7dbc7496_16_ComplexKernel_cu_75b981de_334619complex_kernel_cudaERNS_14TensorIteratorEENKUlvE_clEvENKUlvE1_clEvEUlN3c104HalfES8_E_St5arrayIPcLm3EEEEviT0_T1_,"",@"SHT_CUDA_INFO"
	.sectionflags	@""
	.align	4


	//----- nvinfo : EIATTR_CUDA_API_VERSION
	.align		4
        /*0000*/ 	.byte	0x04, 0x37
        /*0002*/ 	.short	(.L_665 - .L_664)
.L_664:
        /*0004*/ 	.word	0x00000082


	//----- nvinfo : EIATTR_KPARAM_INFO
	.align		4
.L_665:
        /*0008*/ 	.byte	0x04, 0x17
        /*000a*/ 	.short	(.L_667 - .L_666)
.L_666:
        /*000c*/ 	.word	0x00000000
        /*0010*/ 	.short	0x0002
        /*0012*/ 	.short	0x0008
        /*0014*/ 	.byte	0x00, 0xf0, 0x61, 0x00


	//----- nvinfo : EIATTR_KPARAM_INFO
	.align		4
.L_667:
        /*0018*/ 	.byte	0x04, 0x17
        /*001a*/ 	.short	(.L_669 - .L_668)
.L_668:
        /*001c*/ 	.word	0x00000000
        /*0020*/ 	.short	0x0001
        /*0022*/ 	.short	0x0004
        /*0024*/ 	.byte	0x00, 0xf0, 0x05, 0x00


	//----- nvinfo : EIATTR_KPARAM_INFO
	.align		4
.L_669:
        /*0028*/ 	.byte	0x04, 0x17
        /*002a*/ 	.short	(.L_671 - .L_670)
.L_670:
        /*002c*/ 	.word	0x00000000
        /*0030*/ 	.short	0x0000
        /*0032*/ 	.short	0x0000
        /*0034*/ 	.byte	0x00, 0xf0, 0x11, 0x00


	//----- nvinfo : EIATTR_SPARSE_MMA_MASK
	.align		4
.L_671:
        /*0038*/ 	.byte	0x03, 0x50
        /*003a*/ 	.short	0x0000


	//----- nvinfo : EIATTR_MAXREG_COUNT
	.align		4
        /*003c*/ 	.byte	0x03, 0x1b
        /*003e*/ 	.short	0x00ff


	//----- nvinfo : EIATTR_MERCURY_ISA_VERSION
	.align		4
        /*0040*/ 	.byte	0x03, 0x5f
        /*0042*/ 	.short	0x0101


	//----- nvinfo : EIATTR_EXIT_INSTR_OFFSETS
	.align		4
        /*0044*/ 	.byte	0x04, 0x1c
        /*0046*/ 	.short	(.L_673 - .L_672)


	//   ....[0]....
.L_672:
        /*0048*/ 	.word	0x00000200


	//   ....[1]....
        /*004c*/ 	.word	0x00000b60


	//   ....[2]....
        /*0050*/ 	.word	0x00000bc0


	//----- nvinfo : EIATTR_MAX_THREADS
	.align		4
.L_673:
        /*0054*/ 	.byte	0x04, 0x05
        /*0056*/ 	.short	(.L_675 - .L_674)
.L_674:
        /*0058*/ 	.word	0x00000080
        /*005c*/ 	.word	0x00000001
        /*0060*/ 	.word	0x00000001


	//----- nvinfo : EIATTR_CRS_STACK_SIZE
	.align		4
.L_675:
        /*0064*/ 	.byte	0x04, 0x1e
        /*0066*/ 	.short	(.L_677 - .L_676)
.L_676:
        /*0068*/ 	.word	0x00000000


	//----- nvinfo : EIATTR_CBANK_PARAM_SIZE
	.align		4
.L_677:
        /*006c*/ 	.byte	0x03, 0x19
        /*006e*/ 	.short	0x0020


	//----- nvinfo : EIATTR_PARAM_CBANK
	.align		4
        /*0070*/ 	.byte	0x04, 0x0a
        /*0072*/ 	.short	(.L_679 - .L_678)
	.align		4
.L_678:
        /*0074*/ 	.word	index@(.nv.constant0._ZN2at6native29vectorized_elementwise_kernelILi4EZZZNS0_54_GLOBAL__N__7dbc7496_16_ComplexKernel_cu_75b981de_334619complex_kernel_cudaERNS_14TensorIteratorEENKUlvE_clEvENKUlvE1_clEvEUlN3c104HalfES8_E_St5arrayIPcLm3EEEEviT0_T1_)
        /*0078*/ 	.short	0x0210
        /*007a*/ 	.short	0x0020


	//----- nvinfo : EIATTR_SW_WAR
	.align		4
.L_679:
        /*007c*/ 	.byte	0x04, 0x36
        /*007e*/ 	.short	(.L_681 - .L_680)
.L_680:
        /*0080*/ 	.word	0x00000008
.L_681:


//--------------------- .nv.info._ZN2at6native29vectorized_elementwise_kernelILi8EZZZNS0_54_GLOBAL__N__7dbc7496_16_ComplexKernel_cu_75b981de_334619complex_kernel_cudaERNS_14TensorIteratorEENKUlvE_clEvENKUlvE1_clEvEUlN3c104HalfES8_E_St5arrayIPcLm3EEEEviT0_T1_ --------------------------
	.section	.nv.info._ZN2at6native29vectorized_elementwise_kernelILi8EZZZNS0_54_GLOBAL__N__7dbc7496_16_ComplexKernel_cu_75b981de_334619complex_kernel_cudaERNS_14TensorIteratorEENKUlvE_clEvENKUlvE1_clEvEUlN3c104HalfES8_E_St5arrayIPcLm3EEEEviT0_T1_,"",@"SHT_CUDA_INFO"
	.sectionflags	@""
	.align	4


	//----- nvinfo : EIATTR_CUDA_API_VERSION
	.align		4
        /*0000*/ 	.byte	0x04, 0x37
        /*0002*/ 	.short	(.L_683 - .L_682)
.L_682:
        /*0004*/ 	.word	0x00000082


	//----- nvinfo : EIATTR_KPARAM_INFO
	.align		4
.L_683:
        /*0008*/ 	.byte	0x04, 0x17
        /*000a*/ 	.short	(.L_685 - .L_684)
.L_684:
        /*000c*/ 	.word	0x00000000
        /*0010*/ 	.short	0x0002
        /*0012*/ 	.short	0x0008
        /*0014*/ 	.byte	0x00, 0xf0, 0x61, 0x00


	//----- nvinfo : EIATTR_KPARAM_INFO
	.align		4
.L_685:
        /*0018*/ 	.byte	0x04, 0x17
        /*001a*/ 	.short	(.L_687 - .L_686)
.L_686:
        /*001c*/ 	.word	0x00000000
        /*0020*/ 	.short	0x0001
        /*0022*/ 	.short	0x0004
        /*0024*/ 	.byte	0x00, 0xf0, 0x05, 0x00


	//----- nvinfo : EIATTR_KPARAM_INFO
	.align		4
.L_687:
        /*0028*/ 	.byte	0x04, 0x17
        /*002a*/ 	.short	(.L_689 - .L_688)
.L_688:
        /*002c*/ 	.word	0x00000000
        /*0030*/ 	.short	0x0000
        /*0032*/ 	.short	0x0000
        /*0034*/ 	.byte	0x00, 0xf0, 0x11, 0x00


	//----- nvinfo : EIATTR_SPARSE_MMA_MASK
	.align		4
.L_689:
        /*0038*/ 	.byte	0x03, 0x50
        /*003a*/ 	.short	0x0000


	//----- nvinfo : EIATTR_MAXREG_COUNT
	.align		4
        /*003c*/ 	.byte	0x03, 0x1b
        /*003e*/ 	.short	0x00ff


	//----- nvinfo : EIATTR_MERCURY_ISA_VERSION
	.align		4
        /*0040*/ 	.byte	0x03, 0x5f
        /*0042*/ 	.short	0x0101


	//----- nvinfo : EIATTR_EXIT_INSTR_OFFSETS
	.align		4
        /*0044*/ 	.byte	0x04, 0x1c
        /*0046*/ 	.short	(.L_691 - .L_690)


	//   ....[0]....
.L_690:
        /*0048*/ 	.word	0x000001e0


	//   ....[1]....
        /*004c*/ 	.word	0x00000b40


	//   ....[2]....
        /*0050*/ 	.word	0x00000ba0


	//----- nvinfo : EIATTR_MAX_THREADS
	.align		4
.L_691:
        /*0054*/ 	.byte	0x04, 0x05
        /*0056*/ 	.short	(.L_693 - .L_692)
.L_692:
        /*0058*/ 	.word	0x00000080
        /*005c*/ 	.word	0x00000001
        /*0060*/ 	.word	0x00000001


	//----- nvinfo : EIATTR_CRS_STACK_SIZE
	.align		4
.L_693:
        /*0064*/ 	.byte	0x04, 0x1e
        /*0066*/ 	.short	(.L_695 - .L_694)
.L_694:
        /*0068*/ 	.word	0x00000000


	//----- nvinfo : EIATTR_CBANK_PARAM_SIZE
	.align		4
.L_695:
        /*006c*/ 	.byte	0x03, 0x19
        /*006e*/ 	.short	0x0020


	//----- nvinfo : EIATTR_PARAM_CBANK
	.align		4
        /*0070*/ 	.byte	0x04, 0x0a
        /*0072*/ 	.short	(.L_697 - .L_696)
	.align		4
.L_696:
        /*0074*/ 	.word	index@(.nv.constant0._ZN2at6native29vectorized_elementwise_kernelILi8EZZZNS0_54_GLOBAL__N__7dbc7496_16_ComplexKernel_cu_75b981de_334619complex_kernel_cudaERNS_14TensorIteratorEENKUlvE_clEvENKUlvE1_clEvEUlN3c104HalfES8_E_St5arrayIPcLm3EEEEviT0_T1_)
        /*0078*/ 	.short	0x0210
        /*007a*/ 	.short	0x0020


	//----- nvinfo : EIATTR_SW_WAR
	.align		4
.L_697:
        /*007c*/ 	.byte	0x04, 0x36
        /*007e*/ 	.short	(.L_699 - .L_698)
.L_698:
        /*0080*/ 	.word	0x00000008
.L_699:


//--------------------- .nv.info._ZN2at6native18elementwise_kernelILi128ELi4EZNS0_15gpu_kernel_implIZZZNS0_54_GLOBAL__N__7dbc7496_16_ComplexKernel_cu_75b981de_334619complex_kernel_cudaERNS_14TensorIteratorEENKUlvE_clEvENKUlvE0_clEvEUlffE_EEvRNS_18TensorIteratorBaseERKT_EUliE_EEviT1_ --------------------------
	.section	.nv.info._ZN2at6native18elementwise_kernelILi128ELi4EZNS0_15gpu_kernel_implIZZZNS0_54_GLOBAL__N__7dbc7496_16_ComplexKernel_cu_75b981de_334619complex_kernel_cudaERNS_14TensorIteratorEENKUlvE_clEvENKUlvE0_clEvEUlffE_EEvRNS_18TensorIteratorBaseERKT_EUliE_EEviT1_,"",@"SHT_CUDA_INFO"
	.sectionflags	@""
	.align	4


	//----- nvinfo : EIATTR_CUDA_API_VERSION
	.align		4
        /*0000*/ 	.byte	0x04, 0x37
        /*0002*/ 	.short	(.L_701 - .L_700)
.L_700:
        /*0004*/ 	.word	0x00000082


	//----- nvinfo : EIATTR_KPARAM_INFO
	.align		4
.L_701:
        /*0008*/ 	.byte	0x04, 0x17
        /*000a*/ 	.short	(.L_703 - .L_702)
.L_702:
        /*000c*/ 	.word	0x00000000
        /*0010*/ 	.short	0x0001
        /*0012*/ 	.short	0x0008
        /*0014*/ 	.byte	0x00, 0xf0, 0x21, 0x0a


	//----- nvinfo : EIATTR_KPARAM_INFO
	.align		4
.L_703:
        /*0018*/ 	.byte	0x04, 0x17
        /*001a*/ 	.short	(.L_705 - .L_704)
.L_704:
        /*001c*/ 	.word	0x00000000
        /*0020*/ 	.short	0x0000
        /*0022*/ 	.short	0x0000
        /*0024*/ 	.byte	0x00, 0xf0, 0x11, 0x00


	//----- nvinfo : EIATTR_SPARSE_MMA_MASK
	.align		4
.L_705:
        /*0028*/ 	.byte	0x03, 0x50
        /*002a*/ 	.short	0x0000


	//----- nvinfo : EIATTR_MAXREG_COUNT
	.align		4
        /*002c*/ 	.byte	0x03, 0x1b
        /*002e*/ 	.short	0x0080


	//----- nvinfo : EIATTR_EXTERNS
	.align		4
        /*0030*/ 	.byte	0x04, 0x0f
        /*0032*/ 	.short	(.L_707 - .L_706)


	//   ....[0]....
	.align		4
.L_706:
        /*0034*/ 	.word	index@(__assertfail)


	//----- nvinfo : EIATTR_MERCURY_ISA_VERSION
	.align		4
.L_707:
        /*0038*/ 	.byte	0x03, 0x5f
        /*003a*/ 	.short	0x0101


	//----- nvinfo : EIATTR_SYSCALL_OFFSETS
	.align		4
        /*003c*/ 	.byte	0x04, 0x46
        /*003e*/ 	.short	(.L_709 - .L_708)


	//   ....[0]....
.L_708:
        /*0040*/ 	.word	0x00002490


	//   ....[1]....
        /*0044*/ 	.word	0x000032b0


	//   ....[2]....
        /*0048*/ 	.word	0x00004110


	//   ....[3]....
        /*004c*/ 	.word	0x000065d0


	//   ....[4]....
        /*0050*/ 	.word	0x000073f0


	//   ....[5]....
        /*0054*/ 	.word	0x00008250


	//   ....[6]....
        /*0058*/ 	.word	0x0000a700


	//   ....[7]....
        /*005c*/ 	.word	0x0000b520


	//   ....[8]....
        /*0060*/ 	.word	0x0000c380


	//   ....[9]....
        /*0064*/ 	.word	0x0000e820


	//   ....[10]....
        /*0068*/ 	.word	0x0000f640


	//   ....[11]....
        /*006c*/ 	.word	0x000104a0


	//----- nvinfo : EIATTR_EXIT_INSTR_OFFSETS
	.align		4
.L_709:
        /*0070*/ 	.byte	0x04, 0x1c
        /*0072*/ 	.short	(.L_711 - .L_710)


	//   ....[0]....
.L_710:
        /*0074*/ 	.word	0x0000c430


	//   ....[1]....
        /*0078*/ 	.word	0x0000f7b0


	//   ....[2]....
        /*007c*/ 	.word	0x0000f7f0


	//   ....[3]....
        /*0080*/ 	.word	0x0000f880


	//   ....[4]....
        /*0084*/ 	.word	0x0000f8b0


	//   ....[5]....
        /*0088*/ 	.word	0x0000f8e0


	//   ....[6]....
        /*008c*/ 	.word	0x0000f960


	//   ....[7]....
        /*0090*/ 	.word	0x0000f990


	//   ....[8]....
        /*0094*/ 	.word	0x0000fa10


	//   ....[9]....
        /*0098*/ 	.word	0x0000fa40


	//   ....[10]....
        /*009c*/ 	.word	0x0000fa80


	//   ....[11]....
        /*00a0*/ 	.word	0x0000fb60


	//   ....[12]....
        /*00a4*/ 	.word	0x0000fbc0


	//   ....[13]....
        /*00a8*/ 	.word	0x0000fd40


	//   ....[14]....
        /*00ac*/ 	.word	0x0000fe90


	//   ....[15]....
        /*00b0*/ 	.word	0x0000fec0


	//   ....[16]....
        /*00b4*/ 	.word	0x0000ff70


	//   ....[17]....
        /*00b8*/ 	.word	0x000100e0


	//   ....[18]....
        /*00bc*/ 	.word	0x00010250


	//   ....[19]....
        /*00c0*/ 	.word	0x000103a0


	//   ....[20]....
        /*00c4*/ 	.word	0x000104b0


	//   ....[21]....
        /*00c8*/ 	.word	0x000104e0


	//   ....[22]....
        /*00cc*/ 	.word	0x00010510


	//----- nvinfo : EIATTR_MAX_THREADS
	.align		4
.L_711:
        /*00d0*/ 	.byte	0x04, 0x05
        /*00d2*/ 	.short	(.L_713 - .L_712)
.L_712:
        /*00d4*/ 	.word	0x00000080
        /*00d8*/ 	.word	0x00000001
        /*00dc*/ 	.word	0x00000001


	//----- nvinfo : EIATTR_CRS_STACK_SIZE
	.align		4
.L_713:
        /*00e0*/ 	.byte	0x04, 0x1e
        /*00e2*/ 	.short	(.L_715 - .L_714)
.L_714:
        /*00e4*/ 	.word	0x00000000


	//----- nvinfo : EIATTR_CBANK_PARAM_SIZE
	.align		4
.L_715:
        /*00e8*/ 	.byte	0x03, 0x19
        /*00ea*/ 	.short	0x0290


	//----- nvinfo : EIATTR_PARAM_CBANK
	.align		4
        /*00ec*/ 	.byte	0x04, 0x0a
        /*00ee*/ 	.short	(.L_717 - .L_716)
	.align		4
.L_716:
        /*00f0*/ 	.word	index@(.nv.constant0._ZN2at6native18elementwise_kernelILi128ELi4EZNS0_15gpu_kernel_implIZZZNS0_54_GLOBAL__N__7dbc7496_16_ComplexKernel_cu_75b981de_334619complex_kernel_cudaERNS_14TensorIteratorEENKUlvE_clEvENKUlvE0_clEvEUlffE_EEvRNS_18TensorIteratorBaseERKT_EUliE_EEviT1_)
        /*00f4*/ 	.short	0x0210
        /*00f6*/ 	.short	0x0290


	//----- nvinfo : EIATTR_SW_WAR
	.align		4
.L_717:
        /*00f8*/ 	.byte	0x04, 0x36
        /*00fa*/ 	.short	(.L_719 - .L_718)
.L_718:
        /*00fc*/ 	.word	0x00000008
.L_719:


//--------------------- .nv.info._ZN2at6native27unrolled_elementwise_kernelIZZZNS0_54_GLOBAL__N__7dbc7496_16_ComplexKernel_cu_75b981de_334619complex_kernel_cudaERNS_14TensorIteratorEENKUlvE_clEvENKUlvE0_clEvEUlffE_St5arrayIPcLm3EELi4E23TrivialOffsetCalculatorILi2EjESB_ILi1EjENS0_6memory12LoadWithCastILi2EEENSE_13StoreWithCastILi1EEEEEviT_T0_T2_T3_T4_T5_ --------------------------
	.section	.nv.info._ZN2at6native27unrolled_elementwise_kernelIZZZNS0_54_GLOBAL__N__7dbc7496_16_ComplexKernel_cu_75b981de_334619complex_kernel_cudaERNS_14TensorIteratorEENKUlvE_clEvENKUlvE0_clEvEUlffE_St5arrayIPcLm3EELi4E23TrivialOffsetCalculatorILi2EjESB_ILi1EjENS0_6memory12LoadWithCastILi2EEENSE_13StoreWithCastILi1EEEEEviT_T0_T2_T3_T4_T5_,"",@"SHT_CUDA_INFO"
	.sectionflags	@""
	.align	4


	//----- nvinfo : EIATTR_CUDA_API_VERSION
	.align		4
        /*0000*/ 	.byte	0x04, 0x37
        /*0002*/ 	.short	(.L_721 - .L_720)
.L_720:
        /*0004*/ 	.word	0x00000082


	//----- nvinfo : EIATTR_KPARAM_INFO
	.align		4
.L_721:
        /*0008*/ 	.byte	0x04, 0x17
        /*000a*/ 	.short	(.L_723 - .L_722)
.L_722:
        /*000c*/ 	.word	0x00000000
        /*0010*/ 	.short	0x0006
        /*0012*/ 	.short	0x0030
        /*0014*/ 	.byte	0x00, 0xf0, 0x21, 0x00


	//----- nvinfo : EIATTR_KPARAM_INFO
	.align		4
.L_723:
        /*0018*/ 	.byte	0x04, 0x17
        /*001a*/ 	.short	(.L_725 - .L_724)
.L_724:
        /*001c*/ 	.word	0x00000000
        /*0020*/ 	.short	0x0005
        /*0022*/ 	.short	0x0024
        /*0024*/ 	.byte	0x00, 0xf0, 0x31, 0x00


	//----- nvinfo : EIATTR_KPARAM_INFO
	.align		4
.L_725:
        /*0028*/ 	.byte	0x04, 0x17
        /*002a*/ 	.short	(.L_727 - .L_726)
.L_726:
        /*002c*/ 	.word	0x00000000
        /*0030*/ 	.short	0x0004
        /*0032*/ 	.short	0x0021
        /*0034*/ 	.byte	0x00, 0xf0, 0x05, 0x00


	//----- nvinfo : EIATTR_KPARAM_INFO
	.align		4
.L_727:
        /*0038*/ 	.byte	0x04, 0x17
        /*003a*/ 	.short	(.L_729 - .L_728)
.L_728:
        /*003c*/ 	.word	0x00000000
        /*0040*/ 	.short	0x0003
        /*0042*/ 	.short	0x0020
        /*0044*/ 	.byte	0x00, 0xf0, 0x05, 0x00


	//----- nvinfo : EIATTR_KPARAM_INFO
	.align		4
.L_729:
        /*0048*/ 	.byte	0x04, 0x17
        /*004a*/ 	.short	(.L_731 - .L_730)
.L_730:
        /*004c*/ 	.word	0x00000000
        /*0050*/ 	.short	0x0002
        /*0052*/ 	.short	0x0008
        /*0054*/ 	.byte	0x00, 0xf0, 0x61, 0x00


	//----- nvinfo : EIATTR_KPARAM_INFO
	.align		4
.L_731:
        /*0058*/ 	.byte	0x04, 0x17
        /*005a*/ 	.short	(.L_733 - .L_732)
.L_732:
        /*005c*/ 	.word	0x00000000
        /*0060*/ 	.short	0x0001
        /*0062*/ 	.short	0x0004
        /*0064*/ 	.byte	0x00, 0xf0, 0x05, 0x00


	//----- nvinfo : EIATTR_KPARAM_INFO
	.align		4
.L_733:
        /*0068*/ 	.byte	0x04, 0x17
        /*006a*/ 	.short	(.L_735 - .L_734)
.L_734:
        /*006c*/ 	.word	0x00000000
        /*0070*/ 	.short	0x0000
        /*0072*/ 	.short	0x0000
        /*0074*/ 	.byte	0x00, 0xf0, 0x11, 0x00


	//----- nvinfo : EIATTR_SPARSE_MMA_MASK
	.align		4
.L_735:
        /*0078*/ 	.byte	0x03, 0x50
        /*007a*/ 	.short	0x0000


	//----- nvinfo : EIATTR_MAXREG_COUNT
	.align		4
        /*007c*/ 	.byte	0x03, 0x1b
        /*007e*/ 	.short	0x00ff


	//----- nvinfo : EIATTR_EXTERNS
	.align		4
        /*0080*/ 	.byte	0x04, 0x0f
        /*0082*/ 	.short	(.L_737 - .L_736)


	//   ....[0]....
	.align		4
.L_736:
        /*0084*/ 	.word	index@(__assertfail)


	//----- nvinfo : EIATTR_MERCURY_ISA_VERSION
	.align		4
.L_737:
        /*0088*/ 	.byte	0x03, 0x5f
        /*008a*/ 	.short	0x0101


	//----- nvinfo : EIATTR_SYSCALL_OFFSETS
	.align		4
        /*008c*/ 	.byte	0x04, 0x46
        /*008e*/ 	.short	(.L_739 - .L_738)


	//   ....[0]....
.L_738:
        /*0090*/ 	.word	0x00000ea0


	//   ....[1]....
        /*0094*/ 	.word	0x00001cd0


	//   ....[2]....
        /*0098*/ 	.word	0x00002b80


	//   ....[3]....
        /*009c*/ 	.word	0x000039b0


	//   ....[4]....
        /*00a0*/ 	.word	0x00004860


	//   ....[5]....
        /*00a4*/ 	.word	0x000056a0


	//   ....[6]....
        /*00a8*/ 	.word	0x00006540


	//   ....[7]....
        /*00ac*/ 	.word	0x00007350


	//   ....[8]....
        /*00b0*/ 	.word	0x00008470


	//   ....[9]....
        /*00b4*/ 	.word	0x00009380


	//   ....[10]....
        /*00b8*/ 	.word	0x0000a250


	//   ....[11]....
        /*00bc*/ 	.word	0x0000b120


	//----- nvinfo : EIATTR_EXIT_INSTR_OFFSETS
	.align		4
.L_739:
        /*00c0*/ 	.byte	0x04, 0x1c
        /*00c2*/ 	.short	(.L_741 - .L_740)


	//   ....[0]....
.L_740:
        /*00c4*/ 	.word	0x0000a2f0


	//   ....[1]....
        /*00c8*/ 	.word	0x0000a430


	//   ....[2]....
        /*00cc*/ 	.word	0x0000a470


	//   ....[3]....
        /*00d0*/ 	.word	0x0000a500


	//   ....[4]....
        /*00d4*/ 	.word	0x0000a530


	//   ....[5]....
        /*00d8*/ 	.word	0x0000a560


	//   ....[6]....
        /*00dc*/ 	.word	0x0000a5e0


	//   ....[7]....
        /*00e0*/ 	.word	0x0000a610


	//   ....[8]....
        /*00e4*/ 	.word	0x0000a690


	//   ....[9]....
        /*00e8*/ 	.word	0x0000a6c0


	//   ....[10]....
        /*00ec*/ 	.word	0x0000a700


	//   ....[11]....
        /*00f0*/ 	.word	0x0000a7e0


	//   ....[12]....
        /*00f4*/ 	.word	0x0000a840


	//   ....[13]....
        /*00f8*/ 	.word	0x0000a9c0


	//   ....[14]....
        /*00fc*/ 	.word	0x0000ab10


	//   ....[15]....
        /*0100*/ 	.word	0x0000ab40


	//   ....[16]....
        /*0104*/ 	.word	0x0000abf0


	//   ....[17]....
        /*0108*/ 	.word	0x0000ad60


	//   ....[18]....
        /*010c*/ 	.word	0x0000aed0


	//   ....[19]....
        /*0110*/ 	.word	0x0000b020


	//   ....[20]....
        /*0114*/ 	.word	0x0000b130


	//   ....[21]....
        /*0118*/ 	.word	0x0000b160


	//   ....[22]....
        /*011c*/ 	.word	0x0000b190


	//----- nvinfo : EIATTR_MAX_THREADS
	.align		4
.L_741:
        /*0120*/ 	.byte	0x04, 0x05
        /*0122*/ 	.short	(.L_743 - .L_742)
.L_742:
        /*0124*/ 	.word	0x00000080
        /*0128*/ 	.word	0x00000001
        /*012c*/ 	.word	0x00000001


	//----- nvinfo : EIATTR_CRS_STACK_SIZE
	.align		4
.L_743:
        /*0130*/ 	.byte	0x04, 0x1e
        /*0132*/ 	.short	(.L_745 - .L_744)
.L_744:
        /*0134*/ 	.word	0x00000000


	//----- nvinfo : EIATTR_CBANK_PARAM_SIZE
	.align		4
.L_745:
        /*0138*/ 	.byte	0x03, 0x19
        /*013a*/ 	.short	0x0038


	//----- nvinfo : EIATTR_PARAM_CBANK
	.align		4
        /*013c*/ 	.byte	0x04, 0x0a
        /*013e*/ 	.short	(.L_747 - .L_746)
	.align		4
.L_746:
        /*0140*/ 	.word	index@(.nv.constant0._ZN2at6native27unrolled_elementwise_kernelIZZZNS0_54_GLOBAL__N__7dbc7496_16_ComplexKernel_cu_75b981de_334619complex_kernel_cudaERNS_14TensorIteratorEENKUlvE_clEvENKUlvE0_clEvEUlffE_St5arrayIPcLm3EELi4E23TrivialOffsetCalculatorILi2EjESB_ILi1EjENS0_6memory12LoadWithCastILi2EEENSE_13StoreWithCastILi1EEEEEviT_T0_T2_T3_T4_T5_)
        /*0144*/ 	.short	0x0210
        /*0146*/ 	.short	0x0038


	//----- nvinfo : EIATTR_SW_WAR
	.align		4
.L_747:
        /*0148*/ 	.byte	0x04, 0x36
        /*014a*/ 	.short	(.L_749 - .L_748)
.L_748:
        /*014c*/ 	.word	0x00000008
.L_749:


//--------------------- .nv.info._ZN2at6native18elementwise_kernelILi128ELi2EZNS0_22gpu_kernel_impl_nocastIZZZNS0_54_GLOBAL__N__7dbc7496_16_ComplexKernel_cu_75b981de_334619complex_kernel_cudaERNS_14TensorIteratorEENKUlvE_clEvENKUlvE0_clEvEUlffE_EEvRNS_18TensorIteratorBaseERKT_EUliE_EEviT1_ --------------------------
	.section	.nv.info._ZN2at6native18elementwise_kernelILi128ELi2EZNS0_22gpu_kernel_impl_nocastIZZZNS0_54_GLOBAL__N__7dbc7496_16_ComplexKernel_cu_75b981de_334619complex_kernel_cudaERNS_14TensorIteratorEENKUlvE_clEvENKUlvE0_clEvEUlffE_EEvRNS_18TensorIteratorBaseERKT_EUliE_EEviT1_,"",@"SHT_CUDA_INFO"
	.sectionflags	@""
	.align	4


	//----- nvinfo : EIATTR_CUDA_API_VERSION
	.align		4
        /*0000*/ 	.byte	0x04, 0x37
        /*0002*/ 	.short	(.L_751 - .L_750)
.L_750:
        /*0004*/ 	.word	0x00000082


	//----- nvinfo : EIATTR_KPARAM_INFO
	.align		4
.L_751:
        /*0008*/ 	.byte	0x04, 0x17
        /*000a*/ 	.short	(.L_753 - .L_752)
.L_752:
        /*000c*/ 	.word	0x00000000
        /*0010*/ 	.short	0x0001
        /*0012*/ 	.short	0x0008
        /*0014*/ 	.byte	0x00, 0xf0, 0x21, 0x0a


	//----- nvinfo : EIATTR_KPARAM_INFO
	.align		4
.L_753:
        /*0018*/ 	.byte	0x04, 0x17
        /*001a*/ 	.short	(.L_755 - .L_754)
.L_754:
        /*001c*/ 	.word	0x00000000
        /*0020*/ 	.short	0x0000
        /*0022*/ 	.short	0x0000
        /*0024*/ 	.byte	0x00, 0xf0, 0x11, 0x00


	//----- nvinfo : EIATTR_SPARSE_MMA_MASK
	.align		4
.L_755:
        /*0028*/ 	.byte	0x03, 0x50
        /*002a*/ 	.short	0x0000


	//----- nvinfo : EIATTR_MAXREG_COUNT
	.align		4
        /*002c*/ 	.byte	0x03, 0x1b
        /*002e*/ 	.short	0x0080


	//----- nvinfo : EIATTR_MERCURY_ISA_VERSION
	.align		4
        /*0030*/ 	.byte	0x03, 0x5f
        /*0032*/ 	.short	0x0101


	//----- nvinfo : EIATTR_EXIT_INSTR_OFFSETS
	.align		4
        /*0034*/ 	.byte	0x04, 0x1c
        /*0036*/ 	.short	(.L_757 - .L_756)


	//   ....[0]....
.L_756:
        /*0038*/ 	.word	0x000017a0


	//   ....[1]....
        /*003c*/ 	.word	0x00002e80


	//----- nvinfo : EIATTR_MAX_THREADS
	.align		4
.L_757:
        /*0040*/ 	.byte	0x04, 0x05
        /*0042*/ 	.short	(.L_759 - .L_758)
.L_758:
        /*0044*/ 	.word	0x00000080
        /*0048*/ 	.word	0x00000001
        /*004c*/ 	.word	0x00000001


	//----- nvinfo : EIATTR_CRS_STACK_SIZE
	.align		4
.L_759:
        /*0050*/ 	.byte	0x04, 0x1e
        /*0052*/ 	.short	(.L_761 - .L_760)
.L_760:
        /*0054*/ 	.word	0x00000000


	//----- nvinfo : EIATTR_CBANK_PARAM_SIZE
	.align		4
.L_761:
        /*0058*/ 	.byte	0x03, 0x19
        /*005a*/ 	.short	0x0290


	//----- nvinfo : EIATTR_PARAM_CBANK
	.align		4
        /*005c*/ 	.byte	0x04, 0x0a
        /*005e*/ 	.short	(.L_763 - .L_762)
	.align		4
.L_762:
        /*0060*/ 	.word	index@(.nv.constant0._ZN2at6native18elementwise_kernelILi128ELi2EZNS0_22gpu_kernel_impl_nocastIZZZNS0_54_GLOBAL__N__7dbc7496_16_ComplexKernel_cu_75b981de_334619complex_kernel_cudaERNS_14TensorIteratorEENKUlvE_clEvENKUlvE0_clEvEUlffE_EEvRNS_18TensorIteratorBaseERKT_EUliE_EEviT1_)
        /*0064*/ 	.short	0x0210
        /*0066*/ 	.short	0x0290


	//----- nvinfo : EIATTR_SW_WAR
	.align		4
.L_763:
        /*0068*/ 	.byte	0x04, 0x36
        /*006a*/ 	.short	(.L_765 - .L_764)
.L_764:
        /*006c*/ 	.word	0x00000008
.L_765:


//--------------------- .nv.info._ZN2at6native27unrolled_elementwise_kernelIZZZNS0_54_GLOBAL__N__7dbc7496_16_ComplexKernel_cu_75b981de_334619complex_kernel_cudaERNS_14TensorIteratorEENKUlvE_clEvENKUlvE0_clEvEUlffE_St5arrayIPcLm3EELi4E23TrivialOffsetCalculatorILi2EjESB_ILi1EjENS0_6memory15LoadWithoutCastENSE_16StoreWithoutCastEEEviT_T0_T2_T3_T4_T5_ --------------------------
	.section	.nv.info._ZN2at6native27unrolled_elementwise_kernelIZZZNS0_54_GLOBAL__N__7dbc7496_16_ComplexKernel_cu_75b981de_334619complex_kernel_cudaERNS_14TensorIteratorEENKUlvE_clEvENKUlvE0_clEvEUlffE_St5arrayIPcLm3EELi4E23TrivialOffsetCalculatorILi2EjESB_ILi1EjENS0_6memory15LoadWithoutCastENSE_16StoreWithoutCastEEEviT_T0_T2_T3_T4_T5_,"",@"SHT_CUDA_INFO"
	.sectionflags	@""
	.align	4


	//----- nvinfo : EIATTR_CUDA_API_VERSION
	.align		4
        /*0000*/ 	.byte	0x04, 0x37
        /*0002*/ 	.short	(.L_767 - .L_766)
.L_766:
        /*0004*/ 	.word	0x00000082


	//----- nvinfo : EIATTR_KPARAM_INFO
	.align		4
.L_767:
        /*0008*/ 	.byte	0x04, 0x17
        /*000a*/ 	.short	(.L_769 - .L_768)
.L_768:
        /*000c*/ 	.word	0x00000000
        /*0010*/ 	.short	0x0006
        /*0012*/ 	.short	0x0023
        /*0014*/ 	.byte	0x00, 0xf0, 0x05, 0x00


	//----- nvinfo : EIATTR_KPARAM_INFO
	.align		4
.L_769:
        /*0018*/ 	.byte	0x04, 0x17
        /*001a*/ 	.short	(.L_771 - .L_770)
.L_770:
        /*001c*/ 	.word	0x00000000
        /*0020*/ 	.short	0x0005
        /*0022*/ 	.short	0x0022
        /*0024*/ 	.byte	0x00, 0xf0, 0x05, 0x00


	//----- nvinfo : EIATTR_KPARAM_INFO
	.align		4
.L_771:
        /*0028*/ 	.byte	0x04, 0x17
        /*002a*/ 	.short	(.L_773 - .L_772)
.L_772:
        /*002c*/ 	.word	0x00000000
        /*0030*/ 	.short	0x0004
        /*0032*/ 	.short	0x0021
        /*0034*/ 	.byte	0x00, 0xf0, 0x05, 0x00


	//----- nvinfo : EIATTR_KPARAM_INFO
	.align		4
.L_773:
        /*0038*/ 	.byte	0x04, 0x17
        /*003a*/ 	.short	(.L_775 - .L_774)
.L_774:
        /*003c*/ 	.word	0x00000000
        /*0040*/ 	.short	0x0003
        /*0042*/ 	.short	0x0020
        /*0044*/ 	.byte	0x00, 0xf0, 0x05, 0x00


	//----- nvinfo : EIATTR_KPARAM_INFO
	.align		4
.L_775:
        /*0048*/ 	.byte	0x04, 0x17
        /*004a*/ 	.short	(.L_777 - .L_776)
.L_776:
        /*004c*/ 	.word	0x00000000
        /*0050*/ 	.short	0x0002
        /*0052*/ 	.short	0x0008
        /*0054*/ 	.byte	0x00, 0xf0, 0x61, 0x00


	//----- nvinfo : EIATTR_KPARAM_INFO
	.align		4
.L_777:
        /*0058*/ 	.byte	0x04, 0x17
        /*005a*/ 	.short	(.L_779 - .L_778)
.L_778:
        /*005c*/ 	.word	0x00000000
        /*0060*/ 	.short	0x0001
        /*0062*/ 	.short	0x0004
        /*0064*/ 	.byte	0x00, 0xf0, 0x05, 0x00


	//----- nvinfo : EIATTR_KPARAM_INFO
	.align		4
.L_779:
        /*0068*/ 	.byte	0x04, 0x17
        /*006a*/ 	.short	(.L_781 - .L_780)
.L_780:
        /*006c*/ 	.word	0x00000000
        /*0070*/ 	.short	0x0000
        /*0072*/ 	.short	0x0000
        /*0074*/ 	.byte	0x00, 0xf0, 0x11, 0x00


	//----- nvinfo : EIATTR_SPARSE_MMA_MASK
	.align		4
.L_781:
        /*0078*/ 	.byte	0x03, 0x50
        /*007a*/ 	.short	0x0000


	//----- nvinfo : EIATTR_MAXREG_COUNT
	.align		4
        /*007c*/ 	.byte	0x03, 0x1b
        /*007e*/ 	.short	0x00ff


	//----- nvinfo : EIATTR_MERCURY_ISA_VERSION
	.align		4
        /*0080*/ 	.byte	0x03, 0x5f
        /*0082*/ 	.short	0x0101


	//----- nvinfo : EIATTR_EXIT_INSTR_OFFSETS
	.align		4
        /*0084*/ 	.byte	0x04, 0x1c
        /*0086*/ 	.short	(.L_783 - .L_782)


	//   ....[0]....
.L_782:
        /*0088*/ 	.word	0x000004e0


	//   ....[1]....
        /*008c*/ 	.word	0x00000570


	//----- nvinfo : EIATTR_MAX_THREADS
	.align		4
.L_783:
        /*0090*/ 	.byte	0x04, 0x05
        /*0092*/ 	.short	(.L_785 - .L_784)
.L_784:
        /*0094*/ 	.word	0x00000080
        /*0098*/ 	.word	0x00000001
        /*009c*/ 	.word	0x00000001


	//----- nvinfo : EIATTR_CRS_STACK_SIZE
	.align		4
.L_785:
        /*00a0*/ 	.byte	0x04, 0x1e
        /*00a2*/ 	.short	(.L_787 - .L_786)
.L_786:
        /*00a4*/ 	.word	0x00000000


	//----- nvinfo : EIATTR_CBANK_PARAM_SIZE
	.align		4
.L_787:
        /*00a8*/ 	.byte	0x03, 0x19
        /*00aa*/ 	.short	0x0024


	//----- nvinfo : EIATTR_PARAM_CBANK
	.align		4
        /*00ac*/ 	.byte	0x04, 0x0a
        /*00ae*/ 	.short	(.L_789 - .L_788)
	.align		4
.L_788:
        /*00b0*/ 	.word	index@(.nv.constant0._ZN2at6native27unrolled_elementwise_kernelIZZZNS0_54_GLOBAL__N__7dbc7496_16_ComplexKernel_cu_75b981de_334619complex_kernel_cudaERNS_14TensorIteratorEENKUlvE_clEvENKUlvE0_clEvEUlffE_St5arrayIPcLm3EELi4E23TrivialOffsetCalculatorILi2EjESB_ILi1EjENS0_6memory15LoadWithoutCastENSE_16StoreWithoutCastEEEviT_T0_T2_T3_T4_T5_)
        /*00b4*/ 	.short	0x0210
        /*00b6*/ 	.short	0x0024


	//----- nvinfo : EIATTR_SW_WAR
	.align		4
.L_789:
        /*00b8*/ 	.byte	0x04, 0x36
        /*00ba*/ 	.short	(.L_791 - .L_790)
.L_790:
        /*00bc*/ 	.word	0x00000008
.L_791:


//--------------------- .nv.info._ZN2at6native29vectorized_elementwise_kernelILi2EZZZNS0_54_GLOBAL__N__7dbc7496_16_ComplexKernel_cu_75b981de_334619complex_kernel_cudaERNS_14TensorIteratorEENKUlvE_clEvENKUlvE0_clEvEUlffE_St5arrayIPcLm3EEEEviT0_T1_ --------------------------
	.section	.nv.info._ZN2at6native29vectorized_elementwise_kernelILi2EZZZNS0_54_GLOBAL__N__7dbc7496_16_ComplexKernel_cu_75b981de_334619complex_kernel_cudaERNS_14TensorIteratorEENKUlvE_clEvENKUlvE0_clEvEUlffE_St5arrayIPcLm3EEEEviT0_T1_,"",@"SHT_CUDA_INFO"
	.sectionflags	@""
	.align	4


	//----- nvinfo : EIATTR_CUDA_API_VERSION
	.align		4
        /*0000*/ 	.byte	0x04, 0x37
        /*0002*/ 	.short	(.L_793 - .L_792)
.L_792:
        /*0004*/ 	.word	0x00000082


	//----- nvinfo : EIATTR_KPARAM_INFO
	.align		4
.L_793:
        /*0008*/ 	.byte	0x04, 0x17
        /*000a*/ 	.short	(.L_795 - .L_794)
.L_794:
        /*000c*/ 	.word	0x00000000
        /*0010*/ 	.short	0x0002
        /*0012*/ 	.short	0x0008
        /*0014*/ 	.byte	0x00, 0xf0, 0x61, 0x00


	//----- nvinfo : EIATTR_KPARAM_INFO
	.align		4
.L_795:
        /*0018*/ 	.byte	0x04, 0x17
        /*001a*/ 	.short	(.L_797 - .L_796)
.L_796:
        /*001c*/ 	.word	0x00000000
        /*0020*/ 	.short	0x0001
        /*0022*/ 	.short	0x0004
        /*0024*/ 	.byte	0x00, 0xf0, 0x05, 0x00


	//----- nvinfo : EIATTR_KPARAM_INFO
	.align		4
.L_797:
        /*0028*/ 	.byte	0x04, 0x17
        /*002a*/ 	.short	(.L_799 - .L_798)
.L_798:
        /*002c*/ 	.word	0x00000000
        /*0030*/ 	.short	0x0000
        /*0032*/ 	.short	0x0000
        /*0034*/ 	.byte	0x00, 0xf0, 0x11, 0x00


	//----- nvinfo : EIATTR_SPARSE_MMA_MASK
	.align		4
.L_799:
        /*0038*/ 	.byte	0x03, 0x50
        /*003a*/ 	.short	0x0000


	//----- nvinfo : EIATTR_MAXREG_COUNT
	.align		4
        /*003c*/ 	.byte	0x03, 0x1b
        /*003e*/ 	.short	0x00ff


	//----- nvinfo : EIATTR_MERCURY_ISA_VERSION
	.align		4
        /*0040*/ 	.byte	0x03, 0x5f
        /*0042*/ 	.short	0x0101


	//----- nvinfo : EIATTR_EXIT_INSTR_OFFSETS
	.align		4
        /*0044*/ 	.byte	0x04, 0x1c
        /*0046*/ 	.short	(.L_801 - .L_800)


	//   ....[0]....
.L_800:
        /*0048*/ 	.word	0x000002a0


	//   ....[1]....
        /*004c*/ 	.word	0x00000d30


	//   ....[2]....
        /*0050*/ 	.word	0x00000d80


	//----- nvinfo : EIATTR_MAX_THREADS
	.align		4
.L_801:
        /*0054*/ 	.byte	0x04, 0x05
        /*0056*/ 	.short	(.L_803 - .L_802)
.L_802:
        /*0058*/ 	.word	0x00000080
        /*005c*/ 	.word	0x00000001
        /*0060*/ 	.word	0x00000001


	//----- nvinfo : EIATTR_CRS_STACK_SIZE
	.align		4
.L_803:
        /*0064*/ 	.byte	0x04, 0x1e
        /*0066*/ 	.short	(.L_805 - .L_804)
.L_804:
        /*0068*/ 	.word	0x00000000


	//----- nvinfo : EIATTR_CBANK_PARAM_SIZE
	.align		4
.L_805:
        /*006c*/ 	.byte	0x03, 0x19
        /*006e*/ 	.short	0x0020


	//----- nvinfo : EIATTR_PARAM_CBANK
	.align		4
        /*0070*/ 	.byte	0x04, 0x0a
        /*0072*/ 	.short	(.L_807 - .L_806)
	.align		4
.L_806:
        /*0074*/ 	.word	index@(.nv.constant0._ZN2at6native29vectorized_elementwise_kernelILi2EZZZNS0_54_GLOBAL__N__7dbc7496_16_ComplexKernel_cu_75b981de_334619complex_kernel_cudaERNS_14TensorIteratorEENKUlvE_clEvENKUlvE0_clEvEUlffE_St5arrayIPcLm3EEEEviT0_T1_)
        /*0078*/ 	.short	0x0210
        /*007a*/ 	.short	0x0020


	//----- nvinfo : EIATTR_SW_WAR
	.align		4
.L_807:
        /*007c*/ 	.byte	0x04, 0x36
        /*007e*/ 	.short	(.L_809 - .L_808)
.L_808:
        /*0080*/ 	.word	0x00000008
.L_809:


//--------------------- .nv.info._ZN2at6native29vectorized_elementwise_kernelILi4EZZZNS0_54_GLOBAL__N__7dbc7496_16_ComplexKernel_cu_75b981de_334619complex_kernel_cudaERNS_14TensorIteratorEENKUlvE_clEvENKUlvE0_clEvEUlffE_St5arrayIPcLm3EEEEviT0_T1_ --------------------------
	.section	.nv.info._ZN2at6native29vectorized_elementwise_kernelILi4EZZZNS0_54_GLOBAL__N__7dbc7496_16_ComplexKernel_cu_75b981de_334619complex_kernel_cudaERNS_14TensorIteratorEENKUlvE_clEvENKUlvE0_clEvEUlffE_St5arrayIPcLm3EEEEviT0_T1_,"",@"SHT_CUDA_INFO"
	.sectionflags	@""
	.align	4


	//----- nvinfo : EIATTR_CUDA_API_VERSION
	.align		4
        /*0000*/ 	.byte	0x04, 0x37
        /*0002*/ 	.short	(.L_811 - .L_810)
.L_810:
        /*0004*/ 	.word	0x00000082


	//----- nvinfo : EIATTR_KPARAM_INFO
	.align		4
.L_811:
        /*0008*/ 	.byte	0x04, 0x17
        /*000a*/ 	.short	(.L_813 - .L_812)
.L_812:
        /*000c*/ 	.word	0x00000000
        /*0010*/ 	.short	0x0002
        /*0012*/ 	.short	0x0008
        /*0014*/ 	.byte	0x00, 0xf0, 0x61, 0x00


	//----- nvinfo : EIATTR_KPARAM_INFO
	.align		4
.L_813:
        /*0018*/ 	.byte	0x04, 0x17
        /*001a*/ 	.short	(.L_815 - .L_814)
.L_814:
        /*001c*/ 	.word	0x00000000
        /*0020*/ 	.short	0x0001
        /*0022*/ 	.short	0x0004
        /*0024*/ 	.byte	0x00, 0xf0, 0x05, 0x00


	//----- nvinfo : EIATTR_KPARAM_INFO
	.align		4
.L_815:
        /*0028*/ 	.byte	0x04, 0x17
        /*002a*/ 	.short	(.L_817 - .L_816)
.L_816:
        /*002c*/ 	.word	0x00000000
        /*0030*/ 	.short	0x0000
        /*0032*/ 	.short	0x0000
        /*0034*/ 	.byte	0x00, 0xf0, 0x11, 0x00


	//----- nvinfo : EIATTR_SPARSE_MMA_MASK
	.align		4
.L_817:
        /*0038*/ 	.byte	0x03, 0x50
        /*003a*/ 	.short	0x0000


	//----- nvinfo : EIATTR_MAXREG_COUNT
	.align		4
        /*003c*/ 	.byte	0x03, 0x1b
        /*003e*/ 	.short	0x00ff


	//----- nvinfo : EIATTR_MERCURY_ISA_VERSION
	.align		4
        /*0040*/ 	.byte	0x03, 0x5f
        /*0042*/ 	.short	0x0101


	//----- nvinfo : EIATTR_EXIT_INSTR_OFFSETS
	.align		4
        /*0044*/ 	.byte	0x04, 0x1c
        /*0046*/ 	.short	(.L_819 - .L_818)


	//   ....[0]....
.L_818:
        /*0048*/ 	.word	0x000002a0


	//   ....[1]....
        /*004c*/ 	.word	0x00000d30


	//   ....[2]....
        /*0050*/ 	.word	0x00000d80


	//----- nvinfo : EIATTR_MAX_THREADS
	.align		4
.L_819:
        /*0054*/ 	.byte	0x04, 0x05
        /*0056*/ 	.short	(.L_821 - .L_820)
.L_820:
        /*0058*/ 	.word	0x00000080
        /*005c*/ 	.word	0x00000001
        /*0060*/ 	.word	0x00000001


	//----- nvinfo : EIATTR_CRS_STACK_SIZE
	.align		4
.L_821:
        /*0064*/ 	.byte	0x04, 0x1e
        /*0066*/ 	.short	(.L_823 - .L_822)
.L_822:
        /*0068*/ 	.word	0x00000000


	//----- nvinfo : EIATTR_CBANK_PARAM_SIZE
	.align		4
.L_823:
        /*006c*/ 	.byte	0x03, 0x19
        /*006e*/ 	.short	0x0020


	//----- nvinfo : EIATTR_PARAM_CBANK
	.align		4
        /*0070*/ 	.byte	0x04, 0x0a
        /*0072*/ 	.short	(.L_825 - .L_824)
	.align		4
.L_824:
        /*0074*/ 	.word	index@(.nv.constant0._ZN2at6native29vectorized_elementwise_kernelILi4EZZZNS0_54_GLOBAL__N__7dbc7496_16_ComplexKernel_cu_75b981de_334619complex_kernel_cudaERNS_14TensorIteratorEENKUlvE_clEvENKUlvE0_clEvEUlffE_St5arrayIPcLm3EEEEviT0_T1_)
        /*0078*/ 	.short	0x0210
        /*007a*/ 	.short	0x0020


	//----- nvinfo : EIATTR_SW_WAR
	.align		4
.L_825:
        /*007c*/ 	.byte	0x04, 0x36
        /*007e*/ 	.short	(.L_827 - .L_826)
.L_826:
        /*0080*/ 	.word	0x00000008
.L_827:


//--------------------- .nv.info._ZN2at6native29vectorized_elementwise_kernelILi8EZZZNS0_54_GLOBAL__N__7dbc7496_16_ComplexKernel_cu_75b981de_334619complex_kernel_cudaERNS_14TensorIteratorEENKUlvE_clEvENKUlvE0_clEvEUlffE_St5arrayIPcLm3EEEEviT0_T1_ --------------------------
	.section	.nv.info._ZN2at6native29vectorized_elementwise_kernelILi8EZZZNS0_54_GLOBAL__N__7dbc7496_16_ComplexKernel_cu_75b981de_334619complex_kernel_cudaERNS_14TensorIteratorEENKUlvE_clEvENKUlvE0_clEvEUlffE_St5arrayIPcLm3EEEEviT0_T1_,"",@"SHT_CUDA_INFO"
	.sectionflags	@""
	.align	4


	//----- nvinfo : EIATTR_CUDA_API_VERSION
	.align		4
        /*0000*/ 	.byte	0x04, 0x37
        /*0002*/ 	.short	(.L_829 - .L_828)
.L_828:
        /*0004*/ 	.word	0x00000082


	//----- nvinfo : EIATTR_KPARAM_INFO
	.align		4
.L_829:
        /*0008*/ 	.byte	0x04, 0x17
        /*000a*/ 	.short	(.L_831 - .L_830)
.L_830:
        /*000c*/ 	.word	0x00000000
        /*0010*/ 	.short	0x0002
        /*0012*/ 	.short	0x0008
        /*0014*/ 	.byte	0x00, 0xf0, 0x61, 0x00


	//----- nvinfo : EIATTR_KPARAM_INFO
	.align		4
.L_831:
        /*0018*/ 	.byte	0x04, 0x17
        /*001a*/ 	.short	(.L_833 - .L_832)
.L_832:
        /*001c*/ 	.word	0x00000000
        /*0020*/ 	.short	0x0001
        /*0022*/ 	.short	0x0004
        /*0024*/ 	.byte	0x00, 0xf0, 0x05, 0x00


	//----- nvinfo : EIATTR_KPARAM_INFO
	.align		4
.L_833:
        /*0028*/ 	.byte	0x04, 0x17
        /*002a*/ 	.short	(.L_835 - .L_834)
.L_834:
        /*002c*/ 	.word	0x00000000
        /*0030*/ 	.short	0x0000
        /*0032*/ 	.short	0x0000
        /*0034*/ 	.byte	0x00, 0xf0, 0x11, 0x00


	//----- nvinfo : EIATTR_SPARSE_MMA_MASK
	.align		4
.L_835:
        /*0038*/ 	.byte	0x03, 0x50
        /*003a*/ 	.short	0x0000


	//----- nvinfo : EIATTR_MAXREG_COUNT
	.align		4
        /*003c*/ 	.byte	0x03, 0x1b
        /*003e*/ 	.short	0x00ff


	//----- nvinfo : EIATTR_MERCURY_ISA_VERSION
	.align		4
        /*0040*/ 	.byte	0x03, 0x5f
        /*0042*/ 	.short	0x0101


	//----- nvinfo : EIATTR_EXIT_INSTR_OFFSETS
	.align		4
        /*0044*/ 	.byte	0x04, 0x1c
        /*0046*/ 	.short	(.L_837 - .L_836)


	//   ....[0]....
.L_836:
        /*0048*/ 	.word	0x000002a0


	//   ....[1]....
        /*004c*/ 	.word	0x00000d30


	//   ....[2]....
        /*0050*/ 	.word	0x00000d80


	//----- nvinfo : EIATTR_MAX_THREADS
	.align		4
.L_837:
        /*0054*/ 	.byte	0x04, 0x05
        /*0056*/ 	.short	(.L_839 - .L_838)
.L_838:
        /*0058*/ 	.word	0x00000080
        /*005c*/ 	.word	0x00000001
        /*0060*/ 	.word	0x00000001


	//----- nvinfo : EIATTR_CRS_STACK_SIZE
	.align		4
.L_839:
        /*0064*/ 	.byte	0x04, 0x1e
        /*0066*/ 	.short	(.L_841 - .L_840)
.L_840:
        /*0068*/ 	.word	0x00000000


	//----- nvinfo : EIATTR_CBANK_PARAM_SIZE
	.align		4
.L_841:
        /*006c*/ 	.byte	0x03, 0x19
        /*006e*/ 	.short	0x0020


	//----- nvinfo : EIATTR_PARAM_CBANK
	.align		4
        /*0070*/ 	.byte	0x04, 0x0a
        /*0072*/ 	.short	(.L_843 - .L_842)
	.align		4
.L_842:
        /*0074*/ 	.word	index@(.nv.constant0._ZN2at6native29vectorized_elementwise_kernelILi8EZZZNS0_54_GLOBAL__N__7dbc7496_16_ComplexKernel_cu_75b981de_334619complex_kernel_cudaERNS_14TensorIteratorEENKUlvE_clEvENKUlvE0_clEvEUlffE_St5arrayIPcLm3EEEEviT0_T1_)
        /*0078*/ 	.short	0x0210
        /*007a*/ 	.short	0x0020


	//----- nvinfo : EIATTR_SW_WAR
	.align		4
.L_843:
        /*007c*/ 	.byte	0x04, 0x36
        /*007e*/ 	.short	(.L_845 - .L_844)
.L_844:
        /*0080*/ 	.word	0x00000008
.L_845:


//--------------------- .nv.info._ZN2at6native18elementwise_kernelILi128ELi4EZNS0_15gpu_kernel_implIZZZNS0_54_GLOBAL__N__7dbc7496_16_ComplexKernel_cu_75b981de_334619complex_kernel_cudaERNS_14TensorIteratorEENKUlvE_clEvENKUlvE_clEvEUlddE_EEvRNS_18TensorIteratorBaseERKT_EUliE_EEviT1_ --------------------------
	.section	.nv.info._ZN2at6native18elementwise_kernelILi128ELi4EZNS0_15gpu_kernel_implIZZZNS0_54_GLOBAL__N__7dbc7496_16_ComplexKernel_cu_75b981de_334619complex_kernel_cudaERNS_14TensorIteratorEENKUlvE_clEvENKUlvE_clEvEUlddE_EEvRNS_18TensorIteratorBaseERKT_EUliE_EEviT1_,"",@"SHT_CUDA_INFO"
	.sectionflags	@""
	.align	4


	//----- nvinfo : EIATTR_CUDA_API_VERSION
	.align		4
        /*0000*/ 	.byte	0x04, 0x37
        /*0002*/ 	.short	(.L_847 - .L_846)
.L_846:
        /*0004*/ 	.word	0x00000082


	//----- nvinfo : EIATTR_KPARAM_INFO
	.align		4
.L_847:
        /*0008*/ 	.byte	0x04, 0x17
        /*000a*/ 	.short	(.L_849 - .L_848)
.L_848:
        /*000c*/ 	.word	0x00000000
        /*0010*/ 	.short	0x0001
        /*0012*/ 	.short	0x0008
        /*0014*/ 	.byte	0x00, 0xf0, 0x21, 0x0a


	//----- nvinfo : EIATTR_KPARAM_INFO
	.align		4
.L_849:
        /*0018*/ 	.byte	0x04, 0x17
        /*001a*/ 	.short	(.L_851 - .L_850)
.L_850:
        /*001c*/ 	.word	0x00000000
        /*0020*/ 	.short	0x0000
        /*0022*/ 	.short	0x0000
        /*0024*/ 	.byte	0x00, 0xf0, 0x11, 0x00


	//----- nvinfo : EIATTR_SPARSE_MMA_MASK
	.align		4
.L_851:
        /*0028*/ 	.byte	0x03, 0x50
        /*002a*/ 	.short	0x0000


	//----- nvinfo : EIATTR_MAXREG_COUNT
	.align		4
        /*002c*/ 	.byte	0x03, 0x1b
        /*002e*/ 	.short	0x0080


	//----- nvinfo : EIATTR_EXTERNS
	.align		4
        /*0030*/ 	.byte	0x04, 0x0f
        /*0032*/ 	.short	(.L_853 - .L_852)


	//   ....[0]....
	.align		4
.L_852:
        /*0034*/ 	.word	index@(__assertfail)


	//----- nvinfo : EIATTR_MERCURY_ISA_VERSION
	.align		4
.L_853:
        /*0038*/ 	.byte	0x03, 0x5f
        /*003a*/ 	.short	0x0101


	//----- nvinfo : EIATTR_SYSCALL_OFFSETS
	.align		4
        /*003c*/ 	.byte	0x04, 0x46
        /*003e*/ 	.short	(.L_855 - .L_854)


	//   ....[0]....
.L_854:
        /*0040*/ 	.word	0x00002590


	//   ....[1]....
        /*0044*/ 	.word	0x000034a0


	//   ....[2]....
        /*0048*/ 	.word	0x00004600


	//   ....[3]....
        /*004c*/ 	.word	0x00006bc0


	//   ....[4]....
        /*0050*/ 	.word	0x00007ad0


	//   ....[5]....
        /*0054*/ 	.word	0x00008c30


	//   ....[6]....
        /*0058*/ 	.word	0x0000b1e0


	//   ....[7]....
        /*005c*/ 	.word	0x0000c0f0


	//   ....[8]....
        /*0060*/ 	.word	0x0000d250


	//   ....[9]....
        /*0064*/ 	.word	0x0000f7f0


	//   ....[10]....
        /*0068*/ 	.word	0x00010700


	//   ....[11]....
        /*006c*/ 	.word	0x00011860


	//----- nvinfo : EIATTR_EXIT_INSTR_OFFSETS
	.align		4
.L_855:
        /*0070*/ 	.byte	0x04, 0x1c
        /*0072*/ 	.short	(.L_857 - .L_856)


	//   ....[0]....
.L_856:
        /*0074*/ 	.word	0x0000d300


	//   ....[1]....
        /*0078*/ 	.word	0x00010860


	//   ....[2]....
        /*007c*/ 	.word	0x000108a0


	//   ....[3]....
        /*0080*/ 	.word	0x00010930


	//   ....[4]....
        /*0084*/ 	.word	0x00010960


	//   ....[5]....
        /*0088*/ 	.word	0x00010990


	//   ....[6]....
        /*008c*/ 	.word	0x00010a60


	//   ....[7]....
        /*0090*/ 	.word	0x00010ae0


	//   ....[8]....
        /*0094*/ 	.word	0x00010be0


	//   ....[9]....
        /*0098*/ 	.word	0x00010c90


	//   ....[10]....
        /*009c*/ 	.word	0x00010cb0


	//   ....[11]....
        /*00a0*/ 	.word	0x00010d80


	//   ....[12]....
        /*00a4*/ 	.word	0x00010da0


	//   ....[13]....
        /*00a8*/ 	.word	0x00010f70


	//   ....[14]....
        /*00ac*/ 	.word	0x00011110


	//   ....[15]....
        /*00b0*/ 	.word	0x00011190


	//   ....[16]....
        /*00b4*/ 	.word	0x00011240


	//   ....[17]....
        /*00b8*/ 	.word	0x00011400


	//   ....[18]....
        /*00bc*/ 	.word	0x000115c0


	//   ....[19]....
        /*00c0*/ 	.word	0x00011760


	//   ....[20]....
        /*00c4*/ 	.word	0x00011870


	//   ....[21]....
        /*00c8*/ 	.word	0x000118a0


	//   ....[22]....
        /*00cc*/ 	.word	0x000118d0


	//----- nvinfo : EIATTR_MAX_THREADS
	.align		4
.L_857:
        /*00d0*/ 	.byte	0x04, 0x05
        /*00d2*/ 	.short	(.L_859 - .L_858)
.L_858:
        /*00d4*/ 	.word	0x00000080
        /*00d8*/ 	.word	0x00000001
        /*00dc*/ 	.word	0x00000001


	//----- nvinfo : EIATTR_CRS_STACK_SIZE
	.align		4
.L_859:
        /*00e0*/ 	.byte	0x04, 0x1e
        /*00e2*/ 	.short	(.L_861 - .L_860)
.L_860:
        /*00e4*/ 	.word	0x00000000


	//----- nvinfo : EIATTR_CBANK_PARAM_SIZE
	.align		4
.L_861:
        /*00e8*/ 	.byte	0x03, 0x19
        /*00ea*/ 	.short	0x0290


	//----- nvinfo : EIATTR_PARAM_CBANK
	.align		4
        /*00ec*/ 	.byte	0x04, 0x0a
        /*00ee*/ 	.short	(.L_863 - .L_862)
	.align		4
.L_862:
        /*00f0*/ 	.word	index@(.nv.constant0._ZN2at6native18elementwise_kernelILi128ELi4EZNS0_15gpu_kernel_implIZZZNS0_54_GLOBAL__N__7dbc7496_16_ComplexKernel_cu_75b981de_334619complex_kernel_cudaERNS_14TensorIteratorEENKUlvE_clEvENKUlvE_clEvEUlddE_EEvRNS_18TensorIteratorBaseERKT_EUliE_EEviT1_)
        /*00f4*/ 	.short	0x0210
        /*00f6*/ 	.short	0x0290


	//----- nvinfo : EIATTR_SW_WAR
	.align		4
.L_863:
        /*00f8*/ 	.byte	0x04, 0x36
        /*00fa*/ 	.short	(.L_865 - .L_864)
.L_864:
        /*00fc*/ 	.word	0x00000008
.L_865:


//--------------------- .nv.info._ZN2at6native27unrolled_elementwise_kernelIZZZNS0_54_GLOBAL__N__7dbc7496_16_ComplexKernel_cu_75b981de_334619complex_kernel_cudaERNS_14TensorIteratorEENKUlvE_clEvENKUlvE_clEvEUlddE_St5arrayIPcLm3EELi4E23TrivialOffsetCalculatorILi2EjESB_ILi1EjENS0_6memory12LoadWithCastILi2EEENSE_13StoreWithCastILi1EEEEEviT_T0_T2_T3_T4_T5_ --------------------------
	.section	.nv.info._ZN2at6native27unrolled_elementwise_kernelIZZZNS0_54_GLOBAL__N__7dbc7496_16_ComplexKernel_cu_75b981de_334619complex_kernel_cudaERNS_14TensorIteratorEENKUlvE_clEvENKUlvE_clEvEUlddE_St5arrayIPcLm3EELi4E23TrivialOffsetCalculatorILi2EjESB_ILi1EjENS0_6memory12LoadWithCastILi2EEENSE_13StoreWithCastILi1EEEEEviT_T0_T2_T3_T4_T5_,"",@"SHT_CUDA_INFO"
	.sectionflags	@""
	.align	4


	//----- nvinfo : EIATTR_CUDA_API_VERSION
	.align		4
        /*0000*/ 	.byte	0x04, 0x37
        /*0002*/ 	.short	(.L_867 - .L_866)
.L_866:
        /*0004*/ 	.word	0x00000082


	//----- nvinfo : EIATTR_KPARAM_INFO
	.align		4
.L_867:
        /*0008*/ 	.byte	0x04, 0x17
        /*000a*/ 	.short	(.L_869 - .L_868)
.L_868:
        /*000c*/ 	.word	0x00000000
        /*0010*/ 	.short	0x0006
        /*0012*/ 	.short	0x0030
        /*0014*/ 	.byte	0x00, 0xf0, 0x21, 0x00


	//----- nvinfo : EIATTR_KPARAM_INFO
	.align		4
.L_869:
        /*0018*/ 	.byte	0x04, 0x17
        /*001a*/ 	.short	(.L_871 - .L_870)
.L_870:
        /*001c*/ 	.word	0x00000000
        /*0020*/ 	.short	0x0005
        /*0022*/ 	.short	0x0024
        /*0024*/ 	.byte	0x00, 0xf0, 0x31, 0x00


	//----- nvinfo : EIATTR_KPARAM_INFO
	.align		4
.L_871:
        /*0028*/ 	.byte	0x04, 0x17
        /*002a*/ 	.short	(.L_873 - .L_872)
.L_872:
        /*002c*/ 	.word	0x00000000
        /*0030*/ 	.short	0x0004
        /*0032*/ 	.short	0x0021
        /*0034*/ 	.byte	0x00, 0xf0, 0x05, 0x00


	//----- nvinfo : EIATTR_KPARAM_INFO
	.align		4
.L_873:
        /*0038*/ 	.byte	0x04, 0x17
        /*003a*/ 	.short	(.L_875 - .L_874)
.L_874:
        /*003c*/ 	.word	0x00000000
        /*0040*/ 	.short	0x0003
        /*0042*/ 	.short	0x0020
        /*0044*/ 	.byte	0x00, 0xf0, 0x05, 0x00


	//----- nvinfo : EIATTR_KPARAM_INFO
	.align		4
.L_875:
        /*0048*/ 	.byte	0x04, 0x17
        /*004a*/ 	.short	(.L_877 - .L_876)
.L_876:
        /*004c*/ 	.word	0x00000000
        /*0050*/ 	.short	0x0002
        /*0052*/ 	.short	0x0008
        /*0054*/ 	.byte	0x00, 0xf0, 0x61, 0x00


	//----- nvinfo : EIATTR_KPARAM_INFO
	.align		4
.L_877:
        /*0058*/ 	.byte	0x04, 0x17
        /*005a*/ 	.short	(.L_879 - .L_878)
.L_878:
        /*005c*/ 	.word	0x00000000
        /*0060*/ 	.short	0x0001
        /*0062*/ 	.short	0x0004
        /*0064*/ 	.byte	0x00, 0xf0, 0x05, 0x00


	//----- nvinfo : EIATTR_KPARAM_INFO
	.align		4
.L_879:
        /*0068*/ 	.byte	0x04, 0x17
        /*006a*/ 	.short	(.L_881 - .L_880)
.L_880:
        /*006c*/ 	.word	0x00000000
        /*0070*/ 	.short	0x0000
        /*0072*/ 	.short	0x0000
        /*0074*/ 	.byte	0x00, 0xf0, 0x11, 0x00


	//----- nvinfo : EIATTR_SPARSE_MMA_MASK
	.align		4
.L_881:
        /*0078*/ 	.byte	0x03, 0x50
        /*007a*/ 	.short	0x0000


	//----- nvinfo : EIATTR_MAXREG_COUNT
	.align		4
        /*007c*/ 	.byte	0x03, 0x1b
        /*007e*/ 	.short	0x00ff


	//----- nvinfo : EIATTR_EXTERNS
	.align		4
        /*0080*/ 	.byte	0x04, 0x0f
        /*0082*/ 	.short	(.L_883 - .L_882)


	//   ....[0]....
	.align		4
.L_882:
        /*0084*/ 	.word	index@(__assertfail)


	//----- nvinfo : EIATTR_MERCURY_ISA_VERSION
	.align		4
.L_883:
        /*0088*/ 	.byte	0x03, 0x5f
        /*008a*/ 	.short	0x0101


	//----- nvinfo : EIATTR_SYSCALL_OFFSETS
	.align		4
        /*008c*/ 	.byte	0x04, 0x46
        /*008e*/ 	.short	(.L_885 - .L_884)


	//   ....[0]....
.L_884:
        /*0090*/ 	.word	0x00000fa0


	//   ....[1]....
        /*0094*/ 	.word	0x00001ec0


	//   ....[2]....
        /*0098*/ 	.word	0x00002e60


	//   ....[3]....
        /*009c*/ 	.word	0x00003d80


	//   ....[4]....
        /*00a0*/ 	.word	0x00004d30


	//   ....[5]....
        /*00a4*/ 	.word	0x00005c50


	//   ....[6]....
        /*00a8*/ 	.word	0x00006be0


	//   ....[7]....
        /*00ac*/ 	.word	0x00007b10


	//   ....[8]....
        /*00b0*/ 	.word	0x00008fe0


	//   ....[9]....
        /*00b4*/ 	.word	0x0000a1e0


	//   ....[10]....
        /*00b8*/ 	.word	0x0000b3a0


	//   ....[11]....
        /*00bc*/ 	.word	0x0000c580


	//----- nvinfo : EIATTR_EXIT_INSTR_OFFSETS
	.align		4
.L_885:
        /*00c0*/ 	.byte	0x04, 0x1c
        /*00c2*/ 	.short	(.L_887 - .L_886)


	//   ....[0]....
.L_886:
        /*00c4*/ 	.word	0x0000b440


	//   ....[1]....
        /*00c8*/ 	.word	0x0000b580


	//   ....[2]....
        /*00cc*/ 	.word	0x0000b5c0


	//   ....[3]....
        /*00d0*/ 	.word	0x0000b650


	//   ....[4]....
        /*00d4*/ 	.word	0x0000b680


	//   ....[5]....
        /*00d8*/ 	.word	0x0000b6b0


	//   ....[6]....
        /*00dc*/ 	.word	0x0000b780


	//   ....[7]....
        /*00e0*/ 	.word	0x0000b800


	//   ....[8]....
        /*00e4*/ 	.word	0x0000b900


	//   ....[9]....
        /*00e8*/ 	.word	0x0000b9b0


	//   ....[10]....
        /*00ec*/ 	.word	0x0000b9d0


	//   ....[11]....
        /*00f0*/ 	.word	0x0000baa0


	//   ....[12]....
        /*00f4*/ 	.word	0x0000bac0


	//   ....[13]....
        /*00f8*/ 	.word	0x0000bc90


	//   ....[14]....
        /*00fc*/ 	.word	0x0000be30


	//   ....[15]....
        /*0100*/ 	.word	0x0000beb0


	//   ....[16]....
        /*0104*/ 	.word	0x0000bf60


	//   ....[17]....
        /*0108*/ 	.word	0x0000c120


	//   ....[18]....
        /*010c*/ 	.word	0x0000c2e0


	//   ....[19]....
        /*0110*/ 	.word	0x0000c480


	//   ....[20]....
        /*0114*/ 	.word	0x0000c590


	//   ....[21]....
        /*0118*/ 	.word	0x0000c5c0


	//   ....[22]....
        /*011c*/ 	.word	0x0000c5f0


	//----- nvinfo : EIATTR_MAX_THREADS
	.align		4
.L_887:
        /*0120*/ 	.byte	0x04, 0x05
        /*0122*/ 	.short	(.L_889 - .L_888)
.L_888:
        /*0124*/ 	.word	0x00000080
        /*0128*/ 	.word	0x00000001
        /*012c*/ 	.word	0x00000001


	//----- nvinfo : EIATTR_CRS_STACK_SIZE
	.align		4
.L_889:
        /*0130*/ 	.byte	0x04, 0x1e
        /*0132*/ 	.short	(.L_891 - .L_890)
.L_890:
        /*0134*/ 	.word	0x00000000


	//----- nvinfo : EIATTR_CBANK_PARAM_SIZE
	.align		4
.L_891:
        /*0138*/ 	.byte	0x03, 0x19
        /*013a*/ 	.short	0x0038


	//----- nvinfo : EIATTR_PARAM_CBANK
	.align		4
        /*013c*/ 	.byte	0x04, 0x0a
        /*013e*/ 	.short	(.L_893 - .L_892)
	.align		4
.L_892:
        /*0140*/ 	.word	index@(.nv.constant0._ZN2at6native27unrolled_elementwise_kernelIZZZNS0_54_GLOBAL__N__7dbc7496_16_ComplexKernel_cu_75b981de_334619complex_kernel_cudaERNS_14TensorIteratorEENKUlvE_clEvENKUlvE_clEvEUlddE_St5arrayIPcLm3EELi4E23TrivialOffsetCalculatorILi2EjESB_ILi1EjENS0_6memory12LoadWithCastILi2EEENSE_13StoreWithCastILi1EEEEEviT_T0_T2_T3_T4_T5_)
        /*0144*/ 	.short	0x0210
        /*0146*/ 	.short	0x0038


	//----- nvinfo : EIATTR_SW_WAR
	.align		4
.L_893:
        /*0148*/ 	.byte	0x04, 0x36
        /*014a*/ 	.short	(.L_895 - .L_894)
.L_894:
        /*014c*/ 	.word	0x00000008
.L_895:


//--------------------- .nv.info._ZN2at6native18elementwise_kernelILi128ELi2EZNS0_22gpu_kernel_impl_nocastIZZZNS0_54_GLOBAL__N__7dbc7496_16_ComplexKernel_cu_75b981de_334619complex_kernel_cudaERNS_14TensorIteratorEENKUlvE_clEvENKUlvE_clEvEUlddE_EEvRNS_18TensorIteratorBaseERKT_EUliE_EEviT1_ --------------------------
	.section	.nv.info._ZN2at6native18elementwise_kernelILi128ELi2EZNS0_22gpu_kernel_impl_nocastIZZZNS0_54_GLOBAL__N__7dbc7496_16_ComplexKernel_cu_75b981de_334619complex_kernel_cudaERNS_14TensorIteratorEENKUlvE_clEvENKUlvE_clEvEUlddE_EEvRNS_18TensorIteratorBaseERKT_EUliE_EEviT1_,"",@"SHT_CUDA_INFO"
	.sectionflags	@""
	.align	4


	//----- nvinfo : EIATTR_CUDA_API_VERSION
	.align		4
        /*0000*/ 	.byte	0x04, 0x37
        /*0002*/ 	.short	(.L_897 - .L_896)
.L_896:
        /*0004*/ 	.word	0x00000082


	//----- nvinfo : EIATTR_KPARAM_INFO
	.align		4
.L_897:
        /*0008*/ 	.byte	0x04, 0x17
        /*000a*/ 	.short	(.L_899 - .L_898)
.L_898:
        /*000c*/ 	.word	0x00000000
        /*0010*/ 	.short	0x0001
        /*0012*/ 	.short	0x0008
        /*0014*/ 	.byte	0x00, 0xf0, 0x21, 0x0a


	//----- nvinfo : EIATTR_KPARAM_INFO
	.align		4
.L_899:
        /*0018*/ 	.byte	0x04, 0x17
        /*001a*/ 	.short	(.L_901 - .L_900)
.L_900:
        /*001c*/ 	.word	0x00000000
        /*0020*/ 	.short	0x0000
        /*0022*/ 	.short	0x0000
        /*0024*/ 	.byte	0x00, 0xf0, 0x11, 0x00


	//----- nvinfo : EIATTR_SPARSE_MMA_MASK
	.align		4
.L_901:
        /*0028*/ 	.byte	0x03, 0x50
        /*002a*/ 	.short	0x0000


	//----- nvinfo : EIATTR_MAXREG_COUNT
	.align		4
        /*002c*/ 	.byte	0x03, 0x1b
        /*002e*/ 	.short	0x0080


	//----- nvinfo : EIATTR_MERCURY_ISA_VERSION
	.align		4
        /*0030*/ 	.byte	0x03, 0x5f
        /*0032*/ 	.short	0x0101


	//----- nvinfo : EIATTR_EXIT_INSTR_OFFSETS
	.align		4
        /*0034*/ 	.byte	0x04, 0x1c
        /*0036*/ 	.short	(.L_903 - .L_902)


	//   ....[0]....
.L_902:
        /*0038*/ 	.word	0x000017a0


	//   ....[1]....
        /*003c*/ 	.word	0x00002e80


	//----- nvinfo : EIATTR_MAX_THREADS
	.align		4
.L_903:
        /*0040*/ 	.byte	0x04, 0x05
        /*0042*/ 	.short	(.L_905 - .L_904)
.L_904:
        /*0044*/ 	.word	0x00000080
        /*0048*/ 	.word	0x00000001
        /*004c*/ 	.word	0x00000001


	//----- nvinfo : EIATTR_CRS_STACK_SIZE
	.align		4
.L_905:
        /*0050*/ 	.byte	0x04, 0x1e
        /*0052*/ 	.short	(.L_907 - .L_906)
.L_906:
        /*0054*/ 	.word	0x00000000


	//----- nvinfo : EIATTR_CBANK_PARAM_SIZE
	.align		4
.L_907:
        /*0058*/ 	.byte	0x03, 0x19
        /*005a*/ 	.short	0x0290


	//----- nvinfo : EIATTR_PARAM_CBANK
	.align		4
        /*005c*/ 	.byte	0x04, 0x0a
        /*005e*/ 	.short	(.L_909 - .L_908)
	.align		4
.L_908:
        /*0060*/ 	.word	index@(.nv.constant0._ZN2at6native18elementwise_kernelILi128ELi2EZNS0_22gpu_kernel_impl_nocastIZZZNS0_54_GLOBAL__N__7dbc7496_16_ComplexKernel_cu_75b981de_334619complex_kernel_cudaERNS_14TensorIteratorEENKUlvE_clEvENKUlvE_clEvEUlddE_EEvRNS_18TensorIteratorBaseERKT_EUliE_EEviT1_)
        /*0064*/ 	.short	0x0210
        /*0066*/ 	.short	0x0290


	//----- nvinfo : EIATTR_SW_WAR
	.align		4
.L_909:
        /*0068*/ 	.byte	0x04, 0x36
        /*006a*/ 	.short	(.L_911 - .L_910)
.L_910:
        /*006c*/ 	.word	0x00000008
.L_911:


//--------------------- .nv.info._ZN2at6native27unrolled_elementwise_kernelIZZZNS0_54_GLOBAL__N__7dbc7496_16_ComplexKernel_cu_75b981de_334619complex_kernel_cudaERNS_14TensorIteratorEENKUlvE_clEvENKUlvE_clEvEUlddE_St5arrayIPcLm3EELi4E23TrivialOffsetCalculatorILi2EjESB_ILi1EjENS0_6memory15LoadWithoutCastENSE_16StoreWithoutCastEEEviT_T0_T2_T3_T4_T5_ --------------------------
	.section	.nv.info._ZN2at6native27unrolled_elementwise_kernelIZZZNS0_54_GLOBAL__N__7dbc7496_16_ComplexKernel_cu_75b981de_334619complex_kernel_cudaERNS_14TensorIteratorEENKUlvE_clEvENKUlvE_clEvEUlddE_St5arrayIPcLm3EELi4E23TrivialOffsetCalculatorILi2EjESB_ILi1EjENS0_6memory15LoadWithoutCastENSE_16StoreWithoutCastEEEviT_T0_T2_T3_T4_T5_,"",@"SHT_CUDA_INFO"
	.sectionflags	@""
	.align	4


	//----- nvinfo : EIATTR_CUDA_API_VERSION
	.align		4
        /*0000*/ 	.byte	0x04, 0x37
        /*0002*/ 	.short	(.L_913 - .L_912)
.L_912:
        /*0004*/ 	.word	0x00000082


	//----- nvinfo : EIATTR_KPARAM_INFO
	.align		4
.L_913:
        /*0008*/ 	.byte	0x04, 0x17
        /*000a*/ 	.short	(.L_915 - .L_914)
.L_914:
        /*000c*/ 	.word	0x00000000
        /*0010*/ 	.short	0x0006
        /*0012*/ 	.short	0x0023
        /*0014*/ 	.byte	0x00, 0xf0, 0x05, 0x00


	//----- nvinfo : EIATTR_KPARAM_INFO
	.align		4
.L_915:
        /*0018*/ 	.byte	0x04, 0x17
        /*001a*/ 	.short	(.L_917 - .L_916)
.L_916:
        /*001c*/ 	.word	0x00000000
        /*0020*/ 	.short	0x0005
        /*0022*/ 	.short	0x0022
        /*0024*/ 	.byte	0x00, 0xf0, 0x05, 0x00


	//----- nvinfo : EIATTR_KPARAM_INFO
	.align		4
.L_917:
        /*0028*/ 	.byte	0x04, 0x17
        /*002a*/ 	.short	(.L_919 - .L_918)
.L_918:
        /*002c*/ 	.word	0x00000000
        /*0030*/ 	.short	0x0004
        /*0032*/ 	.short	0x0021
        /*0034*/ 	.byte	0x00, 0xf0, 0x05, 0x00


	//----- nvinfo : EIATTR_KPARAM_INFO
	.align		4
.L_919:
        /*0038*/ 	.byte	0x04, 0x17
        /*003a*/ 	.short	(.L_921 - .L_920)
.L_920:
        /*003c*/ 	.word	0x00000000
        /*0040*/ 	.short	0x0003
        /*0042*/ 	.short	0x0020
        /*0044*/ 	.byte	0x00, 0xf0, 0x05, 0x00


	//----- nvinfo : EIATTR_KPARAM_INFO
	.align		4
.L_921:
        /*0048*/ 	.byte	0x04, 0x17
        /*004a*/ 	.short	(.L_923 - .L_922)
.L_922:
        /*004c*/ 	.word	0x00000000
        /*0050*/ 	.short	0x0002
        /*0052*/ 	.short	0x0008
        /*0054*/ 	.byte	0x00, 0xf0, 0x61, 0x00


	//----- nvinfo : EIATTR_KPARAM_INFO
	.align		4
.L_923:
        /*0058*/ 	.byte	0x04, 0x17
        /*005a*/ 	.short	(.L_925 - .L_924)
.L_924:
        /*005c*/ 	.word	0x00000000
        /*0060*/ 	.short	0x0001
        /*0062*/ 	.short	0x0004
        /*0064*/ 	.byte	0x00, 0xf0, 0x05, 0x00


	//----- nvinfo : EIATTR_KPARAM_INFO
	.align		4
.L_925:
        /*0068*/ 	.byte	0x04, 0x17
        /*006a*/ 	.short	(.L_927 - .L_926)
.L_926:
        /*006c*/ 	.word	0x00000000
        /*0070*/ 	.short	0x0000
        /*0072*/ 	.short	0x0000
        /*0074*/ 	.byte	0x00, 0xf0, 0x11, 0x00


	//----- nvinfo : EIATTR_SPARSE_MMA_MASK
	.align		4
.L_927:
        /*0078*/ 	.byte	0x03, 0x50
        /*007a*/ 	.short	0x0000


	//----- nvinfo : EIATTR_MAXREG_COUNT
	.align		4
        /*007c*/ 	.byte	0x03, 0x1b
        /*007e*/ 	.short	0x00ff


	//----- nvinfo : EIATTR_MERCURY_ISA_VERSION
	.align		4
        /*0080*/ 	.byte	0x03, 0x5f
        /*0082*/ 	.short	0x0101


	//----- nvinfo : EIATTR_EXIT_INSTR_OFFSETS
	.align		4
        /*0084*/ 	.byte	0x04, 0x1c
        /*0086*/ 	.short	(.L_929 - .L_928)


	//   ....[0]....
.L_928:
        /*0088*/ 	.word	0x00000630


	//   ....[1]....
        /*008c*/ 	.word	0x00000700


	//----- nvinfo : EIATTR_MAX_THREADS
	.align		4
.L_929:
        /*0090*/ 	.byte	0x04, 0x05
        /*0092*/ 	.short	(.L_931 - .L_930)
.L_930:
        /*0094*/ 	.word	0x00000080
        /*0098*/ 	.word	0x00000001
        /*009c*/ 	.word	0x00000001


	//----- nvinfo : EIATTR_CRS_STACK_SIZE
	.align		4
.L_931:
        /*00a0*/ 	.byte	0x04, 0x1e
        /*00a2*/ 	.short	(.L_933 - .L_932)
.L_932:
        /*00a4*/ 	.word	0x00000000


	//----- nvinfo : EIATTR_CBANK_PARAM_SIZE
	.align		4
.L_933:
        /*00a8*/ 	.byte	0x03, 0x19
        /*00aa*/ 	.short	0x0024


	//----- nvinfo : EIATTR_PARAM_CBANK
	.align		4
        /*00ac*/ 	.byte	0x04, 0x0a
        /*00ae*/ 	.short	(.L_935 - .L_934)
	.align		4
.L_934:
        /*00b0*/ 	.word	index@(.nv.constant0._ZN2at6native27unrolled_elementwise_kernelIZZZNS0_54_GLOBAL__N__7dbc7496_16_ComplexKernel_cu_75b981de_334619complex_kernel_cudaERNS_14TensorIteratorEENKUlvE_clEvENKUlvE_clEvEUlddE_St5arrayIPcLm3EELi4E23TrivialOffsetCalculatorILi2EjESB_ILi1EjENS0_6memory15LoadWithoutCastENSE_16StoreWithoutCastEEEviT_T0_T2_T3_T4_T5_)
        /*00b4*/ 	.short	0x0210
        /*00b6*/ 	.short	0x0024


	//----- nvinfo : EIATTR_SW_WAR
	.align		4
.L_935:
        /*00b8*/ 	.byte	0x04, 0x36
        /*00ba*/ 	.short	(.L_937 - .L_936)
.L_936:
        /*00bc*/ 	.word	0x00000008
.L_937:


//--------------------- .nv.info._ZN2at6native29vectorized_elementwise_kernelILi2EZZZNS0_54_GLOBAL__N__7dbc7496_16_ComplexKernel_cu_75b981de_334619complex_kernel_cudaERNS_14TensorIteratorEENKUlvE_clEvENKUlvE_clEvEUlddE_St5arrayIPcLm3EEEEviT0_T1_ --------------------------
	.section	.nv.info._ZN2at6native29vectorized_elementwise_kernelILi2EZZZNS0_54_GLOBAL__N__7dbc7496_16_ComplexKernel_cu_75b981de_334619complex_kernel_cudaERNS_14TensorIteratorEENKUlvE_clEvENKUlvE_clEvEUlddE_St5arrayIPcLm3EEEEviT0_T1_,"",@"SHT_CUDA_INFO"
	.sectionflags	@""
	.align	4


	//----- nvinfo : EIATTR_CUDA_API_VERSION
	.align		4
        /*0000*/ 	.byte	0x04, 0x37
        /*0002*/ 	.short	(.L_939 - .L_938)
.L_938:
        /*0004*/ 	.word	0x00000082


	//----- nvinfo : EIATTR_KPARAM_INFO
	.align		4
.L_939:
        /*0008*/ 	.byte	0x04, 0x17
        /*000a*/ 	.short	(.L_941 - .L_940)
.L_940:
        /*000c*/ 	.word	0x00000000
        /*0010*/ 	.short	0x0002
        /*0012*/ 	.short	0x0008
        /*0014*/ 	.byte	0x00, 0xf0, 0x61, 0x00


	//----- nvinfo : EIATTR_KPARAM_INFO
	.align		4
.L_941:
        /*0018*/ 	.byte	0x04, 0x17
        /*001a*/ 	.short	(.L_943 - .L_942)
.L_942:
        /*001c*/ 	.word	0x00000000
        /*0020*/ 	.short	0x0001
        /*0022*/ 	.short	0x0004
        /*0024*/ 	.byte	0x00, 0xf0, 0x05, 0x00


	//----- nvinfo : EIATTR_KPARAM_INFO
	.align		4
.L_943:
        /*0028*/ 	.byte	0x04, 0x17
        /*002a*/ 	.short	(.L_945 - .L_944)
.L_944:
        /*002c*/ 	.word	0x00000000
        /*0030*/ 	.short	0x0000
        /*0032*/ 	.short	0x0000
        /*0034*/ 	.byte	0x00, 0xf0, 0x11, 0x00


	//----- nvinfo : EIATTR_SPARSE_MMA_MASK
	.align		4
.L_945:
        /*0038*/ 	.byte	0x03, 0x50
        /*003a*/ 	.short	0x0000


	//----- nvinfo : EIATTR_MAXREG_COUNT
	.align		4
        /*003c*/ 	.byte	0x03, 0x1b
        /*003e*/ 	.short	0x00ff


	//----- nvinfo : EIATTR_MERCURY_ISA_VERSION
	.align		4
        /*0040*/ 	.byte	0x03, 0x5f
        /*0042*/ 	.short	0x0101


	//----- nvinfo : EIATTR_EXIT_INSTR_OFFSETS
	.align		4
        /*0044*/ 	.byte	0x04, 0x1c
        /*0046*/ 	.short	(.L_947 - .L_946)


	//   ....[0]....
.L_946:
        /*0048*/ 	.word	0x00000420


	//   ....[1]....
        /*004c*/ 	.word	0x00001180


	//   ....[2]....
        /*0050*/ 	.word	0x00001210


	//----- nvinfo : EIATTR_MAX_THREADS
	.align		4
.L_947:
        /*0054*/ 	.byte	0x04, 0x05
        /*0056*/ 	.short	(.L_949 - .L_948)
.L_948:
        /*0058*/ 	.word	0x00000080
        /*005c*/ 	.word	0x00000001
        /*0060*/ 	.word	0x00000001


	//----- nvinfo : EIATTR_CRS_STACK_SIZE
	.align		4
.L_949:
        /*0064*/ 	.byte	0x04, 0x1e
        /*0066*/ 	.short	(.L_951 - .L_950)
.L_950:
        /*0068*/ 	.word	0x00000000


	//----- nvinfo : EIATTR_CBANK_PARAM_SIZE
	.align		4
.L_951:
        /*006c*/ 	.byte	0x03, 0x19
        /*006e*/ 	.short	0x0020


	//----- nvinfo : EIATTR_PARAM_CBANK
	.align		4
        /*0070*/ 	.byte	0x04, 0x0a
        /*0072*/ 	.short	(.L_953 - .L_952)
	.align		4
.L_952:
        /*0074*/ 	.word	index@(.nv.constant0._ZN2at6native29vectorized_elementwise_kernelILi2EZZZNS0_54_GLOBAL__N__7dbc7496_16_ComplexKernel_cu_75b981de_334619complex_kernel_cudaERNS_14TensorIteratorEENKUlvE_clEvENKUlvE_clEvEUlddE_St5arrayIPcLm3EEEEviT0_T1_)
        /*0078*/ 	.short	0x0210
        /*007a*/ 	.short	0x0020


	//----- nvinfo : EIATTR_SW_WAR
	.align		4
.L_953:
        /*007c*/ 	.byte	0x04, 0x36
        /*007e*/ 	.short	(.L_955 - .L_954)
.L_954:
        /*0080*/ 	.word	0x00000008
.L_955:


//--------------------- .nv.info._ZN2at6native29vectorized_elementwise_kernelILi4EZZZNS0_54_GLOBAL__N__7dbc7496_16_ComplexKernel_cu_75b981de_334619complex_kernel_cudaERNS_14TensorIteratorEENKUlvE_clEvENKUlvE_clEvEUlddE_St5arrayIPcLm3EEEEviT0_T1_ --------------------------
	.section	.nv.info._ZN2at6native29vectorized_elementwise_kernelILi4EZZZNS0_54_GLOBAL__N__7dbc7496_16_ComplexKernel_cu_75b981de_334619complex_kernel_cudaERNS_14TensorIteratorEENKUlvE_clEvENKUlvE_clEvEUlddE_St5arrayIPcLm3EEEEviT0_T1_,"",@"SHT_CUDA_INFO"
	.sectionflags	@""
	.align	4


	//----- nvinfo : EIATTR_CUDA_API_VERSION
	.align		4
        /*0000*/ 	.byte	0x04, 0x37
        /*0002*/ 	.short	(.L_957 - .L_956)
.L_956:
        /*0004*/ 	.word	0x00000082


	//----- nvinfo : EIATTR_KPARAM_INFO
	.align		4
.L_957:
        /*0008*/ 	.byte	0x04, 0x17
        /*000a*/ 	.short	(.L_959 - .L_958)
.L_958:
        /*000c*/ 	.word	0x00000000
        /*0010*/ 	.short	0x0002
        /*0012*/ 	.short	0x0008
        /*0014*/ 	.byte	0x00, 0xf0, 0x61, 0x00


	//----- nvinfo : EIATTR_KPARAM_INFO
	.align		4
.L_959:
        /*0018*/ 	.byte	0x04, 0x17
        /*001a*/ 	.short	(.L_961 - .L_960)
.L_960:
        /*001c*/ 	.word	0x00000000
        /*0020*/ 	.short	0x0001
        /*0022*/ 	.short	0x0004
        /*0024*/ 	.byte	0x00, 0xf0, 0x05, 0x00


	//----- nvinfo : EIATTR_KPARAM_INFO
	.align		4
.L_961:
        /*0028*/ 	.byte	0x04, 0x17
        /*002a*/ 	.short	(.L_963 - .L_962)
.L_962:
        /*002c*/ 	.word	0x00000000
        /*0030*/ 	.short	0x0000
        /*0032*/ 	.short	0x0000
        /*0034*/ 	.byte	0x00, 0xf0, 0x11, 0x00


	//----- nvinfo : EIATTR_SPARSE_MMA_MASK
	.align		4
.L_963:
        /*0038*/ 	.byte	0x03, 0x50
        /*003a*/ 	.short	0x0000


	//----- nvinfo : EIATTR_MAXREG_COUNT
	.align		4
        /*003c*/ 	.byte	0x03, 0x1b
        /*003e*/ 	.short	0x00ff


	//----- nvinfo : EIATTR_MERCURY_ISA_VERSION
	.align		4
        /*0040*/ 	.byte	0x03, 0x5f
        /*0042*/ 	.short	0x0101


	//----- nvinfo : EIATTR_EXIT_INSTR_OFFSETS
	.align		4
        /*0044*/ 	.byte	0x04, 0x1c
        /*0046*/ 	.short	(.L_965 - .L_964)


	//   ....[0]....
.L_964:
        /*0048*/ 	.word	0x00000420


	//   ....[1]....
        /*004c*/ 	.word	0x00001180


	//   ....[2]....
        /*0050*/ 	.word	0x00001210


	//----- nvinfo : EIATTR_MAX_THREADS
	.align		4
.L_965:
        /*0054*/ 	.byte	0x04, 0x05
        /*0056*/ 	.short	(.L_967 - .L_966)
.L_966:
        /*0058*/ 	.word	0x00000080
        /*005c*/ 	.word	0x00000001
        /*0060*/ 	.word	0x00000001


	//----- nvinfo : EIATTR_CRS_STACK_SIZE
	.align		4
.L_967:
        /*0064*/ 	.byte	0x04, 0x1e
        /*0066*/ 	.short	(.L_969 - .L_968)
.L_968:
        /*0068*/ 	.word	0x00000000


	//----- nvinfo : EIATTR_CBANK_PARAM_SIZE
	.align		4
.L_969:
        /*006c*/ 	.byte	0x03, 0x19
        /*006e*/ 	.short	0x0020


	//----- nvinfo : EIATTR_PARAM_CBANK
	.align		4
        /*0070*/ 	.byte	0x04, 0x0a
        /*0072*/ 	.short	(.L_971 - .L_970)
	.align		4
.L_970:
        /*0074*/ 	.word	index@(.nv.constant0._ZN2at6native29vectorized_elementwise_kernelILi4EZZZNS0_54_GLOBAL__N__7dbc7496_16_ComplexKernel_cu_75b981de_334619complex_kernel_cudaERNS_14TensorIteratorEENKUlvE_clEvENKUlvE_clEvEUlddE_St5arrayIPcLm3EEEEviT0_T1_)
        /*0078*/ 	.short	0x0210
        /*007a*/ 	.short	0x0020


	//----- nvinfo : EIATTR_SW_WAR
	.align		4
.L_971:
        /*007c*/ 	.byte	0x04, 0x36
        /*007e*/ 	.short	(.L_973 - .L_972)
.L_972:
        /*0080*/ 	.word	0x00000008
.L_973:


//--------------------- .nv.info._ZN2at6native29vectorized_elementwise_kernelILi8EZZZNS0_54_GLOBAL__N__7dbc7496_16_ComplexKernel_cu_75b981de_334619complex_kernel_cudaERNS_14TensorIteratorEENKUlvE_clEvENKUlvE_clEvEUlddE_St5arrayIPcLm3EEEEviT0_T1_ --------------------------
	.section	.nv.info._ZN2at6native29vectorized_elementwise_kernelILi8EZZZNS0_54_GLOBAL__N__7dbc7496_16_ComplexKernel_cu_75b981de_334619complex_kernel_cudaERNS_14TensorIteratorEENKUlvE_clEvENKUlvE_clEvEUlddE_St5arrayIPcLm3EEEEviT0_T1_,"",@"SHT_CUDA_INFO"
	.sectionflags	@""
	.align	4


	//----- nvinfo : EIATTR_CUDA_API_VERSION
	.align		4
        /*0000*/ 	.byte	0x04, 0x37
        /*0002*/ 	.short	(.L_975 - .L_974)
.L_974:
        /*0004*/ 	.word	0x00000082


	//----- nvinfo : EIATTR_KPARAM_INFO
	.align		4
.L_975:
        /*0008*/ 	.byte	0x04, 0x17
        /*000a*/ 	.short	(.L_977 - .L_976)
.L_976:
        /*000c*/ 	.word	0x00000000
        /*0010*/ 	.short	0x0002
        /*0012*/ 	.short	0x0008
        /*0014*/ 	.byte	0x00, 0xf0, 0x61, 0x00


	//----- nvinfo : EIATTR_KPARAM_INFO
	.align		4
.L_977:
        /*0018*/ 	.byte	0x04, 0x17
        /*001a*/ 	.short	(.L_979 - .L_978)
.L_978:
        /*001c*/ 	.word	0x00000000
        /*0020*/ 	.short	0x0001
        /*0022*/ 	.short	0x0004
        /*0024*/ 	.byte	0x00, 0xf0, 0x05, 0x00


	//----- nvinfo : EIATTR_KPARAM_INFO
	.align		4
.L_979:
        /*0028*/ 	.byte	0x04, 0x17
        /*002a*/ 	.short	(.L_981 - .L_980)
.L_980:
        /*002c*/ 	.word	0x00000000
        /*0030*/ 	.short	0x0000
        /*0032*/ 	.short	0x0000
        /*0034*/ 	.byte	0x00, 0xf0, 0x11, 0x00


	//----- nvinfo : EIATTR_SPARSE_MMA_MASK
	.align		4
.L_981:
        /*0038*/ 	.byte	0x03, 0x50
        /*003a*/ 	.short	0x0000


	//----- nvinfo : EIATTR_MAXREG_COUNT
	.align		4
        /*003c*/ 	.byte	0x03, 0x1b
        /*003e*/ 	.short	0x00ff


	//----- nvinfo : EIATTR_MERCURY_ISA_VERSION
	.align		4
        /*0040*/ 	.byte	0x03, 0x5f
        /*0042*/ 	.short	0x0101


	//----- nvinfo : EIATTR_EXIT_INSTR_OFFSETS
	.align		4
        /*0044*/ 	.byte	0x04, 0x1c
        /*0046*/ 	.short	(.L_983 - .L_982)


	//   ....[0]....
.L_982:
        /*0048*/ 	.word	0x00000420


	//   ....[1]....
        /*004c*/ 	.word	0x00001180


	//   ....[2]....
        /*0050*/ 	.word	0x00001210


	//----- nvinfo : EIATTR_MAX_THREADS
	.align		4
.L_983:
        /*0054*/ 	.byte	0x04, 0x05
        /*0056*/ 	.short	(.L_985 - .L_984)
.L_984:
        /*0058*/ 	.word	0x00000080
        /*005c*/ 	.word	0x00000001
        /*0060*/ 	.word	0x00000001


	//----- nvinfo : EIATTR_CRS_STACK_SIZE
	.align		4
.L_985:
        /*0064*/ 	.byte	0x04, 0x1e
        /*0066*/ 	.short	(.L_987 - .L_986)
.L_986:
        /*0068*/ 	.word	0x00000000


	//----- nvinfo : EIATTR_CBANK_PARAM_SIZE
	.align		4
.L_987:
        /*006c*/ 	.byte	0x03, 0x19
        /*006e*/ 	.short	0x0020


	//----- nvinfo : EIATTR_PARAM_CBANK
	.align		4
        /*0070*/ 	.byte	0x04, 0x0a
        /*0072*/ 	.short	(.L_989 - .L_988)
	.align		4
.L_988:
        /*0074*/ 	.word	index@(.nv.constant0._ZN2at6native29vectorized_elementwise_kernelILi8EZZZNS0_54_GLOBAL__N__7dbc7496_16_ComplexKernel_cu_75b981de_334619complex_kernel_cudaERNS_14TensorIteratorEENKUlvE_clEvENKUlvE_clEvEUlddE_St5arrayIPcLm3EEEEviT0_T1_)
        /*0078*/ 	.short	0x0210
        /*007a*/ 	.short	0x0020


	//----- nvinfo : EIATTR_SW_WAR
	.align		4
.L_989:
        /*007c*/ 	.byte	0x04, 0x36
        /*007e*/ 	.short	(.L_991 - .L_990)
.L_990:
        /*0080*/ 	.word	0x00000008
.L_991:


//--------------------- .nv.callgraph             --------------------------
	.section	.nv.callgraph,"",@"SHT_CUDA_CALLGRAPH"
	.align	4
	.sectionentsize	8
	.align		4
        /*0000*/ 	.word	0x00000000
	.align		4
        /*0004*/ 	.word	0xffffffff
	.align		4
        /*0008*/ 	.word	index@(_ZN2at6native18elementwise_kernelILi128ELi4EZNS0_15gpu_kernel_implIZZZNS0_54_GLOBAL__N__7dbc7496_16_ComplexKernel_cu_75b981de_334617polar_kernel_cudaERNS_14TensorIteratorEENKUlvE_clEvENKUlvE0_clEvEUlffE_EEvRNS_18TensorIteratorBaseERKT_EUliE_EEviT1_)
	.align		4
        /*000c*/ 	.word	index@(__assertfail)
	.align		4
        /*0010*/ 	.word	index@(_ZN2at6native27unrolled_elementwise_kernelIZZZNS0_54_GLOBAL__N__7dbc7496_16_ComplexKernel_cu_75b981de_334617polar_kernel_cudaERNS_14TensorIteratorEENKUlvE_clEvENKUlvE0_clEvEUlffE_St5arrayIPcLm3EELi4E23TrivialOffsetCalculatorILi2EjESB_ILi1EjENS0_6memory12LoadWithCastILi2EEENSE_13StoreWithCastILi1EEEEEviT_T0_T2_T3_T4_T5_)
	.align		4
        /*0014*/ 	.word	index@(__assertfail)
	.align		4
        /*0018*/ 	.word	index@(_ZN2at6native18elementwise_kernelILi128ELi4EZNS0_15gpu_kernel_implIZZZNS0_54_GLOBAL__N__7dbc7496_16_ComplexKernel_cu_75b981de_334617polar_kernel_cudaERNS_14TensorIteratorEENKUlvE_clEvENKUlvE_clEvEUlddE_EEvRNS_18TensorIteratorBaseERKT_EUliE_EEviT1_)
	.align		4
        /*001c*/ 	.word	index@(__assertfail)
	.align		4
        /*0020*/ 	.word	index@(_ZN2at6native27unrolled_elementwise_kernelIZZZNS0_54_GLOBAL__N__7dbc7496_16_ComplexKernel_cu_75b981de_334617polar_kernel_cudaERNS_14TensorIteratorEENKUlvE_clEvENKUlvE_clEvEUlddE_St5arrayIPcLm3EELi4E23TrivialOffsetCalculatorILi2EjESB_ILi1EjENS0_6memory12LoadWithCastILi2EEENSE_13StoreWithCastILi1EEEEEviT_T0_T2_T3_T4_T5_)
	.align		4
        /*0024*/ 	.word	index@(__assertfail)
	.align		4
        /*0028*/ 	.word	index@(_ZN2at6native18elementwise_kernelILi128ELi4EZNS0_15gpu_kernel_implIZZZNS0_54_GLOBAL__N__7dbc7496_16_ComplexKernel_cu_75b981de_334619complex_kernel_cudaERNS_14TensorIteratorEENKUlvE_clEvENKUlvE1_clEvEUlN3c104HalfES9_E_EEvRNS_18TensorIteratorBaseERKT_EUliE_EEviT1_)
	.align		4
        /*002c*/ 	.word	index@(__assertfail)
	.align		4
        /*0030*/ 	.word	index@(_ZN2at6native27unrolled_elementwise_kernelIZZZNS0_54_GLOBAL__N__7dbc7496_16_ComplexKernel_cu_75b981de_334619complex_kernel_cudaERNS_14TensorIteratorEENKUlvE_clEvENKUlvE1_clEvEUlN3c104HalfES8_E_St5arrayIPcLm3EELi4E23TrivialOffsetCalculatorILi2EjESD_ILi1EjENS0_6memory12LoadWithCastILi2EEENSG_13StoreWithCastILi1EEEEEviT_T0_T2_T3_T4_T5_)
	.align		4
        /*0034*/ 	.word	index@(__assertfail)
	.align		4
        /*0038*/ 	.word	index@(_ZN2at6native18elementwise_kernelILi128ELi4EZNS0_15gpu_kernel_implIZZZNS0_54_GLOBAL__N__7dbc7496_16_ComplexKernel_cu_75b981de_334619complex_kernel_cudaERNS_14TensorIteratorEENKUlvE_clEvENKUlvE0_clEvEUlffE_EEvRNS_18TensorIteratorBaseERKT_EUliE_EEviT1_)
	.align		4
        /*003c*/ 	.word	index@(__assertfail)
	.align		4
        /*0040*/ 	.word	index@(_ZN2at6native27unrolled_elementwise_kernelIZZZNS0_54_GLOBAL__N__7dbc7496_16_ComplexKernel_cu_75b981de_334619complex_kernel_cudaERNS_14TensorIteratorEENKUlvE_clEvENKUlvE0_clEvEUlffE_St5arrayIPcLm3EELi4E23TrivialOffsetCalculatorILi2EjESB_ILi1EjENS0_6memory12LoadWithCastILi2EEENSE_13StoreWithCastILi1EEEEEviT_T0_T2_T3_T4_T5_)
	.align		4
        /*0044*/ 	.word	index@(__assertfail)
	.align		4
        /*0048*/ 	.word	index@(_ZN2at6native18elementwise_kernelILi128ELi4EZNS0_15gpu_kernel_implIZZZNS0_54_GLOBAL__N__7dbc7496_16_ComplexKernel_cu_75b981de_334619complex_kernel_cudaERNS_14TensorIteratorEENKUlvE_clEvENKUlvE_clEvEUlddE_EEvRNS_18TensorIteratorBaseERKT_EUliE_EEviT1_)
	.align		4
        /*004c*/ 	.word	index@(__assertfail)
	.align		4
        /*0050*/ 	.word	index@(_ZN2at6native27unrolled_elementwise_kernelIZZZNS0_54_GLOBAL__N__7dbc7496_16_ComplexKernel_cu_75b981de_334619complex_kernel_cudaERNS_14TensorIteratorEENKUlvE_clEvENKUlvE_clEvEUlddE_St5arrayIPcLm3EELi4E23TrivialOffsetCalculatorILi2EjESB_ILi1EjENS0_6memory12LoadWithCastILi2EEENSE_13StoreWithCastILi1EEEEEviT_T0_T2_T3_T4_T5_)
	.align		4
        /*0054*/ 	.word	index@(__assertfail)
	.align		4
        /*0058*/ 	.word	0x00000000
	.align		4
        /*005c*/ 	.word	0xfffffffe
	.align		4
        /*0060*/ 	.word	0x00000000
	.align		4
        /*0064*/ 	.word	0xfffffffd
	.align		4
        /*0068*/ 	.word	0x00000000
	.align		4
        /*006c*/ 	.word	0xfffffffc


//--------------------- .nv.constant4             --------------------------
	.section	.nv.constant4,"a",@progbits
	.align	8
	.align		8
.nv.constant4:
        /*0000*/ 	.dword	__assertfail
	.align		8
        /*0008*/ 	.dword	__unnamed_1
	.align		8
        /*0010*/ 	.dword	__unnamed_2
	.align		8
        /*0018*/ 	.dword	__unnamed_3
	.align		8
        /*0020*/ 	.dword	__unnamed_4
	.align		8
        /*0028*/ 	.dword	__unnamed_5
	.align		8
        /*0030*/ 	.dword	__unnamed_6
	.align		8
        /*0038*/ 	.dword	_ZN52_INTERNAL_7dbc7496_16_ComplexKernel_cu_75b981de_33464cuda3std3__45__cpo5beginE
	.align		8
        /*0040*/ 	.dword	_ZN52_INTERNAL_7dbc7496_16_ComplexKernel_cu_75b981de_33464cuda3std3__45__cpo3endE
	.align		8
        /*0048*/ 	.dword	_ZN52_INTERNAL_7dbc7496_16_ComplexKernel_cu_75b981de_33464cuda3std3__45__cpo6cbeginE
	.align		8
        /*0050*/ 	.dword	_ZN52_INTERNAL_7dbc7496_16_ComplexKernel_cu_75b981de_33464cuda3std3__45__cpo4cendE
	.align		8
        /*0058*/ 	.dword	_ZN52_INTERNAL_7dbc7496_16_ComplexKernel_cu_75b981de_33464cuda3std3__45__cpo6rbeginE
	.align		8
        /*0060*/ 	.dword	_ZN52_INTERNAL_7dbc7496_16_ComplexKernel_cu_75b981de_33464cuda3std3__45__cpo4rendE
	.align		8
        /*0068*/ 	.dword	_ZN52_INTERNAL_7dbc7496_16_ComplexKernel_cu_75b981de_33464cuda3std3__45__cpo7crbeginE
	.align		8
        /*0070*/ 	.dword	_ZN52_INTERNAL_7dbc7496_16_ComplexKernel_cu_75b981de_33464cuda3std3__45__cpo5crendE
	.align		8
        /*0078*/ 	.dword	_ZN52_INTERNAL_7dbc7496_16_ComplexKernel_cu_75b981de_33464cuda3std3__454_GLOBAL__N__7dbc7496_16_ComplexKernel_cu_75b981de_33466ignoreE
	.align		8
        /*0080*/ 	.dword	_ZN52_INTERNAL_7dbc7496_16_ComplexKernel_cu_75b981de_33464cuda3std3__419piecewise_constructE
	.align		8
        /*0088*/ 	.dword	_ZN52_INTERNAL_7dbc7496_16_ComplexKernel_cu_75b981de_33464cuda3std3__48in_placeE
	.align		8
        /*0090*/ 	.dword	_ZN52_INTERNAL_7dbc7496_16_ComplexKernel_cu_75b981de_33464cuda3std3__420unreachable_sentinelE
	.align		8
        /*0098*/ 	.dword	_ZN52_INTERNAL_7dbc7496_16_ComplexKernel_cu_75b981de_33464cuda3std6ranges3__45__cpo4swapE
	.align		8
        /*00a0*/ 	.dword	_ZN52_INTERNAL_7dbc7496_16_ComplexKernel_cu_75b981de_33464cuda3std6ranges3__45__cpo9iter_moveE
	.align		8
        /*00a8*/ 	.dword	_ZN52_INTERNAL_7dbc7496_16_ComplexKernel_cu_75b981de_33464cuda3std6ranges3__45__cpo5beginE
	.align		8
        /*00b0*/ 	.dword	_ZN52_INTERNAL_7dbc7496_16_ComplexKernel_cu_75b981de_33464cuda3std6ranges3__45__cpo3endE
	.align		8
        /*00b8*/ 	.dword	_ZN52_INTERNAL_7dbc7496_16_ComplexKernel_cu_75b981de_33464cuda3std6ranges3__45__cpo6cbeginE
	.align		8
        /*00c0*/ 	.dword	_ZN52_INTERNAL_7dbc7496_16_ComplexKernel_cu_75b981de_33464cuda3std6ranges3__45__cpo4cendE
	.align		8
        /*00c8*/ 	.dword	_ZN52_INTERNAL_7dbc7496_16_ComplexKernel_cu_75b981de_33464cuda3std6ranges3__45__cpo7advanceE
	.align		8
        /*00d0*/ 	.dword	_ZN52_INTERNAL_7dbc7496_16_ComplexKernel_cu_75b981de_33464cuda3std6ranges3__45__cpo9iter_swapE
	.align		8
        /*00d8*/ 	.dword	_ZN52_INTERNAL_7dbc7496_16_ComplexKernel_cu_75b981de_33464cuda3std6ranges3__45__cpo4nextE
	.align		8
        /*00e0*/ 	.dword	_ZN52_INTERNAL_7dbc7496_16_ComplexKernel_cu_75b981de_33464cuda3std6ranges3__45__cpo4prevE
	.align		8
        /*00e8*/ 	.dword	_ZN52_INTERNAL_7dbc7496_16_ComplexKernel_cu_75b981de_33464cuda3std6ranges3__45__cpo4dataE
	.align		8
        /*00f0*/ 	.dword	_ZN52_INTERNAL_7dbc7496_16_ComplexKernel_cu_75b981de_33464cuda3std6ranges3__45__cpo5cdataE
	.align		8
        /*00f8*/ 	.dword	_ZN52_INTERNAL_7dbc7496_16_ComplexKernel_cu_75b981de_33464cuda3std6ranges3__45__cpo4sizeE
	.align		8
        /*0100*/ 	.dword	_ZN52_INTERNAL_7dbc7496_16_ComplexKernel_cu_75b981de_33464cuda3std6ranges3__45__cpo5ssizeE
	.align		8
        /*0108*/ 	.dword	_ZN52_INTERNAL_7dbc7496_16_ComplexKernel_cu_75b981de_33464cuda3std6ranges3__45__cpo8distanceE
	.align		8
        /*0110*/ 	.dword	_ZN52_INTERNAL_7dbc7496_16_ComplexKernel_cu_75b981de_33466thrust23THRUST_300001_SM_900_NS6system6detail10sequential3seqE
	.align		8
        /*0118*/ 	.dword	$str$6
	.align		8
        /*0120*/ 	.dword	$str$7
	.align		8
        /*0128*/ 	.dword	__cudart_sin_cos_coeffs
	.align		8
        /*0130*/ 	.dword	__cudart_i2opi_d


//--------------------- .text._ZN2at6native18elementwise_kernelILi128ELi4EZNS0_15gpu_kernel_implIZZZNS0_54_GLOBAL__N__7dbc7496_16_ComplexKernel_cu_75b981de_334617polar_kernel_cudaERNS_14TensorIteratorEENKUlvE_clEvENKUlvE0_clEvEUlffE_EEvRNS_18TensorIteratorBaseERKT_EUliE_EEviT1_ --------------------------
	.section	.text._ZN2at6native18elementwise_kernelILi128ELi4EZNS0_15gpu_kernel_implIZZZNS0_54_GLOBAL__N__7dbc7496_16_ComplexKernel_cu_75b981de_334617polar_kernel_cudaERNS_14TensorIteratorEENKUlvE_clEvENKUlvE0_clEvEUlffE_EEvRNS_18TensorIteratorBaseERKT_EUliE_EEviT1_,"ax",@progbits
	.align	128
        .global         _ZN2at6native18elementwise_kernelILi128ELi4EZNS0_15gpu_kernel_implIZZZNS0_54_GLOBAL__N__7dbc7496_16_ComplexKernel_cu_75b981de_334617polar_kernel_cudaERNS_14TensorIteratorEENKUlvE_clEvENKUlvE0_clEvEUlffE_EEvRNS_18TensorIteratorBaseERKT_EUliE_EEviT1_
        .type           _ZN2at6native18elementwise_kernelILi128ELi4EZNS0_15gpu_kernel_implIZZZNS0_54_GLOBAL__N__7dbc7496_16_ComplexKernel_cu_75b981de_334617polar_kernel_cudaERNS_14TensorIteratorEENKUlvE_clEvENKUlvE0_clEvEUlffE_EEvRNS_18TensorIteratorBaseERKT_EUliE_EEviT1_,@function
        .size           _ZN2at6native18elementwise_kernelILi128ELi4EZNS0_15gpu_kernel_implIZZZNS0_54_GLOBAL__N__7dbc7496_16_ComplexKernel_cu_75b981de_334617polar_kernel_cudaERNS_14TensorIteratorEENKUlvE_clEvENKUlvE0_clEvEUlffE_EEvRNS_18TensorIteratorBaseERKT_EUliE_EEviT1_,(.L_x_4586 - _ZN2at6native18elementwise_kernelILi128ELi4EZNS0_15gpu_kernel_implIZZZNS0_54_GLOBAL__N__7dbc7496_16_ComplexKernel_cu_75b981de_334617polar_kernel_cudaERNS_14TensorIteratorEENKUlvE_clEvENKUlvE0_clEvEUlffE_EEvRNS_18TensorIteratorBaseERKT_EUliE_EEviT1_)
        .other          _ZN2at6native18elementwise_kernelILi128ELi4EZNS0_15gpu_kernel_implIZZZNS0_54_GLOBAL__N__7dbc7496_16_ComplexKernel_cu_75b981de_334617polar_kernel_cudaERNS_14TensorIteratorEENKUlvE_clEvENKUlvE0_clEvEUlffE_EEvRNS_18TensorIteratorBaseERKT_EUliE_EEviT1_,@"STO_CUDA_ENTRY STV_DEFAULT"
_ZN2at6native18elementwise_kernelILi128ELi4EZNS0_15gpu_kernel_implIZZZNS0_54_GLOBAL__N__7dbc7496_16_ComplexKernel_cu_75b981de_334617polar_kernel_cudaERNS_14TensorIteratorEENKUlvE_clEvENKUlvE0_clEvEUlffE_EEvRNS_18TensorIteratorBaseERKT_EUliE_EEviT1_:
.text._ZN2at6native18elementwise_kernelILi128ELi4EZNS0_15gpu_kernel_implIZZZNS0_54_GLOBAL__N__7dbc7496_16_ComplexKernel_cu_75b981de_334617polar_kernel_cudaERNS_14TensorIteratorEENKUlvE_clEvENKUlvE0_clEvEUlffE_EEvRNS_18TensorIteratorBaseERKT_EUliE_EEviT1_:
[----:B------:R-:W0:Y:S01]  /*0000*/  LDC R1, c[0x0][0x28] ;  /* 0x00000a00ff017b82 */ /* 0x000e220000000800 */
[----:B------:R-:W1:Y:S01]  /*0010*/  S2R R18, SR_CTAID.X ;  /* 0x0000000000127919 */ /* 0x000e620000002500 */
[----:B------:R-:W-:Y:S01]  /*0020*/  ULDC UR4, c[0x0][0x210] ;  /* 0x0000840000047ab9 */ /* 0x000fe20000000800 */
[----:B------:R-:W-:Y:S01]  /*0030*/  ULDC.64 UR36, c[0x0][0x208] ;  /* 0x0000820000247ab9 */ /* 0x000fe20000000a00 */
[----:B------:R-:W-:Y:S01]  /*0040*/  BSSY B7, `(.L_x_0) ;  /* 0x000041b000077945 */ /* 0x000fe20003800000 */
[----:B------:R-:W1:Y:S02]  /*0050*/  S2R R23, SR_TID.X ;  /* 0x0000000000177919 */ /* 0x000e640000002100 */
[----:B-1----:R-:W-:-:S05]  /*0060*/  IMAD R19, R18, 0x200, R23 ;  /* 0x0000020012137824 */ /* 0x002fca00078e0217 */
[----:B------:R-:W-:-:S13]  /*0070*/  ISETP.GE.AND P0, PT, R19, UR4, PT ;  /* 0x0000000413007c0c */ /* 0x000fda000bf06270 */
[----:B0-----:R-:W-:Y:S05]  /*0080*/  @P0 BRA `(.L_x_1) ;  /* 0x0000004000580947 */ /* 0x001fea0003800000 */
[----:B------:R-:W0:Y:S01]  /*0090*/  LDC R6, c[0x0][0x218] ;  /* 0x00008600ff067b82 */ /* 0x000e220000000800 */
[----:B------:R-:W-:Y:S02]  /*00a0*/  IMAD.MOV.U32 R22, RZ, RZ, RZ ;  /* 0x000000ffff167224 */ /* 0x000fe400078e00ff */
[----:B------:R-:W-:Y:S02]  /*00b0*/  IMAD.MOV.U32 R0, RZ, RZ, RZ ;  /* 0x000000ffff007224 */ /* 0x000fe400078e00ff */
[----:B------:R-:W-:Y:S01]  /*00c0*/  IMAD.MOV.U32 R16, RZ, RZ, RZ ;  /* 0x000000ffff107224 */ /* 0x000fe200078e00ff */
[----:B0-----:R-:W-:-:S13]  /*00d0*/  ISETP.NE.AND P0, PT, R6, RZ, PT ;  /* 0x000000ff0600720c */ /* 0x001fda0003f05270 */
[----:B------:R-:W-:Y:S05]  /*00e0*/  @!P0 BRA `(.L_x_2) ;  /* 0x0000001400788947 */ /* 0x000fea0003800000 */
[----:B------:R-:W-:Y:S01]  /*00f0*/  IMAD.MOV.U32 R2, RZ, RZ, RZ ;  /* 0x000000ffff027224 */ /* 0x000fe200078e00ff */
[----:B------:R-:W-:Y:S01]  /*0100*/  ULDC.64 UR4, c[0x0][0x220] ;  /* 0x0000880000047ab9 */ /* 0x000fe20000000a00 */
[----:B------:R-:W-:Y:S01]  /*0110*/  IMAD.MOV.U32 R3, RZ, RZ, R19 ;  /* 0x000000ffff037224 */ /* 0x000fe200078e0013 */
[----:B------:R-:W-:Y:S01]  /*0120*/  ISETP.NE.AND P0, PT, R6, 0x1, PT ;  /* 0x000000010600780c */ /* 0x000fe20003f05270 */
[----:B------:R-:W-:Y:S01]  /*0130*/  ULDC UR6, c[0x0][0x350] ;  /* 0x0000d40000067ab9 */ /* 0x000fe20000000800 */
[----:B------:R-:W-:Y:S01]  /*0140*/  IMAD.HI.U32 R4, R19, UR4, R2 ;  /* 0x0000000413047c27 */ /* 0x000fe2000f8e0002 */
[----:B------:R-:W-:-:S04]  /*0150*/  ULDC UR4, c[0x0][0x21c] ;  /* 0x0000870000047ab9 */ /* 0x000fc80000000800 */
[----:B------:R-:W-:-:S05]  /*0160*/  SHF.R.U32.HI R5, RZ, UR5, R4 ;  /* 0x00000005ff057c19 */ /* 0x000fca0008011604 */
[----:B------:R-:W-:-:S04]  /*0170*/  IMAD.MOV R0, RZ, RZ, -R5 ;  /* 0x000000ffff007224 */ /* 0x000fc800078e0a05 */
[----:B------:R-:W-:Y:S01]  /*0180*/  IMAD R19, R0, UR4, R19 ;  /* 0x0000000400137c24 */ /* 0x000fe2000f8e0213 */
[----:B------:R-:W-:-:S03]  /*0190*/  ULDC.64 UR4, c[0x0][0x348] ;  /* 0x0000d20000047ab9 */ /* 0x000fc60000000a00 */
[C---:B------:R-:W-:Y:S02]  /*01a0*/  IMAD R16, R19.reuse, UR4, RZ ;  /* 0x0000000413107c24 */ /* 0x040fe4000f8e02ff */
[C---:B------:R-:W-:Y:S02]  /*01b0*/  IMAD R0, R19.reuse, UR5, RZ ;  /* 0x0000000513007c24 */ /* 0x040fe4000f8e02ff */
[----:B------:R-:W-:Y:S01]  /*01c0*/  IMAD R22, R19, UR6, RZ ;  /* 0x0000000613167c24 */ /* 0x000fe2000f8e02ff */
[----:B------:R-:W-:Y:S06]  /*01d0*/  @!P0 BRA `(.L_x_2) ;  /* 0x00000014003c8947 */ /* 0x000fec0003800000 */
[----:B------:R-:W-:Y:S01]  /*01e0*/  IMAD.MOV.U32 R4, RZ, RZ, RZ ;  /* 0x000000ffff047224 */ /* 0x000fe200078e00ff */
[----:B------:R-:W-:Y:S01]  /*01f0*/  ULDC.64 UR8, c[0x0][0x228] ;  /* 0x00008a0000087ab9 */ /* 0x000fe20000000a00 */
[----:B------:R-:W-:Y:S01]  /*0200*/  ULDC UR4, c[0x0][0x230] ;  /* 0x00008c0000047ab9 */ /* 0x000fe20000000800 */
[----:B------:R-:W-:Y:S01]  /*0210*/  ISETP.NE.AND P0, PT, R6, 0x2, PT ;  /* 0x000000020600780c */ /* 0x000fe20003f05270 */
[----:B------:R-:W-:-:S05]  /*0220*/  IMAD.HI.U32 R2, R5, UR9, R4 ;  /* 0x0000000905027c27 */ /* 0x000fca000f8e0004 */
[----:B------:R-:W-:Y:S01]  /*0230*/  SHF.R.U32.HI R3, RZ, UR4, R2 ;  /* 0x00000004ff037c19 */ /* 0x000fe20008011602 */
[----:B------:R-:W-:-:S04]  /*0240*/  ULDC UR4, c[0x0][0x354] ;  /* 0x0000d50000047ab9 */ /* 0x000fc80000000800 */
[----:B------:R-:W-:-:S04]  /*0250*/  IMAD.MOV R4, RZ, RZ, -R3 ;  /* 0x000000ffff047224 */ /* 0x000fc800078e0a03 */
[----:B------:R-:W-:Y:S01]  /*0260*/  IMAD R5, R4, UR8, R5 ;  /* 0x0000000804057c24 */ /* 0x000fe2000f8e0205 */
[----:B------:R-:W-:-:S03]  /*0270*/  ULDC.64 UR8, c[0x0][0x358] ;  /* 0x0000d60000087ab9 */ /* 0x000fc60000000a00 */
[C---:B------:R-:W-:Y:S02]  /*0280*/  IMAD R22, R5.reuse, UR9, RZ ;  /* 0x0000000905167c24 */ /* 0x040fe4000f8e02ff */
[C---:B------:R-:W-:Y:S02]  /*0290*/  IMAD R16, R5.reuse, UR4, R16 ;  /* 0x0000000405107c24 */ /* 0x040fe4000f8e0210 */
[----:B------:R-:W-:Y:S02]  /*02a0*/  IMAD R0, R5, UR8, R0 ;  /* 0x0000000805007c24 */ /* 0x000fe4000f8e0200 */
[----:B------:R-:W-:Y:S01]  /*02b0*/  IMAD R22, R19, UR6, R22 ;  /* 0x0000000613167c24 */ /* 0x000fe2000f8e0216 */
[----:B------:R-:W-:Y:S06]  /*02c0*/  @!P0 BRA `(.L_x_2) ;  /* 0x0000001400008947 */ /* 0x000fec0003800000 */
[----:B------:R-:W-:Y:S01]  /*02d0*/  IMAD.MOV.U32 R2, RZ, RZ, RZ ;  /* 0x000000ffff027224 */ /* 0x000fe200078e00ff */
[----:B------:R-:W-:Y:S01]  /*02e0*/  ULDC.64 UR4, c[0x0][0x238] ;  /* 0x00008e0000047ab9 */ /* 0x000fe20000000a00 */
        /* <DEDUP_REMOVED lines=8> */
[C---:B------:R-:W-:Y:S02]  /*0370*/  IMAD R16, R3.reuse, UR4, R16 ;  /* 0x0000000403107c24 */ /* 0x040fe4000f8e0210 */
[C---:B------:R-:W-:Y:S02]  /*0380*/  IMAD R0, R3.reuse, UR5, R0 ;  /* 0x0000000503007c24 */ /* 0x040fe4000f8e0200 */
[----:B------:R-:W-:Y:S01]  /*0390*/  IMAD R22, R3, UR6, R22 ;  /* 0x0000000603167c24 */ /* 0x000fe2000f8e0216 */
        /* <DEDUP_REMOVED lines=297> */
[----:B------:R-:W-:Y:S02]  /*1630*/  ULDC UR6, c[0x0][0x470] ;  /* 0x00011c0000067ab9 */ /* 0x000fe40000000800 */
        /* <DEDUP_REMOVED lines=8> */
[----:B------:R-:W-:-:S07]  /*16c0*/  IMAD R22, R3, UR6, R22 ;  /* 0x0000000603167c24 */ /* 0x000fce000f8e0216 */
.L_x_2:
[----:B------:R-:W0:Y:S01]  /*16d0*/  LDC.U8 R5, c[0x0][0x492] ;  /* 0x00012480ff057b82 */ /* 0x000e220000000000 */
[----:B------:R-:W-:Y:S01]  /*16e0*/  ULDC.64 UR4, c[0x0][0x478] ;  /* 0x00011e0000047ab9 */ /* 0x000fe20000000a00 */
[----:B------:R-:W-:Y:S01]  /*16f0*/  ULDC.64 UR6, c[0x0][0x480] ;  /* 0x0001200000067ab9 */ /* 0x000fe20000000a00 */
[----:B------:R-:W-:Y:S01]  /*1700*/  IADD3 R16, P1, R16, UR4, RZ ;  /* 0x0000000410107c10 */ /* 0x000fe2000ff3e0ff */
[----:B------:R-:W-:Y:S01]  /*1710*/  BSSY B6, `(.L_x_3) ;  /* 0x00000e0000067945 */ /* 0x000fe20003800000 */
[----:B------:R-:W-:-:S03]  /*1720*/  IADD3 R2, P2, R0, UR6, RZ ;  /* 0x0000000600027c10 */ /* 0x000fc6000ff5e0ff */
[----:B------:R-:W-:Y:S02]  /*1730*/  IMAD.X R17, RZ, RZ, UR5, P1 ;  /* 0x00000005ff117e24 */ /* 0x000fe400088e06ff */
[----:B------:R-:W-:Y:S01]  /*1740*/  IMAD.X R3, RZ, RZ, UR7, P2 ;  /* 0x00000007ff037e24 */ /* 0x000fe200090e06ff */
[----:B0-----:R-:W-:-:S04]  /*1750*/  PRMT R4, R5, 0x9910, RZ ;  /* 0x0000991005047816 */ /* 0x001fc800000000ff */
[----:B------:R-:W-:-:S13]  /*1760*/  ISETP.GT.AND P0, PT, R4, 0x9, PT ;  /* 0x000000090400780c */ /* 0x000fda0003f04270 */
[----:B------:R-:W-:Y:S05]  /*1770*/  @P0 BRA `(.L_x_4) ;  /* 0x0000000000e80947 */ /* 0x000fea0003800000 */
[----:B------:R-:W-:-:S13]  /*1780*/  ISETP.GT.AND P0, PT, R4, 0x4, PT ;  /* 0x000000040400780c */ /* 0x000fda0003f04270 */
[----:B------:R-:W-:Y:S05]  /*1790*/  @P0 BRA `(.L_x_5) ;  /* 0x00000000006c0947 */ /* 0x000fea0003800000 */
[----:B------:R-:W-:-:S13]  /*17a0*/  ISETP.GT.AND P0, PT, R4, 0x1, PT ;  /* 0x000000010400780c */ /* 0x000fda0003f04270 */
[----:B------:R-:W-:Y:S05]  /*17b0*/  @P0 BRA `(.L_x_6) ;  /* 0x0000000000280947 */ /* 0x000fea0003800000 */
[----:B------:R-:W-:-:S13]  /*17c0*/  ISETP.NE.AND P0, PT, R5, RZ, PT ;  /* 0x000000ff0500720c */ /* 0x000fda0003f05270 */
[----:B------:R-:W-:Y:S05]  /*17d0*/  @!P0 BRA `(.L_x_7) ;  /* 0x0000000000148947 */ /* 0x000fea0003800000 */
[----:B------:R-:W-:-:S13]  /*17e0*/  ISETP.NE.AND P0, PT, R4, 0x1, PT ;  /* 0x000000010400780c */ /* 0x000fda0003f05270 */
[----:B------:R-:W-:Y:S05]  /*17f0*/  @P0 BRA `(.L_x_8) ;  /* 0x0000000800e80947 */ /* 0x000fea0003800000 */
[----:B------:R-:W2:Y:S02]  /*1800*/  LDG.E.S8 R2, desc[UR36][R2.64] ;  /* 0x0000002402027981 */ /* 0x000ea4000c1e1300 */
[----:B--2---:R0:W1:Y:S01]  /*1810*/  I2F.S16 R19, R2 ;  /* 0x0000000200137306 */ /* 0x0040620000101400 */
[----:B------:R-:W-:Y:S05]  /*1820*/  BRA `(.L_x_9) ;  /* 0x0000000c00387947 */ /* 0x000fea0003800000 */
.L_x_7:
[----:B------:R-:W2:Y:S02]  /*1830*/  LDG.E.U8 R2, desc[UR36][R2.64] ;  /* 0x0000002402027981 */ /* 0x000ea4000c1e1100 */
[----:B--2---:R-:W-:Y:S01]  /*1840*/  I2FP.F32.U32 R19, R2 ;  /* 0x0000000200137245 */ /* 0x004fe20000201000 */
[----:B------:R-:W-:Y:S06]  /*1850*/  BRA `(.L_x_9) ;  /* 0x0000000c002c7947 */ /* 0x000fec0003800000 */
.L_x_6:
[----:B------:R-:W-:-:S13]  /*1860*/  ISETP.NE.AND P0, PT, R4, 0x2, PT ;  /* 0x000000020400780c */ /* 0x000fda0003f05270 */
[----:B------:R-:W-:Y:S05]  /*1870*/  @!P0 BRA `(.L_x_10) ;  /* 0x0000000000288947 */ /* 0x000fea0003800000 */
[----:B------:R-:W-:-:S13]  /*1880*/  ISETP.NE.AND P0, PT, R4, 0x3, PT ;  /* 0x000000030400780c */ /* 0x000fda0003f05270 */
[----:B------:R-:W-:Y:S05]  /*1890*/  @!P0 BRA `(.L_x_11) ;  /* 0x0000000000148947 */ /* 0x000fea0003800000 */
[----:B------:R-:W-:-:S13]  /*18a0*/  ISETP.NE.AND P0, PT, R4, 0x4, PT ;  /* 0x000000040400780c */ /* 0x000fda0003f05270 */
[----:B------:R-:W-:Y:S05]  /*18b0*/  @P0 BRA `(.L_x_8) ;  /* 0x0000000800b80947 */ /* 0x000fea0003800000 */
[----:B------:R-:W2:Y:S02]  /*18c0*/  LDG.E.64 R2, desc[UR36][R2.64] ;  /* 0x0000002402027981 */ /* 0x000ea4000c1e1b00 */
[----:B--2---:R4:W0:Y:S01]  /*18d0*/  I2F.S64 R19, R2 ;  /* 0x0000000200137312 */ /* 0x0048220000301400 */
[----:B------:R-:W-:Y:S05]  /*18e0*/  BRA `(.L_x_9) ;  /* 0x0000000c00087947 */ /* 0x000fea0003800000 */
.L_x_11:
[----:B------:R-:W2:Y:S02]  /*18f0*/  LDG.E R2, desc[UR36][R2.64] ;  /* 0x0000002402027981 */ /* 0x000ea4000c1e1900 */
[----:B--2---:R-:W-:Y:S01]  /*1900*/  I2FP.F32.S32 R19, R2 ;  /* 0x0000000200137245 */ /* 0x004fe20000201400 */
[----:B------:R-:W-:Y:S06]  /*1910*/  BRA `(.L_x_9) ;  /* 0x0000000800fc7947 */ /* 0x000fec0003800000 */
.L_x_10:
[----:B------:R-:W2:Y:S02]  /*1920*/  LDG.E.U16 R2, desc[UR36][R2.64] ;  /* 0x0000002402027981 */ /* 0x000ea4000c1e1500 */
[----:B--2---:R0:W1:Y:S01]  /*1930*/  I2F.S16 R19, R2 ;  /* 0x0000000200137306 */ /* 0x0040620000101400 */
[----:B------:R-:W-:Y:S05]  /*1940*/  BRA `(.L_x_9) ;  /* 0x0000000800f07947 */ /* 0x000fea0003800000 */
.L_x_5:
[----:B------:R-:W-:-:S13]  /*1950*/  ISETP.GT.AND P0, PT, R4, 0x6, PT ;  /* 0x000000060400780c */ /* 0x000fda0003f04270 */
[----:B------:R-:W-:Y:S05]  /*1960*/  @P0 BRA `(.L_x_12) ;  /* 0x0000000000240947 */ /* 0x000fea0003800000 */
[----:B------:R-:W-:-:S13]  /*1970*/  ISETP.NE.AND P0, PT, R4, 0x5, PT ;  /* 0x000000050400780c */ /* 0x000fda0003f05270 */
[----:B------:R-:W-:Y:S05]  /*1980*/  @!P0 BRA `(.L_x_13) ;  /* 0x0000000000108947 */ /* 0x000fea0003800000 */
[----:B------:R-:W-:-:S13]  /*1990*/  ISETP.NE.AND P0, PT, R4, 0x6, PT ;  /* 0x000000060400780c */ /* 0x000fda0003f05270 */
[----:B------:R-:W-:Y:S05]  /*19a0*/  @P0 BRA `(.L_x_8) ;  /* 0x00000008007c0947 */ /* 0x000fea0003800000 */
[----:B------:R2:W5:Y:S01]  /*19b0*/  LDG.E R19, desc[UR36][R2.64] ;  /* 0x0000002402137981 */ /* 0x000562000c1e1900 */
[----:B------:R-:W-:Y:S05]  /*19c0*/  BRA `(.L_x_9) ;  /* 0x0000000800d07947 */ /* 0x000fea0003800000 */
.L_x_13:
[----:B------:R-:W2:Y:S02]  /*19d0*/  LDG.E.U16 R2, desc[UR36][R2.64] ;  /* 0x0000002402027981 */ /* 0x000ea4000c1e1500 */
[----:B--2---:R-:W-:Y:S01]  /*19e0*/  HADD2.F32 R19, -RZ, R2.H0_H0 ;  /* 0x20000002ff137230 */ /* 0x004fe20000004100 */
[----:B------:R-:W-:Y:S06]  /*19f0*/  BRA `(.L_x_9) ;  /* 0x0000000800c47947 */ /* 0x000fec0003800000 */
.L_x_12:
[----:B------:R-:W-:-:S13]  /*1a00*/  ISETP.NE.AND P0, PT, R4, 0x7, PT ;  /* 0x000000070400780c */ /* 0x000fda0003f05270 */
[----:B------:R-:W-:Y:S05]  /*1a10*/  @!P0 BRA `(.L_x_14) ;  /* 0x0000000000248947 */ /* 0x000fea0003800000 */
[----:B------:R-:W-:-:S13]  /*1a20*/  ISETP.NE.AND P0, PT, R4, 0x8, PT ;  /* 0x000000080400780c */ /* 0x000fda0003f05270 */
[----:B------:R-:W-:Y:S05]  /*1a30*/  @!P0 BRA `(.L_x_15) ;  /* 0x0000000000108947 */ /* 0x000fea0003800000 */
[----:B------:R-:W-:-:S13]  /*1a40*/  ISETP.NE.AND P0, PT, R4, 0x9, PT ;  /* 0x000000090400780c */ /* 0x000fda0003f05270 */
[----:B------:R-:W-:Y:S05]  /*1a50*/  @P0 BRA `(.L_x_8) ;  /* 0x0000000800500947 */ /* 0x000fea0003800000 */
[----:B------:R3:W5:Y:S01]  /*1a60*/  LDG.E R19, desc[UR36][R2.64] ;  /* 0x0000002402137981 */ /* 0x000762000c1e1900 */
[----:B------:R-:W-:Y:S05]  /*1a70*/  BRA `(.L_x_9) ;  /* 0x0000000800a47947 */ /* 0x000fea0003800000 */
.L_x_15:
[----:B------:R-:W2:Y:S02]  /*1a80*/  LDG.E.U16 R2, desc[UR36][R2.64] ;  /* 0x0000002402027981 */ /* 0x000ea4000c1e1500 */
[----:B--2---:R-:W-:Y:S01]  /*1a90*/  HADD2.F32 R19, -RZ, R2.H0_H0 ;  /* 0x20000002ff137230 */ /* 0x004fe20000004100 */
[----:B------:R-:W-:Y:S06]  /*1aa0*/  BRA `(.L_x_9) ;  /* 0x0000000800987947 */ /* 0x000fec0003800000 */
.L_x_14:
[----:B------:R-:W2:Y:S01]  /*1ab0*/  LDG.E.64 R2, desc[UR36][R2.64] ;  /* 0x0000002402027981 */ /* 0x000ea2000c1e1b00 */
[----:B------:R-:W-:Y:S01]  /*1ac0*/  UMOV UR4, 0xf0000000 ;  /* 0xf000000000047882 */ /* 0x000fe20000000000 */
[----:B------:R-:W-:Y:S01]  /*1ad0*/  UMOV UR5, 0x380fffff ;  /* 0x380fffff00057882 */ /* 0x000fe20000000000 */
[----:B--2---:R-:W0:Y:S01]  /*1ae0*/  F2F.F32.F64 R19, R2 ;  /* 0x0000000200137310 */ /* 0x004e220000301000 */
[----:B------:R-:W-:-:S14]  /*1af0*/  DSETP.GEU.AND P0, PT, |R2|, UR4, PT ;  /* 0x0000000402007e2a */ /* 0x000fdc000bf0e200 */
[----:B0-----:R-:W-:Y:S01]  /*1b00*/  @!P0 FMUL R19, R19, 1.175494350822287508e-38 ;  /* 0x0080000013138820 */ /* 0x001fe20000400000 */
[----:B------:R-:W-:Y:S06]  /*1b10*/  BRA `(.L_x_9) ;  /* 0x00000008007c7947 */ /* 0x000fec0003800000 */
.L_x_4:
[----:B------:R-:W-:-:S13]  /*1b20*/  ISETP.GT.AND P0, PT, R4, 0x18, PT ;  /* 0x000000180400780c */ /* 0x000fda0003f04270 */
[----:B------:R-:W-:Y:S05]  /*1b30*/  @P0 BRA `(.L_x_16) ;  /* 0x0000000000ec0947 */ /* 0x000fea0003800000 */
[----:B------:R-:W-:-:S13]  /*1b40*/  ISETP.GT.AND P0, PT, R4, 0xe, PT ;  /* 0x0000000e0400780c */ /* 0x000fda0003f04270 */
[----:B------:R-:W-:Y:S05]  /*1b50*/  @P0 BRA `(.L_x_17) ;  /* 0x00000000003c0947 */ /* 0x000fea0003800000 */
[----:B------:R-:W-:-:S13]  /*1b60*/  ISETP.NE.AND P0, PT, R4, 0xa, PT ;  /* 0x0000000a0400780c */ /* 0x000fda0003f05270 */
[----:B------:R-:W-:Y:S05]  /*1b70*/  @!P0 BRA `(.L_x_18) ;  /* 0x0000000000188947 */ /* 0x000fea0003800000 */
[----:B------:R-:W-:-:S13]  /*1b80*/  ISETP.NE.AND P0, PT, R4, 0xb, PT ;  /* 0x0000000b0400780c */ /* 0x000fda0003f05270 */
[----:B------:R-:W-:Y:S05]  /*1b90*/  @P0 BRA `(.L_x_8) ;  /* 0x0000000800000947 */ /* 0x000fea0003800000 */
[----:B------:R-:W2:Y:S02]  /*1ba0*/  LDG.E.U8 R2, desc[UR36][R2.64] ;  /* 0x0000002402027981 */ /* 0x000ea4000c1e1100 */
[----:B--2---:R-:W-:-:S04]  /*1bb0*/  ISETP.NE.AND P0, PT, R2, RZ, PT ;  /* 0x000000ff0200720c */ /* 0x004fc80003f05270 */
[----:B------:R-:W-:Y:S01]  /*1bc0*/  FSEL R19, RZ, 1, !P0 ;  /* 0x3f800000ff137808 */ /* 0x000fe20004000000 */
[----:B------:R-:W-:Y:S08]  /*1bd0*/  BRA `(.L_x_9) ;  /* 0x00000008004c7947 */ /* 0x000ff00003800000 */
.L_x_18:
[----:B------:R-:W2:Y:S01]  /*1be0*/  LDG.E.64 R2, desc[UR36][R2.64] ;  /* 0x0000002402027981 */ /* 0x000ea2000c1e1b00 */
[----:B------:R-:W-:Y:S01]  /*1bf0*/  UMOV UR4, 0xf0000000 ;  /* 0xf000000000047882 */ /* 0x000fe20000000000 */
[----:B------:R-:W-:Y:S01]  /*1c00*/  UMOV UR5, 0x380fffff ;  /* 0x380fffff00057882 */ /* 0x000fe20000000000 */
[----:B--2---:R-:W0:Y:S01]  /*1c10*/  F2F.F32.F64 R19, R2 ;  /* 0x0000000200137310 */ /* 0x004e220000301000 */
[----:B------:R-:W-:-:S14]  /*1c20*/  DSETP.GEU.AND P0, PT, |R2|, UR4, PT ;  /* 0x0000000402007e2a */ /* 0x000fdc000bf0e200 */
[----:B0-----:R-:W-:Y:S01]  /*1c30*/  @!P0 FMUL R19, R19, 1.175494350822287508e-38 ;  /* 0x0080000013138820 */ /* 0x001fe20000400000 */
[----:B------:R-:W-:Y:S06]  /*1c40*/  BRA `(.L_x_9) ;  /* 0x0000000800307947 */ /* 0x000fec0003800000 */
.L_x_17:
[----:B------:R-:W-:-:S13]  /*1c50*/  ISETP.NE.AND P0, PT, R4, 0xf, PT ;  /* 0x0000000f0400780c */ /* 0x000fda0003f05270 */
[----:B------:R-:W-:Y:S05]  /*1c60*/  @!P0 BRA `(.L_x_19) ;  /* 0x0000000000948947 */ /* 0x000fea0003800000 */
[----:B------:R-:W-:-:S13]  /*1c70*/  ISETP.NE.AND P0, PT, R4, 0x17, PT ;  /* 0x000000170400780c */ /* 0x000fda0003f05270 */
[----:B------:R-:W-:Y:S05]  /*1c80*/  @!P0 BRA `(.L_x_20) ;  /* 0x0000000000588947 */ /* 0x000fea0003800000 */
[----:B------:R-:W-:-:S13]  /*1c90*/  ISETP.NE.AND P0, PT, R4, 0x18, PT ;  /* 0x000000180400780c */ /* 0x000fda0003f05270 */
[----:B------:R-:W-:Y:S05]  /*1ca0*/  @P0 BRA `(.L_x_8) ;  /* 0x0000000400bc0947 */ /* 0x000fea0003800000 */
[----:B------:R-:W2:Y:S01]  /*1cb0*/  LDG.E.U8 R19, desc[UR36][R2.64] ;  /* 0x0000002402137981 */ /* 0x000ea2000c1e1100 */
[----:B------:R-:W-:Y:S02]  /*1cc0*/  IMAD.MOV.U32 R6, RZ, RZ, -0x800000 ;  /* 0xff800000ff067424 */ /* 0x000fe400078e00ff */
[----:B--2---:R-:W-:-:S05]  /*1cd0*/  IMAD.SHL.U32 R19, R19, 0x1000000, RZ ;  /* 0x0100000013137824 */ /* 0x004fca00078e00ff */
[----:B------:R-:W-:-:S04]  /*1ce0*/  LOP3.LUT R0, R19, 0x7f000000, RZ, 0xc0, !PT ;  /* 0x7f00000013007812 */ /* 0x000fc800078ec0ff */
[----:B------:R-:W0:Y:S01]  /*1cf0*/  FLO.U32 R4, R0 ;  /* 0x0000000000047300 */ /* 0x000e2200000e0000 */
[----:B------:R-:W-:-:S05]  /*1d00*/  VIADD R2, R0, 0xffffffff ;  /* 0xffffffff00027836 */ /* 0x000fca0000000000 */
[----:B------:R-:W-:Y:S02]  /*1d10*/  SHF.R.S32.HI R2, RZ, 0x1f, R2 ;  /* 0x0000001fff027819 */ /* 0x000fe40000011402 */
[----:B0-----:R-:W-:-:S04]  /*1d20*/  IADD3 R4, -R4, 0x1f, RZ ;  /* 0x0000001f04047810 */ /* 0x001fc80007ffe1ff */
[C---:B------:R-:W-:Y:S01]  /*1d30*/  ISETP.GT.U32.AND P0, PT, R4.reuse, 0x4, PT ;  /* 0x000000040400780c */ /* 0x040fe20003f04070 */
[----:B------:R-:W-:-:S05]  /*1d40*/  VIADD R4, R4, 0xfffffffc ;  /* 0xfffffffc04047836 */ /* 0x000fca0000000000 */
[----:B------:R-:W-:Y:S01]  /*1d50*/  SEL R5, R4, RZ, P0 ;  /* 0x000000ff04057207 */ /* 0x000fe20000000000 */
[----:B------:R-:W-:-:S04]  /*1d60*/  VIADD R4, R0, 0x1000000 ;  /* 0x0100000000047836 */ /* 0x000fc80000000000 */
[----:B------:R-:W-:Y:S01]  /*1d70*/  IMAD R6, R5, R6, 0x3c000000 ;  /* 0x3c00000005067424 */ /* 0x000fe200078e0206 */
[----:B------:R-:W-:Y:S02]  /*1d80*/  SHF.L.U32 R5, R0, R5, RZ ;  /* 0x0000000500057219 */ /* 0x000fe400000006ff */
[----:B------:R-:W-:Y:S02]  /*1d90*/  SHF.R.S32.HI R4, RZ, 0x8, R4 ;  /* 0x00000008ff047819 */ /* 0x000fe40000011404 */
[----:B------:R-:W-:-:S04]  /*1da0*/  LEA.HI R5, R5, R6, RZ, 0x1c ;  /* 0x0000000605057211 */ /* 0x000fc800078fe0ff */
[----:B------:R-:W-:-:S04]  /*1db0*/  LOP3.LUT R5, R5, 0x7f800000, R4, 0xf8, !PT ;  /* 0x7f80000005057812 */ /* 0x000fc800078ef804 */
[----:B------:R-:W-:-:S04]  /*1dc0*/  LOP3.LUT R2, R5, R2, RZ, 0x30, !PT ;  /* 0x0000000205027212 */ /* 0x000fc800078e30ff */
[----:B------:R-:W-:Y:S01]  /*1dd0*/  LOP3.LUT R19, R2, 0x80000000, R19, 0xf8, !PT ;  /* 0x8000000002137812 */ /* 0x000fe200078ef813 */
[----:B------:R-:W-:Y:S06]  /*1de0*/  BRA `(.L_x_9) ;  /* 0x0000000400c87947 */ /* 0x000fec0003800000 */
.L_x_20:
[----:B------:R-:W2:Y:S02]  /*1df0*/  LDG.E.U8 R2, desc[UR36][R2.64] ;  /* 0x0000002402027981 */ /* 0x000ea4000c1e1100 */
[----:B--2---:R-:W-:-:S05]  /*1e00*/  IMAD.SHL.U32 R0, R2, 0x2000000, RZ ;  /* 0x0200000002007824 */ /* 0x004fca00078e00ff */
[----:B------:R-:W-:-:S13]  /*1e10*/  ISETP.GE.U32.AND P0, PT, R0, 0x8000000, PT ;  /* 0x080000000000780c */ /* 0x000fda0003f06070 */
[C---:B------:R-:W-:Y:S02]  /*1e20*/  @!P0 IMAD.SHL.U32 R0, R2.reuse, 0x100, RZ ;  /* 0x0000010002008824 */ /* 0x040fe400078e00ff */
[----:B------:R-:W-:-:S03]  /*1e30*/  @P0 IMAD.SHL.U32 R4, R2, 0x200000, RZ ;  /* 0x0020000002040824 */ /* 0x000fc600078e00ff */
[----:B------:R-:W-:Y:S02]  /*1e40*/  @!P0 LOP3.LUT R0, R0, 0x7f00, RZ, 0xc0, !PT ;  /* 0x00007f0000008812 */ /* 0x000fe400078ec0ff */
[----:B------:R-:W-:Y:S02]  /*1e50*/  @P0 LOP3.LUT R4, R4, 0x70000000, RZ, 0xfc, !PT ;  /* 0x7000000004040812 */ /* 0x000fe400078efcff */
[----:B------:R-:W-:-:S03]  /*1e60*/  @!P0 LOP3.LUT R0, R0, 0x3f000000, RZ, 0xfc, !PT ;  /* 0x3f00000000008812 */ /* 0x000fc600078efcff */
[----:B------:R-:W-:Y:S02]  /*1e70*/  @P0 FMUL.FTZ R19, R4, 1.9259299443872358531e-34 ;  /* 0x0780000004130820 */ /* 0x000fe40000410000 */
[----:B------:R-:W-:Y:S01]  /*1e80*/  @!P0 FADD.FTZ R19, R0, -0.5 ;  /* 0xbf00000000138421 */ /* 0x000fe20000010000 */
[----:B------:R-:W-:-:S05]  /*1e90*/  IMAD.SHL.U32 R0, R2, 0x1000000, RZ ;  /* 0x0100000002007824 */ /* 0x000fca00078e00ff */
[----:B------:R-:W-:Y:S01]  /*1ea0*/  LOP3.LUT R19, R19, 0x80000000, R0, 0xf8, !PT ;  /* 0x8000000013137812 */ /* 0x000fe200078ef800 */
[----:B------:R-:W-:Y:S06]  /*1eb0*/  BRA `(.L_x_9) ;  /* 0x0000000400947947 */ /* 0x000fec0003800000 */
.L_x_19:
[----:B------:R-:W2:Y:S02]  /*1ec0*/  LDG.E.U16 R2, desc[UR36][R2.64] ;  /* 0x0000002402027981 */ /* 0x000ea4000c1e1500 */
[----:B--2---:R-:W-:Y:S01]  /*1ed0*/  IMAD.U32 R19, R2, 0x10000, RZ ;  /* 0x0001000002137824 */ /* 0x004fe200078e00ff */
[----:B------:R-:W-:Y:S06]  /*1ee0*/  BRA `(.L_x_9) ;  /* 0x0000000400887947 */ /* 0x000fec0003800000 */
.L_x_16:
[----:B------:R-:W-:-:S13]  /*1ef0*/  ISETP.GT.AND P0, PT, R4, 0x1b, PT ;  /* 0x0000001b0400780c */ /* 0x000fda0003f04270 */
[----:B------:R-:W-:Y:S05]  /*1f00*/  @P0 BRA `(.L_x_21) ;  /* 0x0000000000ec0947 */ /* 0x000fea0003800000 */
[----:B------:R-:W-:-:S13]  /*1f10*/  ISETP.NE.AND P0, PT, R4, 0x19, PT ;  /* 0x000000190400780c */ /* 0x000fda0003f05270 */
[----:B------:R-:W-:Y:S05]  /*1f20*/  @!P0 BRA `(.L_x_22) ;  /* 0x0000000000808947 */ /* 0x000fea0003800000 */
[----:B------:R-:W-:-:S13]  /*1f30*/  ISETP.NE.AND P0, PT, R4, 0x1a, PT ;  /* 0x0000001a0400780c */ /* 0x000fda0003f05270 */
[----:B------:R-:W-:Y:S05]  /*1f40*/  @!P0 BRA `(.L_x_23) ;  /* 0x0000000000148947 */ /* 0x000fea0003800000 */
[----:B------:R-:W-:-:S13]  /*1f50*/  ISETP.NE.AND P0, PT, R4, 0x1b, PT ;  /* 0x0000001b0400780c */ /* 0x000fda0003f05270 */
[----:B------:R-:W-:Y:S05]  /*1f60*/  @P0 BRA `(.L_x_8) ;  /* 0x00000004000c0947 */ /* 0x000fea0003800000 */
[----:B------:R-:W2:Y:S02]  /*1f70*/  LDG.E.U16 R2, desc[UR36][R2.64] ;  /* 0x0000002402027981 */ /* 0x000ea4000c1e1500 */
[----:B--2---:R-:W-:Y:S01]  /*1f80*/  I2FP.F32.U32 R19, R2 ;  /* 0x0000000200137245 */ /* 0x004fe20000201000 */
[----:B------:R-:W-:Y:S06]  /*1f90*/  BRA `(.L_x_9) ;  /* 0x00000004005c7947 */ /* 0x000fec0003800000 */
.L_x_23:
[----:B------:R-:W2:Y:S01]  /*1fa0*/  LDG.E.U8 R2, desc[UR36][R2.64] ;  /* 0x0000002402027981 */ /* 0x000ea2000c1e1100 */
[----:B------:R-:W-:Y:S01]  /*1fb0*/  IMAD.MOV.U32 R19, RZ, RZ, RZ ;  /* 0x000000ffff137224 */ /* 0x000fe200078e00ff */
[----:B--2---:R-:W-:-:S13]  /*1fc0*/  ISETP.NE.AND P0, PT, R2, RZ, PT ;  /* 0x000000ff0200720c */ /* 0x004fda0003f05270 */
[----:B------:R-:W-:Y:S05]  /*1fd0*/  @!P0 BRA `(.L_x_9) ;  /* 0x00000004004c8947 */ /* 0x000fea0003800000 */
[----:B------:R-:W-:-:S13]  /*1fe0*/  ISETP.NE.AND P0, PT, R2, 0x80, PT ;  /* 0x000000800200780c */ /* 0x000fda0003f05270 */
[----:B------:R-:W-:Y:S01]  /*1ff0*/  @!P0 IMAD.MOV.U32 R19, RZ, RZ, 0x7f800001 ;  /* 0x7f800001ff138424 */ /* 0x000fe200078e00ff */
[----:B------:R-:W-:Y:S06]  /*2000*/  @!P0 BRA `(.L_x_9) ;  /* 0x0000000400408947 */ /* 0x000fec0003800000 */
[C---:B------:R-:W-:Y:S01]  /*2010*/  LOP3.LUT P0, R0, R2.reuse, 0x78, RZ, 0xc0, !PT ;  /* 0x0000007802007812 */ /* 0x040fe2000780c0ff */
[----:B------:R-:W-:Y:S01]  /*2020*/  BSSY B0, `(.L_x_24) ;  /* 0x000000c000007945 */ /* 0x000fe20003800000 */
[----:B------:R-:W-:Y:S02]  /*2030*/  SHF.R.U32.HI R3, RZ, 0x7, R2 ;  /* 0x00000007ff037819 */ /* 0x000fe40000011602 */
[----:B------:R-:W-:Y:S02]  /*2040*/  LOP3.LUT R2, R2, 0x7, RZ, 0xc0, !PT ;  /* 0x0000000702027812 */ /* 0x000fe400078ec0ff */
[----:B------:R-:W-:Y:S01]  /*2050*/  SHF.R.U32.HI R0, RZ, 0x3, R0 ;  /* 0x00000003ff007819 */ /* 0x000fe20000011600 */
[----:B------:R-:W-:-:S06]  /*2060*/  IMAD.U32 R19, R3, -0x80000000, RZ ;  /* 0x8000000003137824 */ /* 0x000fcc00078e00ff */
[----:B------:R-:W-:Y:S05]  /*2070*/  @P0 BRA `(.L_x_25) ;  /* 0x0000000000180947 */ /* 0x000fea0003800000 */
[----:B------:R-:W0:Y:S02]  /*2080*/  FLO.U32 R3, R2 ;  /* 0x0000000200037300 */ /* 0x000e2400000e0000 */
[----:B0-----:R-:W-:-:S04]  /*2090*/  IADD3 R3, -R3, 0x1f, RZ ;  /* 0x0000001f03037810 */ /* 0x001fc80007ffe1ff */
[----:B------:R-:W-:Y:S01]  /*20a0*/  IADD3 R0, R0, 0x1d, -R3 ;  /* 0x0000001d00007810 */ /* 0x000fe20007ffe803 */
[----:B------:R-:W-:-:S05]  /*20b0*/  VIADD R5, R3, 0xffffffe4 ;  /* 0xffffffe403057836 */ /* 0x000fca0000000000 */
[----:B------:R-:W-:-:S04]  /*20c0*/  SHF.L.U32 R5, R2, R5, RZ ;  /* 0x0000000502057219 */ /* 0x000fc800000006ff */
[----:B------:R-:W-:-:S07]  /*20d0*/  LOP3.LUT R2, R5, 0x7, RZ, 0xc0, !PT ;  /* 0x0000000705027812 */ /* 0x000fce00078ec0ff */
.L_x_25:
[----:B------:R-:W-:Y:S05]  /*20e0*/  BSYNC B0 ;  /* 0x0000000000007941 */ /* 0x000fea0003800000 */
.L_x_24:
[----:B------:R-:W-:Y:S01]  /*20f0*/  IMAD.SHL.U32 R2, R2, 0x100000, RZ ;  /* 0x0010000002027824 */ /* 0x000fe200078e00ff */
[----:B------:R-:W-:-:S04]  /*2100*/  LEA R0, R0, 0x3b800000, 0x17 ;  /* 0x3b80000000007811 */ /* 0x000fc800078eb8ff */
[----:B------:R-:W-:Y:S01]  /*2110*/  LOP3.LUT R19, R0, R2, R19, 0xfe, !PT ;  /* 0x0000000200137212 */ /* 0x000fe200078efe13 */
[----:B------:R-:W-:Y:S06]  /*2120*/  BRA `(.L_x_9) ;  /* 0x0000000000f87947 */ /* 0x000fec0003800000 */
.L_x_22:
        /* <DEDUP_REMOVED lines=20> */
.L_x_27:
[----:B------:R-:W-:Y:S05]  /*2270*/  BSYNC B0 ;  /* 0x0000000000007941 */ /* 0x000fea0003800000 */
.L_x_26:
[----:B------:R-:W-:Y:S01]  /*2280*/  IMAD.SHL.U32 R2, R2, 0x200000, RZ ;  /* 0x0020000002027824 */ /* 0x000fe200078e00ff */
[----:B------:R-:W-:-:S04]  /*2290*/  LEA R0, R0, 0x37800000, 0x17 ;  /* 0x3780000000007811 */ /* 0x000fc800078eb8ff */
[----:B------:R-:W-:Y:S01]  /*22a0*/  LOP3.LUT R19, R0, R2, R19, 0xfe, !PT ;  /* 0x0000000200137212 */ /* 0x000fe200078efe13 */
[----:B------:R-:W-:Y:S06]  /*22b0*/  BRA `(.L_x_9) ;  /* 0x0000000000947947 */ /* 0x000fec0003800000 */
.L_x_21:
[----:B------:R-:W-:-:S13]  /*22c0*/  ISETP.NE.AND P0, PT, R4, 0x1c, PT ;  /* 0x0000001c0400780c */ /* 0x000fda0003f05270 */
[----:B------:R-:W-:Y:S05]  /*22d0*/  @!P0 BRA `(.L_x_28) ;  /* 0x0000000000848947 */ /* 0x000fea0003800000 */
[----:B------:R-:W-:-:S13]  /*22e0*/  ISETP.NE.AND P0, PT, R4, 0x1d, PT ;  /* 0x0000001d0400780c */ /* 0x000fda0003f05270 */
[----:B------:R-:W-:Y:S05]  /*22f0*/  @!P0 BRA `(.L_x_29) ;  /* 0x0000000000708947 */ /* 0x000fea0003800000 */
[----:B------:R-:W-:-:S13]  /*2300*/  ISETP.NE.AND P0, PT, R4, 0x2c, PT ;  /* 0x0000002c0400780c */ /* 0x000fda0003f05270 */
[----:B------:R-:W-:Y:S05]  /*2310*/  @P0 BRA `(.L_x_8) ;  /* 0x0000000000200947 */ /* 0x000fea0003800000 */
[----:B------:R-:W2:Y:S01]  /*2320*/  LDG.E.U8 R2, desc[UR36][R2.64] ;  /* 0x0000002402027981 */ /* 0x000ea2000c1e1100 */
[----:B------:R-:W-:Y:S01]  /*2330*/  IMAD.MOV.U32 R19, RZ, RZ, 0x400000 ;  /* 0x00400000ff137424 */ /* 0x000fe200078e00ff */
[----:B--2---:R-:W-:-:S13]  /*2340*/  ISETP.NE.AND P0, PT, R2, RZ, PT ;  /* 0x000000ff0200720c */ /* 0x004fda0003f05270 */
[----:B------:R-:W-:Y:S05]  /*2350*/  @!P0 BRA `(.L_x_9) ;  /* 0x00000000006c8947 */ /* 0x000fea0003800000 */
[----:B------:R-:W-:-:S13]  /*2360*/  ISETP.NE.AND P0, PT, R2, 0xff, PT ;  /* 0x000000ff0200780c */ /* 0x000fda0003f05270 */
[----:B------:R-:W-:Y:S02]  /*2370*/  @!P0 IMAD.MOV.U32 R19, RZ, RZ, 0x7f800001 ;  /* 0x7f800001ff138424 */ /* 0x000fe400078e00ff */
[----:B------:R-:W-:Y:S01]  /*2380*/  @P0 IMAD.SHL.U32 R19, R2, 0x800000, RZ ;  /* 0x0080000002130824 */ /* 0x000fe200078e00ff */
[----:B------:R-:W-:Y:S06]  /*2390*/  BRA `(.L_x_9) ;  /* 0x00000000005c7947 */ /* 0x000fec0003800000 */
.L_x_8:
[----:B------:R-:W-:Y:S01]  /*23a0*/  MOV R2, 0x0 ;  /* 0x0000000000027802 */ /* 0x000fe20000000f00 */
[----:B------:R-:W-:Y:S01]  /*23b0*/  ULDC.64 UR4, c[0x4][0x118] ;  /* 0x0100460000047ab9 */ /* 0x000fe20000000a00 */
[----:B------:R-:W-:Y:S01]  /*23c0*/  ULDC.64 UR6, c[0x4][0x18] ;  /* 0x0100060000067ab9 */ /* 0x000fe20000000a00 */
[----:B------:R-:W-:Y:S02]  /*23d0*/  IMAD.U32 R4, RZ, RZ, UR4 ;  /* 0x00000004ff047e24 */ /* 0x000fe4000f8e00ff */
[----:B------:R-:W-:Y:S01]  /*23e0*/  IMAD.U32 R5, RZ, RZ, UR5 ;  /* 0x00000005ff057e24 */ /* 0x000fe2000f8e00ff */
[----:B------:R-:W0:Y:S01]  /*23f0*/  LDC.64 R2, c[0x4][R2] ;  /* 0x0100000002027b82 */ /* 0x000e220000000a00 */
[----:B------:R-:W-:Y:S01]  /*2400*/  ULDC.64 UR4, c[0x4][0x120] ;  /* 0x0100480000047ab9 */ /* 0x000fe20000000a00 */
[----:B------:R-:W-:Y:S02]  /*2410*/  IMAD.U32 R10, RZ, RZ, UR6 ;  /* 0x00000006ff0a7e24 */ /* 0x000fe4000f8e00ff */
[----:B------:R-:W-:-:S02]  /*2420*/  IMAD.U32 R6, RZ, RZ, UR4 ;  /* 0x00000004ff067e24 */ /* 0x000fc4000f8e00ff */
[----:B------:R-:W-:Y:S02]  /*2430*/  IMAD.U32 R7, RZ, RZ, UR5 ;  /* 0x00000005ff077e24 */ /* 0x000fe4000f8e00ff */
[----:B------:R-:W-:Y:S02]  /*2440*/  IMAD.U32 R11, RZ, RZ, UR7 ;  /* 0x00000007ff0b7e24 */ /* 0x000fe4000f8e00ff */
[----:B------:R-:W-:Y:S02]  /*2450*/  IMAD.MOV.U32 R8, RZ, RZ, 0x4e ;  /* 0x0000004eff087424 */ /* 0x000fe400078e00ff */
[----:B------:R-:W-:Y:S02]  /*2460*/  IMAD.MOV.U32 R12, RZ, RZ, 0x1 ;  /* 0x00000001ff0c7424 */ /* 0x000fe400078e00ff */
[----:B------:R-:W-:-:S07]  /*2470*/  IMAD.MOV.U32 R13, RZ, RZ, RZ ;  /* 0x000000ffff0d7224 */ /* 0x000fce00078e00ff */
[----:B------:R-:W-:-:S07]  /*2480*/  LEPC R20, `(.L_x_30) ;  /* 0x000000001014794e */ /* 0x000fce0000000000 */
[----:B0-----:R-:W-:Y:S05]  /*2490*/  CALL.ABS.NOINC R2 ;  /* 0x0000000002007343 */ /* 0x001fea0003c00000 */
.L_x_30:
[----:B------:R-:W-:Y:S01]  /*24a0*/  IMAD.MOV.U32 R19, RZ, RZ, RZ ;  /* 0x000000ffff137224 */ /* 0x000fe200078e00ff */
[----:B------:R-:W-:Y:S06]  /*24b0*/  BRA `(.L_x_9) ;  /* 0x0000000000147947 */ /* 0x000fec0003800000 */
.L_x_29:
[----:B------:R-:W2:Y:S02]  /*24c0*/  LDG.E.64 R2, desc[UR36][R2.64] ;  /* 0x0000002402027981 */ /* 0x000ea4000c1e1b00 */
[----:B--2---:R0:W1:Y:S01]  /*24d0*/  I2F.U64 R19, R2 ;  /* 0x0000000200137312 */ /* 0x0040620000301000 */
[----:B------:R-:W-:Y:S05]  /*24e0*/  BRA `(.L_x_9) ;  /* 0x0000000000087947 */ /* 0x000fea0003800000 */
.L_x_28:
[----:B------:R-:W2:Y:S02]  /*24f0*/  LDG.E R2, desc[UR36][R2.64] ;  /* 0x0000002402027981 */ /* 0x000ea4000c1e1900 */
[----:B--2---:R-:W-:-:S07]  /*2500*/  I2FP.F32.U32 R19, R2 ;  /* 0x0000000200137245 */ /* 0x004fce0000201000 */
.L_x_9:
[----:B------:R-:W-:Y:S05]  /*2510*/  BSYNC B6 ;  /* 0x0000000000067941 */ /* 0x000fea0003800000 */
.L_x_3:
[----:B------:R-:W1:Y:S01]  /*2520*/  LDC.U8 R4, c[0x0][0x493] ;  /* 0x000124c0ff047b82 */ /* 0x000e620000000000 */
[----:B------:R-:W-:Y:S01]  /*2530*/  ULDC.64 UR4, c[0x0][0x488] ;  /* 0x0001220000047ab9 */ /* 0x000fe20000000a00 */
[----:B------:R-:W-:Y:S01]  /*2540*/  BSSY B6, `(.L_x_31) ;  /* 0x00000df000067945 */ /* 0x000fe20003800000 */
[----:B0-234-:R-:W-:-:S05]  /*2550*/  IADD3 R2, P1, R22, UR4, RZ ;  /* 0x0000000416027c10 */ /* 0x01dfca000ff3e0ff */
[----:B------:R-:W-:Y:S01]  /*2560*/  IMAD.X R3, RZ, RZ, UR5, P1 ;  /* 0x00000005ff037e24 */ /* 0x000fe200088e06ff */
[----:B-1----:R-:W-:-:S04]  /*2570*/  PRMT R0, R4, 0x9910, RZ ;  /* 0x0000991004007816 */ /* 0x002fc800000000ff */
        /* <DEDUP_REMOVED lines=11> */
[----:B--2---:R-:W0:Y:S01]  /*2630*/  I2F.S16 R0, R0 ;  /* 0x0000000000007306 */ /* 0x004e220000101400 */
[----:B------:R-:W-:Y:S05]  /*2640*/  BRA `(.L_x_37) ;  /* 0x0000000c00387947 */ /* 0x000fea0003800000 */
.L_x_35:
[----:B------:R-:W2:Y:S02]  /*2650*/  LDG.E.U8 R0, desc[UR36][R2.64] ;  /* 0x0000002402007981 */ /* 0x000ea4000c1e1100 */
[----:B--2---:R-:W-:Y:S01]  /*2660*/  I2FP.F32.U32 R0, R0 ;  /* 0x0000000000007245 */ /* 0x004fe20000201000 */
[----:B------:R-:W-:Y:S06]  /*2670*/  BRA `(.L_x_37) ;  /* 0x0000000c002c7947 */ /* 0x000fec0003800000 */
.L_x_34:
[----:B------:R-:W-:-:S13]  /*2680*/  ISETP.NE.AND P0, PT, R0, 0x2, PT ;  /* 0x000000020000780c */ /* 0x000fda0003f05270 */
[----:B------:R-:W-:Y:S05]  /*2690*/  @!P0 BRA `(.L_x_38) ;  /* 0x0000000000288947 */ /* 0x000fea0003800000 */
[----:B------:R-:W-:-:S13]  /*26a0*/  ISETP.NE.AND P0, PT, R0, 0x3, PT ;  /* 0x000000030000780c */ /* 0x000fda0003f05270 */
[----:B------:R-:W-:Y:S05]  /*26b0*/  @!P0 BRA `(.L_x_39) ;  /* 0x0000000000148947 */ /* 0x000fea0003800000 */
[----:B------:R-:W-:-:S13]  /*26c0*/  ISETP.NE.AND P0, PT, R0, 0x4, PT ;  /* 0x000000040000780c */ /* 0x000fda0003f05270 */
[----:B------:R-:W-:Y:S05]  /*26d0*/  @P0 BRA `(.L_x_36) ;  /* 0x0000000800b80947 */ /* 0x000fea0003800000 */
[----:B------:R-:W2:Y:S02]  /*26e0*/  LDG.E.64 R2, desc[UR36][R2.64] ;  /* 0x0000002402027981 */ /* 0x000ea4000c1e1b00 */
[----:B--2---:R0:W1:Y:S01]  /*26f0*/  I2F.S64 R0, R2 ;  /* 0x0000000200007312 */ /* 0x0040620000301400 */
[----:B------:R-:W-:Y:S05]  /*2700*/  BRA `(.L_x_37) ;  /* 0x0000000c00087947 */ /* 0x000fea0003800000 */
.L_x_39:
[----:B------:R-:W2:Y:S02]  /*2710*/  LDG.E R0, desc[UR36][R2.64] ;  /* 0x0000002402007981 */ /* 0x000ea4000c1e1900 */
[----:B--2---:R-:W-:Y:S01]  /*2720*/  I2FP.F32.S32 R0, R0 ;  /* 0x0000000000007245 */ /* 0x004fe20000201400 */
[----:B------:R-:W-:Y:S06]  /*2730*/  BRA `(.L_x_37) ;  /* 0x0000000800fc7947 */ /* 0x000fec0003800000 */
.L_x_38:
[----:B------:R-:W2:Y:S02]  /*2740*/  LDG.E.U16 R0, desc[UR36][R2.64] ;  /* 0x0000002402007981 */ /* 0x000ea4000c1e1500 */
[----:B--2---:R-:W4:Y:S01]  /*2750*/  I2F.S16 R0, R0 ;  /* 0x0000000000007306 */ /* 0x004f220000101400 */
[----:B------:R-:W-:Y:S05]  /*2760*/  BRA `(.L_x_37) ;  /* 0x0000000800f07947 */ /* 0x000fea0003800000 */
.L_x_33:
        /* <DEDUP_REMOVED lines=8> */
.L_x_41:
[----:B------:R-:W2:Y:S02]  /*27f0*/  LDG.E.U16 R0, desc[UR36][R2.64] ;  /* 0x0000002402007981 */ /* 0x000ea4000c1e1500 */
[----:B--2---:R-:W-:Y:S01]  /*2800*/  HADD2.F32 R0, -RZ, R0.H0_H0 ;  /* 0x20000000ff007230 */ /* 0x004fe20000004100 */
[----:B------:R-:W-:Y:S06]  /*2810*/  BRA `(.L_x_37) ;  /* 0x0000000800c47947 */ /* 0x000fec0003800000 */
.L_x_40:
        /* <DEDUP_REMOVED lines=8> */
.L_x_43:
[----:B------:R-:W2:Y:S02]  /*28a0*/  LDG.E.U16 R0, desc[UR36][R2.64] ;  /* 0x0000002402007981 */ /* 0x000ea4000c1e1500 */
[----:B--2---:R-:W-:Y:S01]  /*28b0*/  HADD2.F32 R0, -RZ, R0.H0_H0 ;  /* 0x20000000ff007230 */ /* 0x004fe20000004100 */
[----:B------:R-:W-:Y:S06]  /*28c0*/  BRA `(.L_x_37) ;  /* 0x0000000800987947 */ /* 0x000fec0003800000 */
.L_x_42:
[----:B------:R-:W2:Y:S01]  /*28d0*/  LDG.E.64 R2, desc[UR36][R2.64] ;  /* 0x0000002402027981 */ /* 0x000ea2000c1e1b00 */
[----:B------:R-:W-:Y:S01]  /*28e0*/  UMOV UR4, 0xf0000000 ;  /* 0xf000000000047882 */ /* 0x000fe20000000000 */
[----:B------:R-:W-:Y:S01]  /*28f0*/  UMOV UR5, 0x380fffff ;  /* 0x380fffff00057882 */ /* 0x000fe20000000000 */
[----:B--2---:R-:W0:Y:S01]  /*2900*/  F2F.F32.F64 R0, R2 ;  /* 0x0000000200007310 */ /* 0x004e220000301000 */
[----:B------:R-:W-:-:S14]  /*2910*/  DSETP.GEU.AND P0, PT, |R2|, UR4, PT ;  /* 0x0000000402007e2a */ /* 0x000fdc000bf0e200 */
[----:B0-----:R-:W-:Y:S01]  /*2920*/  @!P0 FMUL R0, R0, 1.175494350822287508e-38 ;  /* 0x0080000000008820 */ /* 0x001fe20000400000 */
[----:B------:R-:W-:Y:S06]  /*2930*/  BRA `(.L_x_37) ;  /* 0x00000008007c7947 */ /* 0x000fec0003800000 */
.L_x_32:
        /* <DEDUP_REMOVED lines=12> */
.L_x_46:
[----:B------:R-:W2:Y:S01]  /*2a00*/  LDG.E.64 R2, desc[UR36][R2.64] ;  /* 0x0000002402027981 */ /* 0x000ea2000c1e1b00 */
[----:B------:R-:W-:Y:S01]  /*2a10*/  UMOV UR4, 0xf0000000 ;  /* 0xf000000000047882 */ /* 0x000fe20000000000 */
[----:B------:R-:W-:Y:S01]  /*2a20*/  UMOV UR5, 0x380fffff ;  /* 0x380fffff00057882 */ /* 0x000fe20000000000 */
[----:B--2---:R-:W0:Y:S01]  /*2a30*/  F2F.F32.F64 R0, R2 ;  /* 0x0000000200007310 */ /* 0x004e220000301000 */
[----:B------:R-:W-:-:S14]  /*2a40*/  DSETP.GEU.AND P0, PT, |R2|, UR4, PT ;  /* 0x0000000402007e2a */ /* 0x000fdc000bf0e200 */
[----:B0-----:R-:W-:Y:S01]  /*2a50*/  @!P0 FMUL R0, R0, 1.175494350822287508e-38 ;  /* 0x0080000000008820 */ /* 0x001fe20000400000 */
[----:B------:R-:W-:Y:S06]  /*2a60*/  BRA `(.L_x_37) ;  /* 0x0000000800307947 */ /* 0x000fec0003800000 */
.L_x_45:
        /* <DEDUP_REMOVED lines=11> */
[C---:B------:R-:W-:Y:S02]  /*2b20*/  VIADD R6, R4.reuse, 0x1000000 ;  /* 0x0100000004067836 */ /* 0x040fe40000000000 */
[----:B------:R-:W-:-:S03]  /*2b30*/  VIADD R2, R4, 0xffffffff ;  /* 0xffffffff04027836 */ /* 0x000fc60000000000 */
[----:B------:R-:W-:Y:S02]  /*2b40*/  SHF.R.S32.HI R6, RZ, 0x8, R6 ;  /* 0x00000008ff067819 */ /* 0x000fe40000011406 */
[----:B------:R-:W-:Y:S02]  /*2b50*/  SHF.R.S32.HI R2, RZ, 0x1f, R2 ;  /* 0x0000001fff027819 */ /* 0x000fe40000011402 */
[----:B0-----:R-:W-:-:S04]  /*2b60*/  IADD3 R5, -R5, 0x1f, RZ ;  /* 0x0000001f05057810 */ /* 0x001fc80007ffe1ff */
[C---:B------:R-:W-:Y:S01]  /*2b70*/  ISETP.GT.U32.AND P0, PT, R5.reuse, 0x4, PT ;  /* 0x000000040500780c */ /* 0x040fe20003f04070 */
[----:B------:R-:W-:-:S05]  /*2b80*/  VIADD R5, R5, 0xfffffffc ;  /* 0xfffffffc05057836 */ /* 0x000fca0000000000 */
[----:B------:R-:W-:-:S05]  /*2b90*/  SEL R5, R5, RZ, P0 ;  /* 0x000000ff05057207 */ /* 0x000fca0000000000 */
[----:B------:R-:W-:Y:S01]  /*2ba0*/  IMAD R8, R5, R8, 0x3c000000 ;  /* 0x3c00000005087424 */ /* 0x000fe200078e0208 */
[----:B------:R-:W-:-:S04]  /*2bb0*/  SHF.L.U32 R5, R4, R5, RZ ;  /* 0x0000000504057219 */ /* 0x000fc800000006ff */
[----:B------:R-:W-:-:S04]  /*2bc0*/  LEA.HI R5, R5, R8, RZ, 0x1c ;  /* 0x0000000805057211 */ /* 0x000fc800078fe0ff */
[----:B------:R-:W-:-:S04]  /*2bd0*/  LOP3.LUT R5, R5, 0x7f800000, R6, 0xf8, !PT ;  /* 0x7f80000005057812 */ /* 0x000fc800078ef806 */
[----:B------:R-:W-:-:S04]  /*2be0*/  LOP3.LUT R5, R5, R2, RZ, 0x30, !PT ;  /* 0x0000000205057212 */ /* 0x000fc800078e30ff */
[----:B------:R-:W-:Y:S01]  /*2bf0*/  LOP3.LUT R0, R5, 0x80000000, R0, 0xf8, !PT ;  /* 0x8000000005007812 */ /* 0x000fe200078ef800 */
[----:B------:R-:W-:Y:S06]  /*2c00*/  BRA `(.L_x_37) ;  /* 0x0000000400c87947 */ /* 0x000fec0003800000 */
.L_x_48:
[----:B------:R-:W2:Y:S02]  /*2c10*/  LDG.E.U8 R2, desc[UR36][R2.64] ;  /* 0x0000002402027981 */ /* 0x000ea4000c1e1100 */
[C---:B--2---:R-:W-:Y:S02]  /*2c20*/  IMAD.SHL.U32 R0, R2.reuse, 0x2000000, RZ ;  /* 0x0200000002007824 */ /* 0x044fe400078e00ff */
[----:B------:R-:W-:-:S03]  /*2c30*/  IMAD.SHL.U32 R5, R2, 0x1000000, RZ ;  /* 0x0100000002057824 */ /* 0x000fc600078e00ff */
[----:B------:R-:W-:-:S13]  /*2c40*/  ISETP.GE.U32.AND P0, PT, R0, 0x8000000, PT ;  /* 0x080000000000780c */ /* 0x000fda0003f06070 */
[C---:B------:R-:W-:Y:S02]  /*2c50*/  @!P0 IMAD.SHL.U32 R0, R2.reuse, 0x100, RZ ;  /* 0x0000010002008824 */ /* 0x040fe400078e00ff */
[----:B------:R-:W-:-:S03]  /*2c60*/  @P0 IMAD.SHL.U32 R4, R2, 0x200000, RZ ;  /* 0x0020000002040824 */ /* 0x000fc600078e00ff */
[----:B------:R-:W-:Y:S02]  /*2c70*/  @!P0 LOP3.LUT R0, R0, 0x7f00, RZ, 0xc0, !PT ;  /* 0x00007f0000008812 */ /* 0x000fe400078ec0ff */
[----:B------:R-:W-:Y:S02]  /*2c80*/  @P0 LOP3.LUT R4, R4, 0x70000000, RZ, 0xfc, !PT ;  /* 0x7000000004040812 */ /* 0x000fe400078efcff */
[----:B------:R-:W-:-:S03]  /*2c90*/  @!P0 LOP3.LUT R0, R0, 0x3f000000, RZ, 0xfc, !PT ;  /* 0x3f00000000008812 */ /* 0x000fc600078efcff */
[----:B------:R-:W-:Y:S02]  /*2ca0*/  @P0 FMUL.FTZ R4, R4, 1.9259299443872358531e-34 ;  /* 0x0780000004040820 */ /* 0x000fe40000410000 */
[----:B------:R-:W-:-:S05]  /*2cb0*/  @!P0 FADD.FTZ R4, R0, -0.5 ;  /* 0xbf00000000048421 */ /* 0x000fca0000010000 */
[----:B------:R-:W-:Y:S01]  /*2cc0*/  LOP3.LUT R0, R4, 0x80000000, R5, 0xf8, !PT ;  /* 0x8000000004007812 */ /* 0x000fe200078ef805 */
[----:B------:R-:W-:Y:S06]  /*2cd0*/  BRA `(.L_x_37) ;  /* 0x0000000400947947 */ /* 0x000fec0003800000 */
.L_x_47:
[----:B------:R-:W2:Y:S02]  /*2ce0*/  LDG.E.U16 R0, desc[UR36][R2.64] ;  /* 0x0000002402007981 */ /* 0x000ea4000c1e1500 */
[----:B--2---:R-:W-:Y:S01]  /*2cf0*/  IMAD.U32 R0, R0, 0x10000, RZ ;  /* 0x0001000000007824 */ /* 0x004fe200078e00ff */
[----:B------:R-:W-:Y:S06]  /*2d00*/  BRA `(.L_x_37) ;  /* 0x0000000400887947 */ /* 0x000fec0003800000 */
.L_x_44:
        /* <DEDUP_REMOVED lines=11> */
.L_x_51:
        /* <DEDUP_REMOVED lines=20> */
.L_x_53:
[----:B------:R-:W-:Y:S05]  /*2f00*/  BSYNC B0 ;  /* 0x0000000000007941 */ /* 0x000fea0003800000 */
.L_x_52:
[----:B------:R-:W-:Y:S01]  /*2f10*/  LEA R3, R0, 0x3b800000, 0x17 ;  /* 0x3b80000000037811 */ /* 0x000fe200078eb8ff */
[----:B------:R-:W-:-:S05]  /*2f20*/  IMAD.SHL.U32 R0, R2, 0x100000, RZ ;  /* 0x0010000002007824 */ /* 0x000fca00078e00ff */
[----:B------:R-:W-:Y:S01]  /*2f30*/  LOP3.LUT R0, R3, R0, R4, 0xfe, !PT ;  /* 0x0000000003007212 */ /* 0x000fe200078efe04 */
[----:B------:R-:W-:Y:S06]  /*2f40*/  BRA `(.L_x_37) ;  /* 0x0000000000f87947 */ /* 0x000fec0003800000 */
.L_x_50:
        /* <DEDUP_REMOVED lines=20> */
.L_x_55:
[----:B------:R-:W-:Y:S05]  /*3090*/  BSYNC B0 ;  /* 0x0000000000007941 */ /* 0x000fea0003800000 */
.L_x_54:
[----:B------:R-:W-:Y:S01]  /*30a0*/  LEA R3, R0, 0x37800000, 0x17 ;  /* 0x3780000000037811 */ /* 0x000fe200078eb8ff */
[----:B------:R-:W-:-:S05]  /*30b0*/  IMAD.SHL.U32 R0, R2, 0x200000, RZ ;  /* 0x0020000002007824 */ /* 0x000fca00078e00ff */
[----:B------:R-:W-:Y:S01]  /*30c0*/  LOP3.LUT R0, R3, R0, R4, 0xfe, !PT ;  /* 0x0000000003007212 */ /* 0x000fe200078efe04 */
[----:B------:R-:W-:Y:S06]  /*30d0*/  BRA `(.L_x_37) ;  /* 0x0000000000947947 */ /* 0x000fec0003800000 */
.L_x_49:
        /* <DEDUP_REMOVED lines=14> */
.L_x_36:
        /* <DEDUP_REMOVED lines=15> */
[----:B0----5:R-:W-:Y:S05]  /*32b0*/  CALL.ABS.NOINC R2 ;  /* 0x0000000002007343 */ /* 0x021fea0003c00000 */
.L_x_58:
[----:B------:R-:W-:Y:S01]  /*32c0*/  IMAD.MOV.U32 R0, RZ, RZ, RZ ;  /* 0x000000ffff007224 */ /* 0x000fe200078e00ff */
[----:B------:R-:W-:Y:S06]  /*32d0*/  BRA `(.L_x_37) ;  /* 0x0000000000147947 */ /* 0x000fec0003800000 */
.L_x_57:
[----:B------:R-:W2:Y:S02]  /*32e0*/  LDG.E.64 R2, desc[UR36][R2.64] ;  /* 0x0000002402027981 */ /* 0x000ea4000c1e1b00 */
[----:B--2---:R0:W1:Y:S01]  /*32f0*/  I2F.U64 R0, R2 ;  /* 0x0000000200007312 */ /* 0x0040620000301000 */
[----:B------:R-:W-:Y:S05]  /*3300*/  BRA `(.L_x_37) ;  /* 0x0000000000087947 */ /* 0x000fea0003800000 */
.L_x_56:
[----:B------:R-:W2:Y:S02]  /*3310*/  LDG.E R0, desc[UR36][R2.64] ;  /* 0x0000002402007981 */ /* 0x000ea4000c1e1900 */
[----:B--2---:R-:W-:-:S07]  /*3320*/  I2FP.F32.U32 R0, R0 ;  /* 0x0000000000007245 */ /* 0x004fce0000201000 */
.L_x_37:
[----:B------:R-:W-:Y:S05]  /*3330*/  BSYNC B6 ;  /* 0x0000000000067941 */ /* 0x000fea0003800000 */
.L_x_31:
[----:B------:R-:W2:Y:S01]  /*3340*/  LDC.U8 R6, c[0x0][0x491] ;  /* 0x00012440ff067b82 */ /* 0x000ea20000000000 */
[----:B01--45:R-:W-:-:S04]  /*3350*/  FMUL.RZ R5, R0, 0.15915493667125701904 ;  /* 0x3e22f98300057820 */ /* 0x033fc8000040c000 */
[----:B--23--:R-:W0:Y:S08]  /*3360*/  MUFU.COS R2, R5 ;  /* 0x0000000500027308 */ /* 0x00ce300000000000 */
[----:B------:R-:W1:Y:S01]  /*3370*/  MUFU.SIN R0, R5 ;  /* 0x0000000500007308 */ /* 0x000e620000000400 */
[----:B0-----:R-:W-:Y:S01]  /*3380*/  FMUL.FTZ R2, R2, R19 ;  /* 0x0000001302027220 */ /* 0x001fe20000410000 */
[----:B------:R-:W-:-:S04]  /*3390*/  PRMT R4, R6, 0x9910, RZ ;  /* 0x0000991006047816 */ /* 0x000fc800000000ff */
[----:B------:R-:W-:Y:S01]  /*33a0*/  ISETP.GT.AND P0, PT, R4, 0x9, PT ;  /* 0x000000090400780c */ /* 0x000fe20003f04270 */
[----:B-1----:R-:W-:-:S12]  /*33b0*/  FMUL.FTZ R3, R0, R19 ;  /* 0x0000001300037220 */ /* 0x002fd80000410000 */
        /* <DEDUP_REMOVED lines=9> */
[----:B------:R-:W0:Y:S02]  /*3450*/  F2I.FTZ.TRUNC.NTZ R3, R2 ;  /* 0x0000000200037305 */ /* 0x000e24000021f100 */
[----:B0-----:R0:W-:Y:S01]  /*3460*/  STG.E.U8 desc[UR36][R16.64], R3 ;  /* 0x0000000310007986 */ /* 0x0011e2000c101124 */
[----:B------:R-:W-:Y:S05]  /*3470*/  BRA `(.L_x_64) ;  /* 0x0000000c00547947 */ /* 0x000fea0003800000 */
.L_x_62:
[----:B------:R-:W0:Y:S02]  /*3480*/  F2I.S64.TRUNC R2, R2 ;  /* 0x0000000200027311 */ /* 0x000e24000020d900 */
[----:B0-----:R-:W-:-:S05]  /*3490*/  IMAD.MOV.U32 R5, RZ, RZ, R2 ;  /* 0x000000ffff057224 */ /* 0x001fca00078e0002 */
[----:B------:R0:W-:Y:S01]  /*34a0*/  STG.E.U8 desc[UR36][R16.64], R5 ;  /* 0x0000000510007986 */ /* 0x0001e2000c101124 */
[----:B------:R-:W-:Y:S05]  /*34b0*/  BRA `(.L_x_64) ;  /* 0x0000000c00447947 */ /* 0x000fea0003800000 */
.L_x_61:
[----:B------:R-:W-:-:S13]  /*34c0*/  ISETP.NE.AND P0, PT, R4, 0x2, PT ;  /* 0x000000020400780c */ /* 0x000fda0003f05270 */
[----:B------:R-:W-:Y:S05]  /*34d0*/  @!P0 BRA `(.L_x_65) ;  /* 0x0000000000288947 */ /* 0x000fea0003800000 */
[----:B------:R-:W-:-:S13]  /*34e0*/  ISETP.NE.AND P0, PT, R4, 0x3, PT ;  /* 0x000000030400780c */ /* 0x000fda0003f05270 */
[----:B------:R-:W-:Y:S05]  /*34f0*/  @!P0 BRA `(.L_x_66) ;  /* 0x0000000000148947 */ /* 0x000fea0003800000 */
[----:B------:R-:W-:-:S13]  /*3500*/  ISETP.NE.AND P0, PT, R4, 0x4, PT ;  /* 0x000000040400780c */ /* 0x000fda0003f05270 */
[----:B------:R-:W-:Y:S05]  /*3510*/  @P0 BRA `(.L_x_63) ;  /* 0x0000000800d40947 */ /* 0x000fea0003800000 */
[----:B------:R-:W0:Y:S02]  /*3520*/  F2I.S64.TRUNC R2, R2 ;  /* 0x0000000200027311 */ /* 0x000e24000020d900 */
[----:B0-----:R0:W-:Y:S01]  /*3530*/  STG.E.64 desc[UR36][R16.64], R2 ;  /* 0x0000000210007986 */ /* 0x0011e2000c101b24 */
[----:B------:R-:W-:Y:S05]  /*3540*/  BRA `(.L_x_64) ;  /* 0x0000000c00207947 */ /* 0x000fea0003800000 */
.L_x_66:
[----:B------:R-:W0:Y:S02]  /*3550*/  F2I.FTZ.TRUNC.NTZ R3, R2 ;  /* 0x0000000200037305 */ /* 0x000e24000021f100 */
[----:B0-----:R0:W-:Y:S01]  /*3560*/  STG.E desc[UR36][R16.64], R3 ;  /* 0x0000000310007986 */ /* 0x0011e2000c101924 */
[----:B------:R-:W-:Y:S05]  /*3570*/  BRA `(.L_x_64) ;  /* 0x0000000c00147947 */ /* 0x000fea0003800000 */
.L_x_65:
[----:B------:R-:W0:Y:S02]  /*3580*/  F2I.FTZ.TRUNC.NTZ R3, R2 ;  /* 0x0000000200037305 */ /* 0x000e24000021f100 */
[----:B0-----:R0:W-:Y:S01]  /*3590*/  STG.E.U16 desc[UR36][R16.64], R3 ;  /* 0x0000000310007986 */ /* 0x0011e2000c101524 */
[----:B------:R-:W-:Y:S05]  /*35a0*/  BRA `(.L_x_64) ;  /* 0x0000000c00087947 */ /* 0x000fea0003800000 */
.L_x_60:
[----:B------:R-:W-:-:S13]  /*35b0*/  ISETP.GT.AND P0, PT, R4, 0x6, PT ;  /* 0x000000060400780c */ /* 0x000fda0003f04270 */
[----:B------:R-:W-:Y:S05]  /*35c0*/  @P0 BRA `(.L_x_67) ;  /* 0x0000000000240947 */ /* 0x000fea0003800000 */
[----:B------:R-:W-:-:S13]  /*35d0*/  ISETP.NE.AND P0, PT, R4, 0x5, PT ;  /* 0x000000050400780c */ /* 0x000fda0003f05270 */
[----:B------:R-:W-:Y:S05]  /*35e0*/  @!P0 BRA `(.L_x_68) ;  /* 0x0000000000108947 */ /* 0x000fea0003800000 */
[----:B------:R-:W-:-:S13]  /*35f0*/  ISETP.NE.AND P0, PT, R4, 0x6, PT ;  /* 0x000000060400780c */ /* 0x000fda0003f05270 */
[----:B------:R-:W-:Y:S05]  /*3600*/  @P0 BRA `(.L_x_63) ;  /* 0x0000000800980947 */ /* 0x000fea0003800000 */
[----:B------:R1:W-:Y:S01]  /*3610*/  STG.E desc[UR36][R16.64], R2 ;  /* 0x0000000210007986 */ /* 0x0003e2000c101924 */
[----:B------:R-:W-:Y:S05]  /*3620*/  BRA `(.L_x_64) ;  /* 0x0000000800e87947 */ /* 0x000fea0003800000 */
.L_x_68:
[----:B------:R-:W-:-:S05]  /*3630*/  F2FP.F16.F32.PACK_AB R2, RZ, R2 ;  /* 0x00000002ff02723e */ /* 0x000fca00000000ff */
[----:B------:R0:W-:Y:S01]  /*3640*/  STG.E.U16 desc[UR36][R16.64], R2 ;  /* 0x0000000210007986 */ /* 0x0001e2000c101524 */
[----:B------:R-:W-:Y:S05]  /*3650*/  BRA `(.L_x_64) ;  /* 0x0000000800dc7947 */ /* 0x000fea0003800000 */
.L_x_67:
[----:B------:R-:W-:-:S13]  /*3660*/  ISETP.NE.AND P0, PT, R4, 0x7, PT ;  /* 0x000000070400780c */ /* 0x000fda0003f05270 */
[----:B------:R-:W-:Y:S05]  /*3670*/  @!P0 BRA `(.L_x_69) ;  /* 0x0000000000248947 */ /* 0x000fea0003800000 */
[----:B------:R-:W-:-:S13]  /*3680*/  ISETP.NE.AND P0, PT, R4, 0x8, PT ;  /* 0x000000080400780c */ /* 0x000fda0003f05270 */
[----:B------:R-:W-:Y:S05]  /*3690*/  @!P0 BRA `(.L_x_70) ;  /* 0x0000000000108947 */ /* 0x000fea0003800000 */
[----:B------:R-:W-:-:S13]  /*36a0*/  ISETP.NE.AND P0, PT, R4, 0x9, PT ;  /* 0x000000090400780c */ /* 0x000fda0003f05270 */
[----:B------:R-:W-:Y:S05]  /*36b0*/  @P0 BRA `(.L_x_63) ;  /* 0x00000008006c0947 */ /* 0x000fea0003800000 */
[----:B------:R3:W-:Y:S01]  /*36c0*/  STG.E.64 desc[UR36][R16.64], R2 ;  /* 0x0000000210007986 */ /* 0x0007e2000c101b24 */
[----:B------:R-:W-:Y:S05]  /*36d0*/  BRA `(.L_x_64) ;  /* 0x0000000800bc7947 */ /* 0x000fea0003800000 */
.L_x_70:
[----:B------:R-:W-:-:S05]  /*36e0*/  F2FP.F16.F32.PACK_AB R3, R3, R2 ;  /* 0x000000020303723e */ /* 0x000fca00000000ff */
[----:B------:R2:W-:Y:S01]  /*36f0*/  STG.E desc[UR36][R16.64], R3 ;  /* 0x0000000310007986 */ /* 0x0005e2000c101924 */
[----:B------:R-:W-:Y:S05]  /*3700*/  BRA `(.L_x_64) ;  /* 0x0000000800b07947 */ /* 0x000fea0003800000 */
.L_x_69:
[----:B------:R-:W-:-:S06]  /*3710*/  FMUL.FTZ R2, R2, 1 ;  /* 0x3f80000002027820 */ /* 0x000fcc0000410000 */
[----:B------:R-:W0:Y:S02]  /*3720*/  F2F.F64.F32 R2, R2 ;  /* 0x0000000200027310 */ /* 0x000e240000201800 */
[----:B0-----:R4:W-:Y:S01]  /*3730*/  STG.E.64 desc[UR36][R16.64], R2 ;  /* 0x0000000210007986 */ /* 0x0019e2000c101b24 */
[----:B------:R-:W-:Y:S05]  /*3740*/  BRA `(.L_x_64) ;  /* 0x0000000800a07947 */ /* 0x000fea0003800000 */
.L_x_59:
        /* <DEDUP_REMOVED lines=8> */
[----:B------:R-:W-:Y:S02]  /*37d0*/  FSETP.NEU.FTZ.AND P0, PT, R2, RZ, PT ;  /* 0x000000ff0200720b */ /* 0x000fe40003f1d000 */
[----:B------:R-:W-:-:S04]  /*37e0*/  FSETP.NEU.FTZ.AND P1, PT, R3, RZ, PT ;  /* 0x000000ff0300720b */ /* 0x000fc80003f3d000 */
[----:B------:R-:W-:-:S04]  /*37f0*/  PLOP3.LUT P0, PT, P0, P1, PT, 0xa8, 0x0 ;  /* 0x000000000000781c */ /* 0x000fc80000703570 */
[----:B------:R-:W-:-:S05]  /*3800*/  SEL R3, RZ, 0x1, !P0 ;  /* 0x00000001ff037807 */ /* 0x000fca0004000000 */
[----:B------:R0:W-:Y:S01]  /*3810*/  STG.E.U8 desc[UR36][R16.64], R3 ;  /* 0x0000000310007986 */ /* 0x0001e2000c101124 */
[----:B------:R-:W-:Y:S05]  /*3820*/  BRA `(.L_x_64) ;  /* 0x0000000800687947 */ /* 0x000fea0003800000 */
.L_x_73:
[----:B------:R-:W-:Y:S01]  /*3830*/  FMUL.FTZ R6, R3, 1 ;  /* 0x3f80000003067820 */ /* 0x000fe20000410000 */
[----:B------:R-:W-:-:S05]  /*3840*/  FMUL.FTZ R4, R2, 1 ;  /* 0x3f80000002047820 */ /* 0x000fca0000410000 */
[----:B------:R-:W-:Y:S08]  /*3850*/  F2F.F64.F32 R6, R6 ;  /* 0x0000000600067310 */ /* 0x000ff00000201800 */
[----:B------:R-:W0:Y:S02]  /*3860*/  F2F.F64.F32 R4, R4 ;  /* 0x0000000400047310 */ /* 0x000e240000201800 */
[----:B0-----:R0:W-:Y:S01]  /*3870*/  STG.E.128 desc[UR36][R16.64], R4 ;  /* 0x0000000410007986 */ /* 0x0011e2000c101d24 */
[----:B------:R-:W-:Y:S05]  /*3880*/  BRA `(.L_x_64) ;  /* 0x0000000800507947 */ /* 0x000fea0003800000 */
.L_x_72:
[----:B------:R-:W-:-:S13]  /*3890*/  ISETP.NE.AND P0, PT, R4, 0xf, PT ;  /* 0x0000000f0400780c */ /* 0x000fda0003f05270 */
[----:B------:R-:W-:Y:S05]  /*38a0*/  @!P0 BRA `(.L_x_74) ;  /* 0x0000000000ac8947 */ /* 0x000fea0003800000 */
[----:B------:R-:W-:-:S13]  /*38b0*/  ISETP.NE.AND P0, PT, R4, 0x17, PT ;  /* 0x000000170400780c */ /* 0x000fda0003f05270 */
[----:B------:R-:W-:Y:S05]  /*38c0*/  @!P0 BRA `(.L_x_75) ;  /* 0x0000000000508947 */ /* 0x000fea0003800000 */
[----:B------:R-:W-:-:S13]  /*38d0*/  ISETP.NE.AND P0, PT, R4, 0x18, PT ;  /* 0x000000180400780c */ /* 0x000fda0003f05270 */
[----:B------:R-:W-:Y:S05]  /*38e0*/  @P0 BRA `(.L_x_63) ;  /* 0x0000000400e00947 */ /* 0x000fea0003800000 */
[C---:B------:R-:W-:Y:S01]  /*38f0*/  LOP3.LUT R4, R2.reuse, 0x7fffffff, RZ, 0xc0, !PT ;  /* 0x7fffffff02047812 */ /* 0x040fe200078ec0ff */
[----:B------:R-:W-:Y:S01]  /*3900*/  BSSY B0, `(.L_x_76) ;  /* 0x000000d000007945 */ /* 0x000fe20003800000 */
[----:B------:R-:W-:Y:S02]  /*3910*/  LOP3.LUT R0, R2, 0x80000000, RZ, 0xc0, !PT ;  /* 0x8000000002007812 */ /* 0x000fe400078ec0ff */
[----:B------:R-:W-:Y:S02]  /*3920*/  ISETP.GT.U32.AND P0, PT, R4, 0x43efffff, PT ;  /* 0x43efffff0400780c */ /* 0x000fe40003f04070 */
[----:B------:R-:W-:Y:S01]  /*3930*/  SHF.R.U32.HI R5, RZ, 0x18, R0 ;  /* 0x00000018ff057819 */ /* 0x000fe20000011600 */
[----:B------:R-:W-:-:S10]  /*3940*/  IMAD.MOV.U32 R0, RZ, RZ, 0x7f ;  /* 0x0000007fff007424 */ /* 0x000fd400078e00ff */
[----:B------:R-:W-:Y:S05]  /*3950*/  @P0 BRA `(.L_x_77) ;  /* 0x00000000001c0947 */ /* 0x000fea0003800000 */
[----:B------:R-:W-:-:S13]  /*3960*/  ISETP.GE.U32.AND P0, PT, R4, 0x3c800000, PT ;  /* 0x3c8000000400780c */ /* 0x000fda0003f06070 */
[----:B------:R-:W-:-:S04]  /*3970*/  @P0 SHF.R.U32.HI R0, RZ, 0x14, R2 ;  /* 0x00000014ff000819 */ /* 0x000fc80000011602 */
[----:B------:R-:W-:-:S04]  /*3980*/  @P0 LOP3.LUT R3, R0, 0x1, RZ, 0xc0, !PT ;  /* 0x0000000100030812 */ /* 0x000fc800078ec0ff */
[----:B------:R-:W-:Y:S01]  /*3990*/  @P0 IADD3 R3, R2, 0x407ffff, R3 ;  /* 0x0407ffff02030810 */ /* 0x000fe20007ffe003 */
[----:B------:R-:W-:-:S03]  /*39a0*/  @!P0 FADD.FTZ R2, R4, 16384 ;  /* 0x4680000004028421 */ /* 0x000fc60000010000 */
[----:B------:R-:W-:Y:S01]  /*39b0*/  @P0 SHF.R.U32.HI R0, RZ, 0x14, R3 ;  /* 0x00000014ff000819 */ /* 0x000fe20000011603 */
[----:B------:R-:W-:-:S07]  /*39c0*/  @!P0 VIADD R0, R2, 0xb9800000 ;  /* 0xb980000002008836 */ /* 0x000fce0000000000 */
.L_x_77:
[----:B------:R-:W-:Y:S05]  /*39d0*/  BSYNC B0 ;  /* 0x0000000000007941 */ /* 0x000fea0003800000 */
.L_x_76:
[----:B------:R-:W-:-:S05]  /*39e0*/  LOP3.LUT R5, R0, R5, RZ, 0xfc, !PT ;  /* 0x0000000500057212 */ /* 0x000fca00078efcff */
[----:B------:R0:W-:Y:S01]  /*39f0*/  STG.E.U8 desc[UR36][R16.64], R5 ;  /* 0x0000000510007986 */ /* 0x0001e2000c101124 */
[----:B------:R-:W-:Y:S05]  /*3a00*/  BRA `(.L_x_64) ;  /* 0x0000000400f07947 */ /* 0x000fea0003800000 */
.L_x_75:
[----:B------:R-:W-:Y:S01]  /*3a10*/  LOP3.LUT R4, R2, 0x7fffffff, RZ, 0xc0, !PT ;  /* 0x7fffffff02047812 */ /* 0x000fe200078ec0ff */
[----:B------:R-:W-:Y:S03]  /*3a20*/  BSSY B0, `(.L_x_78) ;  /* 0x000000e000007945 */ /* 0x000fe60003800000 */
[----:B------:R-:W-:-:S13]  /*3a30*/  ISETP.GT.U32.AND P0, PT, R4, 0x477fffff, PT ;  /* 0x477fffff0400780c */ /* 0x000fda0003f04070 */
[----:B------:R-:W-:Y:S05]  /*3a40*/  @P0 BRA `(.L_x_79) ;  /* 0x0000000000200947 */ /* 0x000fea0003800000 */
[----:B------:R-:W-:-:S13]  /*3a50*/  ISETP.GE.U32.AND P0, PT, R4, 0x38800000, PT ;  /* 0x388000000400780c */ /* 0x000fda0003f06070 */
[----:B------:R-:W-:-:S04]  /*3a60*/  @P0 SHF.R.U32.HI R0, RZ, 0x15, R2 ;  /* 0x00000015ff000819 */ /* 0x000fc80000011602 */
[----:B------:R-:W-:-:S04]  /*3a70*/  @P0 LOP3.LUT R3, R0, 0x1, RZ, 0xc0, !PT ;  /* 0x0000000100030812 */ /* 0x000fc800078ec0ff */
[----:B------:R-:W-:Y:S01]  /*3a80*/  @P0 IADD3 R0, R2, 0x80fffff, R3 ;  /* 0x080fffff02000810 */ /* 0x000fe20007ffe003 */
[----:B------:R-:W-:-:S03]  /*3a90*/  @!P0 FADD.FTZ R3, R4, 128 ;  /* 0x4300000004038421 */ /* 0x000fc60000010000 */
[----:B------:R-:W-:Y:S01]  /*3aa0*/  @P0 SHF.R.U32.HI R0, RZ, 0x15, R0 ;  /* 0x00000015ff000819 */ /* 0x000fe20000011600 */
[----:B------:R-:W-:Y:S01]  /*3ab0*/  @!P0 VIADD R0, R3, 0xbd000000 ;  /* 0xbd00000003008836 */ /* 0x000fe20000000000 */
[----:B------:R-:W-:Y:S06]  /*3ac0*/  BRA `(.L_x_80) ;  /* 0x00000000000c7947 */ /* 0x000fec0003800000 */
.L_x_79:
[----:B------:R-:W-:Y:S01]  /*3ad0*/  IMAD.MOV.U32 R0, RZ, RZ, 0x7f ;  /* 0x0000007fff007424 */ /* 0x000fe200078e00ff */
[----:B------:R-:W-:-:S04]  /*3ae0*/  ISETP.GT.U32.AND P0, PT, R4, 0x7f800000, PT ;  /* 0x7f8000000400780c */ /* 0x000fc80003f04070 */
[----:B------:R-:W-:-:S09]  /*3af0*/  SEL R0, R0, 0x7c, P0 ;  /* 0x0000007c00007807 */ /* 0x000fd20000000000 */
.L_x_80:
[----:B------:R-:W-:Y:S05]  /*3b00*/  BSYNC B0 ;  /* 0x0000000000007941 */ /* 0x000fea0003800000 */
.L_x_78:
[----:B------:R-:W-:-:S04]  /*3b10*/  LOP3.LUT R2, R2, 0x80000000, RZ, 0xc0, !PT ;  /* 0x8000000002027812 */ /* 0x000fc800078ec0ff */
[----:B------:R-:W-:-:S04]  /*3b20*/  SHF.R.U32.HI R3, RZ, 0x18, R2 ;  /* 0x00000018ff037819 */ /* 0x000fc80000011602 */
[----:B------:R-:W-:-:S05]  /*3b30*/  LOP3.LUT R3, R0, R3, RZ, 0xfc, !PT ;  /* 0x0000000300037212 */ /* 0x000fca00078efcff */
[----:B------:R0:W-:Y:S01]  /*3b40*/  STG.E.U8 desc[UR36][R16.64], R3 ;  /* 0x0000000310007986 */ /* 0x0001e2000c101124 */
[----:B------:R-:W-:Y:S05]  /*3b50*/  BRA `(.L_x_64) ;  /* 0x00000004009c7947 */ /* 0x000fea0003800000 */
.L_x_74:
[----:B------:R-:W-:-:S05]  /*3b60*/  F2FP.BF16.F32.PACK_AB R2, RZ, R2 ;  /* 0x00000002ff02723e */ /* 0x000fca00000010ff */
[----:B------:R0:W-:Y:S01]  /*3b70*/  STG.E.U16 desc[UR36][R16.64], R2 ;  /* 0x0000000210007986 */ /* 0x0001e2000c101524 */
[----:B------:R-:W-:Y:S05]  /*3b80*/  BRA `(.L_x_64) ;  /* 0x0000000400907947 */ /* 0x000fea0003800000 */
.L_x_71:
        /* <DEDUP_REMOVED lines=8> */
[----:B------:R-:W0:Y:S02]  /*3c10*/  F2I.FTZ.U32.TRUNC.NTZ R3, R2 ;  /* 0x0000000200037305 */ /* 0x000e24000021f000 */
[----:B0-----:R0:W-:Y:S01]  /*3c20*/  STG.E.U16 desc[UR36][R16.64], R3 ;  /* 0x0000000310007986 */ /* 0x0011e2000c101524 */
[----:B------:R-:W-:Y:S05]  /*3c30*/  BRA `(.L_x_64) ;  /* 0x0000000400647947 */ /* 0x000fea0003800000 */
.L_x_83:
[----:B------:R-:W-:Y:S01]  /*3c40*/  LOP3.LUT R3, R2, 0x7fffffff, RZ, 0xc0, !PT ;  /* 0x7fffffff02037812 */ /* 0x000fe200078ec0ff */
[----:B------:R-:W-:Y:S01]  /*3c50*/  BSSY B0, `(.L_x_84) ;  /* 0x0000013000007945 */ /* 0x000fe20003800000 */
[----:B------:R-:W-:Y:S02]  /*3c60*/  IMAD.MOV.U32 R8, RZ, RZ, 0x80 ;  /* 0x00000080ff087424 */ /* 0x000fe400078e00ff */
[----:B------:R-:W-:-:S13]  /*3c70*/  ISETP.GT.U32.AND P0, PT, R3, 0x437fffff, PT ;  /* 0x437fffff0300780c */ /* 0x000fda0003f04070 */
[----:B------:R-:W-:Y:S05]  /*3c80*/  @P0 BRA `(.L_x_85) ;  /* 0x00000000003c0947 */ /* 0x000fea0003800000 */
[----:B------:R-:W-:-:S13]  /*3c90*/  ISETP.GE.U32.AND P0, PT, R3, 0x3c000000, PT ;  /* 0x3c0000000300780c */ /* 0x000fda0003f06070 */
[----:B------:R-:W-:-:S04]  /*3ca0*/  @P0 SHF.R.U32.HI R0, RZ, 0x14, R2 ;  /* 0x00000014ff000819 */ /* 0x000fc80000011602 */
[----:B------:R-:W-:-:S04]  /*3cb0*/  @P0 LOP3.LUT R5, R0, 0x1, RZ, 0xc0, !PT ;  /* 0x0000000100050812 */ /* 0x000fc800078ec0ff */
[----:B------:R-:W-:-:S04]  /*3cc0*/  @P0 IADD3 R0, R2, 0x487ffff, R5 ;  /* 0x0487ffff02000810 */ /* 0x000fc80007ffe005 */
[----:B------:R-:W-:-:S04]  /*3cd0*/  @P0 SHF.R.U32.HI R0, RZ, 0x14, R0 ;  /* 0x00000014ff000819 */ /* 0x000fc80000011600 */
[----:B------:R-:W-:Y:S01]  /*3ce0*/  @P0 LOP3.LUT R0, R0, 0xff, RZ, 0xc0, !PT ;  /* 0x000000ff00000812 */ /* 0x000fe200078ec0ff */
[----:B------:R-:W-:Y:S06]  /*3cf0*/  @P0 BRA `(.L_x_86) ;  /* 0x0000000000100947 */ /* 0x000fec0003800000 */
[----:B------:R-:W-:Y:S01]  /*3d00*/  FADD.FTZ R0, R3, 8192 ;  /* 0x4600000003007421 */ /* 0x000fe20000010000 */
[----:B------:R-:W-:-:S04]  /*3d10*/  PRMT R8, RZ, 0x7610, R8 ;  /* 0x00007610ff087816 */ /* 0x000fc80000000008 */
[----:B------:R-:W-:-:S13]  /*3d20*/  LOP3.LUT P0, R0, R0, 0xff, RZ, 0xc0, !PT ;  /* 0x000000ff00007812 */ /* 0x000fda000780c0ff */
[----:B------:R-:W-:Y:S05]  /*3d30*/  @!P0 BRA `(.L_x_85) ;  /* 0x0000000000108947 */ /* 0x000fea0003800000 */
.L_x_86:
[----:B------:R-:W-:-:S04]  /*3d40*/  LOP3.LUT R2, R2, 0x80000000, RZ, 0xc0, !PT ;  /* 0x8000000002027812 */ /* 0x000fc800078ec0ff */
[----:B------:R-:W-:-:S04]  /*3d50*/  SHF.R.U32.HI R3, RZ, 0x18, R2 ;  /* 0x00000018ff037819 */ /* 0x000fc80000011602 */
[----:B------:R-:W-:-:S04]  /*3d60*/  LOP3.LUT R0, R0, R3, RZ, 0xfc, !PT ;  /* 0x0000000300007212 */ /* 0x000fc800078efcff */
[----:B------:R-:W-:-:S07]  /*3d70*/  PRMT R8, R0, 0x7610, R8 ;  /* 0x0000761000087816 */ /* 0x000fce0000000008 */
.L_x_85:
[----:B------:R-:W-:Y:S05]  /*3d80*/  BSYNC B0 ;  /* 0x0000000000007941 */ /* 0x000fea0003800000 */
.L_x_84:
[----:B------:R0:W-:Y:S01]  /*3d90*/  STG.E.U8 desc[UR36][R16.64], R8 ;  /* 0x0000000810007986 */ /* 0x0001e2000c101124 */
[----:B------:R-:W-:Y:S05]  /*3da0*/  BRA `(.L_x_64) ;  /* 0x0000000400087947 */ /* 0x000fea0003800000 */
.L_x_82:
        /* <DEDUP_REMOVED lines=16> */
.L_x_89:
[----:B------:R-:W-:-:S04]  /*3eb0*/  LOP3.LUT R2, R2, 0x80000000, RZ, 0xc0, !PT ;  /* 0x8000000002027812 */ /* 0x000fc800078ec0ff */
[----:B------:R-:W-:-:S04]  /*3ec0*/  SHF.R.U32.HI R3, RZ, 0x18, R2 ;  /* 0x00000018ff037819 */ /* 0x000fc80000011602 */
[----:B------:R-:W-:-:S04]  /*3ed0*/  LOP3.LUT R0, R0, R3, RZ, 0xfc, !PT ;  /* 0x0000000300007212 */ /* 0x000fc800078efcff */
[----:B------:R-:W-:-:S07]  /*3ee0*/  PRMT R8, R0, 0x7610, R8 ;  /* 0x0000761000087816 */ /* 0x000fce0000000008 */
.L_x_88:
[----:B------:R-:W-:Y:S05]  /*3ef0*/  BSYNC B0 ;  /* 0x0000000000007941 */ /* 0x000fea0003800000 */
.L_x_87:
[----:B------:R0:W-:Y:S01]  /*3f00*/  STG.E.U8 desc[UR36][R16.64], R8 ;  /* 0x0000000810007986 */ /* 0x0001e2000c101124 */
[----:B------:R-:W-:Y:S05]  /*3f10*/  BRA `(.L_x_64) ;  /* 0x0000000000ac7947 */ /* 0x000fea0003800000 */
.L_x_81:
[----:B------:R-:W-:-:S13]  /*3f20*/  ISETP.NE.AND P0, PT, R4, 0x1c, PT ;  /* 0x0000001c0400780c */ /* 0x000fda0003f05270 */
[----:B------:R-:W-:Y:S05]  /*3f30*/  @!P0 BRA `(.L_x_90) ;  /* 0x00000000009c8947 */ /* 0x000fea0003800000 */
[----:B------:R-:W-:-:S13]  /*3f40*/  ISETP.NE.AND P0, PT, R4, 0x1d, PT ;  /* 0x0000001d0400780c */ /* 0x000fda0003f05270 */
[----:B------:R-:W-:Y:S05]  /*3f50*/  @!P0 BRA `(.L_x_91) ;  /* 0x0000000000888947 */ /* 0x000fea0003800000 */
[----:B------:R-:W-:-:S13]  /*3f60*/  ISETP.NE.AND P0, PT, R4, 0x2c, PT ;  /* 0x0000002c0400780c */ /* 0x000fda0003f05270 */
[----:B------:R-:W-:Y:S05]  /*3f70*/  @P0 BRA `(.L_x_63) ;  /* 0x00000000003c0947 */ /* 0x000fea0003800000 */
[----:B------:R-:W-:-:S04]  /*3f80*/  SHF.R.U32.HI R4, RZ, 0x17, R2 ;  /* 0x00000017ff047819 */ /* 0x000fc80000011602 */
[----:B------:R-:W-:-:S04]  /*3f90*/  LOP3.LUT R3, R4, 0xff, RZ, 0xc0, !PT ;  /* 0x000000ff04037812 */ /* 0x000fc800078ec0ff */
[----:B------:R-:W-:-:S13]  /*3fa0*/  ISETP.NE.AND P1, PT, R3, 0xff, PT ;  /* 0x000000ff0300780c */ /* 0x000fda0003f25270 */
[--C-:B------:R-:W-:Y:S02]  /*3fb0*/  @P1 SHF.R.U32.HI R0, RZ, 0x16, R2.reuse ;  /* 0x00000016ff001819 */ /* 0x100fe40000011602 */
[----:B------:R-:W-:Y:S01]  /*3fc0*/  @P1 LOP3.LUT P0, RZ, R3, 0x3fffff, R2, 0xf8, !PT ;  /* 0x003fffff03ff1812 */ /* 0x000fe2000780f802 */
[----:B------:R-:W-:Y:S01]  /*3fd0*/  IMAD.MOV.U32 R3, RZ, RZ, 0xff ;  /* 0x000000ffff037424 */ /* 0x000fe200078e00ff */
[----:B------:R-:W-:-:S04]  /*3fe0*/  @P1 LOP3.LUT R0, R0, 0x1, RZ, 0xc0, !PT ;  /* 0x0000000100001812 */ /* 0x000fc800078ec0ff */
[----:B------:R-:W-:Y:S01]  /*3ff0*/  @P1 ISETP.EQ.U32.AND P2, PT, R0, 0x1, P0 ;  /* 0x000000010000180c */ /* 0x000fe20000742070 */
[----:B------:R-:W-:Y:S01]  /*4000*/  @P1 VIADD R0, R4, 0x1 ;  /* 0x0000000104001836 */ /* 0x000fe20000000000 */
[----:B------:R-:W-:Y:S02]  /*4010*/  PLOP3.LUT P0, PT, PT, PT, PT, 0x80, 0x0 ;  /* 0x000000000000781c */ /* 0x000fe40003f0f070 */
[----:B------:R-:W-:-:S13]  /*4020*/  @P1 PLOP3.LUT P0, PT, P2, PT, PT, 0x80, 0x0 ;  /* 0x000000000000181c */ /* 0x000fda000170f070 */
[----:B------:R-:W-:-:S04]  /*4030*/  @!P0 IMAD.MOV R0, RZ, RZ, R4 ;  /* 0x000000ffff008224 */ /* 0x000fc800078e0204 */
[----:B------:R-:W-:-:S05]  /*4040*/  @P1 IMAD.MOV.U32 R3, RZ, RZ, R0 ;  /* 0x000000ffff031224 */ /* 0x000fca00078e0000 */
[----:B------:R0:W-:Y:S01]  /*4050*/  STG.E.U8 desc[UR36][R16.64], R3 ;  /* 0x0000000310007986 */ /* 0x0001e2000c101124 */
[----:B------:R-:W-:Y:S05]  /*4060*/  BRA `(.L_x_64) ;  /* 0x0000000000587947 */ /* 0x000fea0003800000 */
.L_x_63:
        /* <DEDUP_REMOVED lines=16> */
.L_x_92:
[----:B------:R-:W-:Y:S05]  /*4170*/  BRA `(.L_x_64) ;  /* 0x0000000000147947 */ /* 0x000fea0003800000 */
.L_x_91:
[----:B------:R-:W0:Y:S02]  /*4180*/  F2I.U64.TRUNC R2, R2 ;  /* 0x0000000200027311 */ /* 0x000e24000020d800 */
[----:B0-----:R0:W-:Y:S01]  /*4190*/  STG.E.64 desc[UR36][R16.64], R2 ;  /* 0x0000000210007986 */ /* 0x0011e2000c101b24 */
[----:B------:R-:W-:Y:S05]  /*41a0*/  BRA `(.L_x_64) ;  /* 0x0000000000087947 */ /* 0x000fea0003800000 */
.L_x_90:
[----:B------:R-:W0:Y:S02]  /*41b0*/  F2I.FTZ.U32.TRUNC.NTZ R3, R2 ;  /* 0x0000000200037305 */ /* 0x000e24000021f000 */
[----:B0-----:R0:W-:Y:S02]  /*41c0*/  STG.E desc[UR36][R16.64], R3 ;  /* 0x0000000310007986 */ /* 0x0011e4000c101924 */
.L_x_64:
[----:B------:R-:W-:-:S04]  /*41d0*/  IMAD R18, R18, 0x200, R23 ;  /* 0x0000020012127824 */ /* 0x000fc800078e0217 */
[----:B------:R-:W-:-:S07]  /*41e0*/  VIADD R19, R18, 0x80 ;  /* 0x0000008012137836 */ /* 0x000fce0000000000 */
.L_x_1:
[----:B------:R-:W-:Y:S05]  /*41f0*/  BSYNC B7 ;  /* 0x0000000000077941 */ /* 0x000fea0003800000 */
.L_x_0:
[----:B------:R-:W-:Y:S01]  /*4200*/  ULDC UR4, c[0x0][0x210] ;  /* 0x0000840000047ab9 */ /* 0x000fe20000000800 */
[----:B------:R-:W-:Y:S01]  /*4210*/  BSSY B7, `(.L_x_93) ;  /* 0x0000416000077945 */ /* 0x000fe20003800000 */
[----:B------:R-:W-:-:S13]  /*4220*/  ISETP.GE.AND P0, PT, R19, UR4, PT ;  /* 0x0000000413007c0c */ /* 0x000fda000bf06270 */
[----:B------:R-:W-:Y:S05]  /*4230*/  @P0 BRA `(.L_x_94) ;  /* 0x00000040004c0947 */ /* 0x000fea0003800000 */
[----:B0-----:R-:W0:Y:S01]  /*4240*/  LDC R6, c[0x0][0x218] ;  /* 0x00008600ff067b82 */ /* 0x001e220000000800 */
[----:B------:R-:W-:Y:S02]  /*4250*/  IMAD.MOV.U32 R18, RZ, RZ, RZ ;  /* 0x000000ffff127224 */ /* 0x000fe400078e00ff */
[----:B------:R-:W-:Y:S02]  /*4260*/  IMAD.MOV.U32 R0, RZ, RZ, RZ ;  /* 0x000000ffff007224 */ /* 0x000fe400078e00ff */
[----:B-1234-:R-:W-:Y:S01]  /*4270*/  IMAD.MOV.U32 R16, RZ, RZ, RZ ;  /* 0x000000ffff107224 */ /* 0x01efe200078e00ff */
[----:B0-----:R-:W-:-:S13]  /*4280*/  ISETP.NE.AND P0, PT, R6, RZ, PT ;  /* 0x000000ff0600720c */ /* 0x001fda0003f05270 */
[----:B------:R-:W-:Y:S05]  /*4290*/  @!P0 BRA `(.L_x_95) ;  /* 0x0000001400708947 */ /* 0x000fea0003800000 */
        /* <DEDUP_REMOVED lines=348> */
.L_x_95:
        /* <DEDUP_REMOVED lines=20> */
[----:B--2---:R4:W0:Y:S01]  /*59a0*/  I2F.S16 R22, R2 ;  /* 0x0000000200167306 */ /* 0x0048220000101400 */
[----:B------:R-:W-:Y:S05]  /*59b0*/  BRA `(.L_x_102) ;  /* 0x0000000c00387947 */ /* 0x000fea0003800000 */
.L_x_100:
[----:B------:R-:W2:Y:S02]  /*59c0*/  LDG.E.U8 R2, desc[UR36][R2.64] ;  /* 0x0000002402027981 */ /* 0x000ea4000c1e1100 */
[----:B--2---:R-:W-:Y:S01]  /*59d0*/  I2FP.F32.U32 R22, R2 ;  /* 0x0000000200167245 */ /* 0x004fe20000201000 */
[----:B------:R-:W-:Y:S06]  /*59e0*/  BRA `(.L_x_102) ;  /* 0x0000000c002c7947 */ /* 0x000fec0003800000 */
.L_x_99:
[----:B------:R-:W-:-:S13]  /*59f0*/  ISETP.NE.AND P0, PT, R4, 0x2, PT ;  /* 0x000000020400780c */ /* 0x000fda0003f05270 */
[----:B------:R-:W-:Y:S05]  /*5a00*/  @!P0 BRA `(.L_x_103) ;  /* 0x0000000000288947 */ /* 0x000fea0003800000 */
[----:B------:R-:W-:-:S13]  /*5a10*/  ISETP.NE.AND P0, PT, R4, 0x3, PT ;  /* 0x000000030400780c */ /* 0x000fda0003f05270 */
[----:B------:R-:W-:Y:S05]  /*5a20*/  @!P0 BRA `(.L_x_104) ;  /* 0x0000000000148947 */ /* 0x000fea0003800000 */
[----:B------:R-:W-:-:S13]  /*5a30*/  ISETP.NE.AND P0, PT, R4, 0x4, PT ;  /* 0x000000040400780c */ /* 0x000fda0003f05270 */
[----:B------:R-:W-:Y:S05]  /*5a40*/  @P0 BRA `(.L_x_101) ;  /* 0x0000000800b80947 */ /* 0x000fea0003800000 */
[----:B------:R-:W2:Y:S02]  /*5a50*/  LDG.E.64 R22, desc[UR36][R2.64] ;  /* 0x0000002402167981 */ /* 0x000ea4000c1e1b00 */
[----:B--2---:R2:W3:Y:S01]  /*5a60*/  I2F.S64 R22, R22 ;  /* 0x0000001600167312 */ /* 0x0044e20000301400 */
[----:B------:R-:W-:Y:S05]  /*5a70*/  BRA `(.L_x_102) ;  /* 0x0000000c00087947 */ /* 0x000fea0003800000 */
.L_x_104:
[----:B------:R-:W2:Y:S02]  /*5a80*/  LDG.E R2, desc[UR36][R2.64] ;  /* 0x0000002402027981 */ /* 0x000ea4000c1e1900 */
[----:B--2---:R-:W-:Y:S01]  /*5a90*/  I2FP.F32.S32 R22, R2 ;  /* 0x0000000200167245 */ /* 0x004fe20000201400 */
[----:B------:R-:W-:Y:S06]  /*5aa0*/  BRA `(.L_x_102) ;  /* 0x0000000800fc7947 */ /* 0x000fec0003800000 */
.L_x_103:
[----:B------:R-:W2:Y:S02]  /*5ab0*/  LDG.E.U16 R2, desc[UR36][R2.64] ;  /* 0x0000002402027981 */ /* 0x000ea4000c1e1500 */
[----:B--2---:R0:W1:Y:S01]  /*5ac0*/  I2F.S16 R22, R2 ;  /* 0x0000000200167306 */ /* 0x0040620000101400 */
[----:B------:R-:W-:Y:S05]  /*5ad0*/  BRA `(.L_x_102) ;  /* 0x0000000800f07947 */ /* 0x000fea0003800000 */
.L_x_98:
        /* <DEDUP_REMOVED lines=8> */
.L_x_106:
[----:B------:R-:W2:Y:S02]  /*5b60*/  LDG.E.U16 R2, desc[UR36][R2.64] ;  /* 0x0000002402027981 */ /* 0x000ea4000c1e1500 */
[----:B--2---:R-:W-:Y:S01]  /*5b70*/  HADD2.F32 R22, -RZ, R2.H0_H0 ;  /* 0x20000002ff167230 */ /* 0x004fe20000004100 */
[----:B------:R-:W-:Y:S06]  /*5b80*/  BRA `(.L_x_102) ;  /* 0x0000000800c47947 */ /* 0x000fec0003800000 */
.L_x_105:
        /* <DEDUP_REMOVED lines=8> */
.L_x_108:
[----:B------:R-:W2:Y:S02]  /*5c10*/  LDG.E.U16 R2, desc[UR36][R2.64] ;  /* 0x0000002402027981 */ /* 0x000ea4000c1e1500 */
[----:B--2---:R-:W-:Y:S01]  /*5c20*/  HADD2.F32 R22, -RZ, R2.H0_H0 ;  /* 0x20000002ff167230 */ /* 0x004fe20000004100 */
[----:B------:R-:W-:Y:S06]  /*5c30*/  BRA `(.L_x_102) ;  /* 0x0000000800987947 */ /* 0x000fec0003800000 */
.L_x_107:
[----:B------:R-:W2:Y:S01]  /*5c40*/  LDG.E.64 R2, desc[UR36][R2.64] ;  /* 0x0000002402027981 */ /* 0x000ea2000c1e1b00 */
[----:B------:R-:W-:Y:S01]  /*5c50*/  UMOV UR4, 0xf0000000 ;  /* 0xf000000000047882 */ /* 0x000fe20000000000 */
[----:B------:R-:W-:Y:S01]  /*5c60*/  UMOV UR5, 0x380fffff ;  /* 0x380fffff00057882 */ /* 0x000fe20000000000 */
[----:B--2---:R-:W0:Y:S01]  /*5c70*/  F2F.F32.F64 R22, R2 ;  /* 0x0000000200167310 */ /* 0x004e220000301000 */
[----:B------:R-:W-:-:S14]  /*5c80*/  DSETP.GEU.AND P0, PT, |R2|, UR4, PT ;  /* 0x0000000402007e2a */ /* 0x000fdc000bf0e200 */
[----:B0-----:R-:W-:Y:S01]  /*5c90*/  @!P0 FMUL R22, R22, 1.175494350822287508e-38 ;  /* 0x0080000016168820 */ /* 0x001fe20000400000 */
[----:B------:R-:W-:Y:S06]  /*5ca0*/  BRA `(.L_x_102) ;  /* 0x00000008007c7947 */ /* 0x000fec0003800000 */
.L_x_97:
        /* <DEDUP_REMOVED lines=12> */
.L_x_111:
[----:B------:R-:W2:Y:S01]  /*5d70*/  LDG.E.64 R2, desc[UR36][R2.64] ;  /* 0x0000002402027981 */ /* 0x000ea2000c1e1b00 */
[----:B------:R-:W-:Y:S01]  /*5d80*/  UMOV UR4, 0xf0000000 ;  /* 0xf000000000047882 */ /* 0x000fe20000000000 */
[----:B------:R-:W-:Y:S01]  /*5d90*/  UMOV UR5, 0x380fffff ;  /* 0x380fffff00057882 */ /* 0x000fe20000000000 */
[----:B--2---:R-:W0:Y:S01]  /*5da0*/  F2F.F32.F64 R22, R2 ;  /* 0x0000000200167310 */ /* 0x004e220000301000 */
[----:B------:R-:W-:-:S14]  /*5db0*/  DSETP.GEU.AND P0, PT, |R2|, UR4, PT ;  /* 0x0000000402007e2a */ /* 0x000fdc000bf0e200 */
[----:B0-----:R-:W-:Y:S01]  /*5dc0*/  @!P0 FMUL R22, R22, 1.175494350822287508e-38 ;  /* 0x0080000016168820 */ /* 0x001fe20000400000 */
[----:B------:R-:W-:Y:S06]  /*5dd0*/  BRA `(.L_x_102) ;  /* 0x0000000800307947 */ /* 0x000fec0003800000 */
.L_x_110:
        /* <DEDUP_REMOVED lines=26> */
.L_x_113:
        /* <DEDUP_REMOVED lines=13> */
.L_x_112:
[----:B------:R-:W2:Y:S02]  /*6050*/  LDG.E.U16 R2, desc[UR36][R2.64] ;  /* 0x0000002402027981 */ /* 0x000ea4000c1e1500 */
[----:B--2---:R-:W-:Y:S01]  /*6060*/  IMAD.U32 R22, R2, 0x10000, RZ ;  /* 0x0001000002167824 */ /* 0x004fe200078e00ff */
[----:B------:R-:W-:Y:S06]  /*6070*/  BRA `(.L_x_102) ;  /* 0x0000000400887947 */ /* 0x000fec0003800000 */
.L_x_109:
        /* <DEDUP_REMOVED lines=11> */
.L_x_116:
        /* <DEDUP_REMOVED lines=20> */
.L_x_118:
[----:B------:R-:W-:Y:S05]  /*6270*/  BSYNC B0 ;  /* 0x0000000000007941 */ /* 0x000fea0003800000 */
.L_x_117:
[----:B------:R-:W-:Y:S01]  /*6280*/  IMAD.SHL.U32 R2, R2, 0x100000, RZ ;  /* 0x0010000002027824 */ /* 0x000fe200078e00ff */
[----:B------:R-:W-:-:S04]  /*6290*/  LEA R3, R0, 0x3b800000, 0x17 ;  /* 0x3b80000000037811 */ /* 0x000fc800078eb8ff */
[----:B------:R-:W-:Y:S01]  /*62a0*/  LOP3.LUT R22, R3, R2, R22, 0xfe, !PT ;  /* 0x0000000203167212 */ /* 0x000fe200078efe16 */
[----:B------:R-:W-:Y:S06]  /*62b0*/  BRA `(.L_x_102) ;  /* 0x0000000000f87947 */ /* 0x000fec0003800000 */
.L_x_115:
        /* <DEDUP_REMOVED lines=20> */
.L_x_120:
[----:B------:R-:W-:Y:S05]  /*6400*/  BSYNC B0 ;  /* 0x0000000000007941 */ /* 0x000fea0003800000 */
.L_x_119:
[----:B------:R-:W-:Y:S01]  /*6410*/  IMAD.SHL.U32 R2, R2, 0x200000, RZ ;  /* 0x0020000002027824 */ /* 0x000fe200078e00ff */
[----:B------:R-:W-:-:S04]  /*6420*/  LEA R3, R0, 0x37800000, 0x17 ;  /* 0x3780000000037811 */ /* 0x000fc800078eb8ff */
[----:B------:R-:W-:Y:S01]  /*6430*/  LOP3.LUT R22, R3, R2, R22, 0xfe, !PT ;  /* 0x0000000203167212 */ /* 0x000fe200078efe16 */
[----:B------:R-:W-:Y:S06]  /*6440*/  BRA `(.L_x_102) ;  /* 0x0000000000947947 */ /* 0x000fec0003800000 */
.L_x_114:
        /* <DEDUP_REMOVED lines=14> */
.L_x_101:
        /* <DEDUP_REMOVED lines=16> */
.L_x_123:
[----:B------:R-:W-:Y:S01]  /*6630*/  IMAD.MOV.U32 R22, RZ, RZ, RZ ;  /* 0x000000ffff167224 */ /* 0x000fe200078e00ff */
[----:B------:R-:W-:Y:S06]  /*6640*/  BRA `(.L_x_102) ;  /* 0x0000000000147947 */ /* 0x000fec0003800000 */
.L_x_122:
[----:B------:R-:W2:Y:S02]  /*6650*/  LDG.E.64 R22, desc[UR36][R2.64] ;  /* 0x0000002402167981 */ /* 0x000ea4000c1e1b00 */
[----:B--2---:R0:W1:Y:S01]  /*6660*/  I2F.U64 R22, R22 ;  /* 0x0000001600167312 */ /* 0x0040620000301000 */
[----:B------:R-:W-:Y:S05]  /*6670*/  BRA `(.L_x_102) ;  /* 0x0000000000087947 */ /* 0x000fea0003800000 */
.L_x_121:
[----:B------:R-:W2:Y:S02]  /*6680*/  LDG.E R2, desc[UR36][R2.64] ;  /* 0x0000002402027981 */ /* 0x000ea4000c1e1900 */
[----:B--2---:R-:W-:-:S07]  /*6690*/  I2FP.F32.U32 R22, R2 ;  /* 0x0000000200167245 */ /* 0x004fce0000201000 */
.L_x_102:
[----:B------:R-:W-:Y:S05]  /*66a0*/  BSYNC B6 ;  /* 0x0000000000067941 */ /* 0x000fea0003800000 */
.L_x_96:
[----:B------:R-:W2:Y:S01]  /*66b0*/  LDC.U8 R4, c[0x0][0x493] ;  /* 0x000124c0ff047b82 */ /* 0x000ea20000000000 */
[----:B------:R-:W-:Y:S01]  /*66c0*/  ULDC.64 UR4, c[0x0][0x488] ;  /* 0x0001220000047ab9 */ /* 0x000fe20000000a00 */
[----:B------:R-:W-:Y:S01]  /*66d0*/  BSSY B6, `(.L_x_124) ;  /* 0x00000df000067945 */ /* 0x000fe20003800000 */
[----:B0---4-:R-:W-:-:S05]  /*66e0*/  IADD3 R2, P0, R18, UR4, RZ ;  /* 0x0000000412027c10 */ /* 0x011fca000ff1e0ff */
[----:B------:R-:W-:Y:S01]  /*66f0*/  IMAD.X R3, RZ, RZ, UR5, P0 ;  /* 0x00000005ff037e24 */ /* 0x000fe200080e06ff */
[----:B--2---:R-:W-:-:S04]  /*6700*/  PRMT R0, R4, 0x9910, RZ ;  /* 0x0000991004007816 */ /* 0x004fc800000000ff */
        /* <DEDUP_REMOVED lines=11> */
[----:B--2---:R-:W4:Y:S01]  /*67c0*/  I2F.S16 R0, R0 ;  /* 0x0000000000007306 */ /* 0x004f220000101400 */
[----:B------:R-:W-:Y:S05]  /*67d0*/  BRA `(.L_x_130) ;  /* 0x0000000c00387947 */ /* 0x000fea0003800000 */
.L_x_128:
[----:B------:R-:W2:Y:S02]  /*67e0*/  LDG.E.U8 R0, desc[UR36][R2.64] ;  /* 0x0000002402007981 */ /* 0x000ea4000c1e1100 */
[----:B--2---:R-:W-:Y:S01]  /*67f0*/  I2FP.F32.U32 R0, R0 ;  /* 0x0000000000007245 */ /* 0x004fe20000201000 */
[----:B------:R-:W-:Y:S06]  /*6800*/  BRA `(.L_x_130) ;  /* 0x0000000c002c7947 */ /* 0x000fec0003800000 */
.L_x_127:
[----:B------:R-:W-:-:S13]  /*6810*/  ISETP.NE.AND P0, PT, R0, 0x2, PT ;  /* 0x000000020000780c */ /* 0x000fda0003f05270 */
[----:B------:R-:W-:Y:S05]  /*6820*/  @!P0 BRA `(.L_x_131) ;  /* 0x0000000000288947 */ /* 0x000fea0003800000 */
[----:B------:R-:W-:-:S13]  /*6830*/  ISETP.NE.AND P0, PT, R0, 0x3, PT ;  /* 0x000000030000780c */ /* 0x000fda0003f05270 */
[----:B------:R-:W-:Y:S05]  /*6840*/  @!P0 BRA `(.L_x_132) ;  /* 0x0000000000148947 */ /* 0x000fea0003800000 */
[----:B------:R-:W-:-:S13]  /*6850*/  ISETP.NE.AND P0, PT, R0, 0x4, PT ;  /* 0x000000040000780c */ /* 0x000fda0003f05270 */
[----:B------:R-:W-:Y:S05]  /*6860*/  @P0 BRA `(.L_x_129) ;  /* 0x0000000800b80947 */ /* 0x000fea0003800000 */
[----:B------:R-:W2:Y:S02]  /*6870*/  LDG.E.64 R2, desc[UR36][R2.64] ;  /* 0x0000002402027981 */ /* 0x000ea4000c1e1b00 */
[----:B--2---:R0:W2:Y:S01]  /*6880*/  I2F.S64 R0, R2 ;  /* 0x0000000200007312 */ /* 0x0040a20000301400 */
[----:B------:R-:W-:Y:S05]  /*6890*/  BRA `(.L_x_130) ;  /* 0x0000000c00087947 */ /* 0x000fea0003800000 */
.L_x_132:
[----:B------:R-:W2:Y:S02]  /*68a0*/  LDG.E R0, desc[UR36][R2.64] ;  /* 0x0000002402007981 */ /* 0x000ea4000c1e1900 */
[----:B--2---:R-:W-:Y:S01]  /*68b0*/  I2FP.F32.S32 R0, R0 ;  /* 0x0000000000007245 */ /* 0x004fe20000201400 */
[----:B------:R-:W-:Y:S06]  /*68c0*/  BRA `(.L_x_130) ;  /* 0x0000000800fc7947 */ /* 0x000fec0003800000 */
.L_x_131:
[----:B------:R-:W2:Y:S02]  /*68d0*/  LDG.E.U16 R0, desc[UR36][R2.64] ;  /* 0x0000002402007981 */ /* 0x000ea4000c1e1500 */
[----:B--2---:R-:W0:Y:S01]  /*68e0*/  I2F.S16 R0, R0 ;  /* 0x0000000000007306 */ /* 0x004e220000101400 */
[----:B------:R-:W-:Y:S05]  /*68f0*/  BRA `(.L_x_130) ;  /* 0x0000000800f07947 */ /* 0x000fea0003800000 */
.L_x_126:
        /* <DEDUP_REMOVED lines=8> */
.L_x_134:
[----:B------:R-:W2:Y:S02]  /*6980*/  LDG.E.U16 R0, desc[UR36][R2.64] ;  /* 0x0000002402007981 */ /* 0x000ea4000c1e1500 */
[----:B--2---:R-:W-:Y:S01]  /*6990*/  HADD2.F32 R0, -RZ, R0.H0_H0 ;  /* 0x20000000ff007230 */ /* 0x004fe20000004100 */
[----:B------:R-:W-:Y:S06]  /*69a0*/  BRA `(.L_x_130) ;  /* 0x0000000800c47947 */ /* 0x000fec0003800000 */
.L_x_133:
        /* <DEDUP_REMOVED lines=8> */
.L_x_136:
[----:B------:R-:W2:Y:S02]  /*6a30*/  LDG.E.U16 R0, desc[UR36][R2.64] ;  /* 0x0000002402007981 */ /* 0x000ea4000c1e1500 */
[----:B--2---:R-:W-:Y:S01]  /*6a40*/  HADD2.F32 R0, -RZ, R0.H0_H0 ;  /* 0x20000000ff007230 */ /* 0x004fe20000004100 */
[----:B------:R-:W-:Y:S06]  /*6a50*/  BRA `(.L_x_130) ;  /* 0x0000000800987947 */ /* 0x000fec0003800000 */
.L_x_135:
[----:B------:R-:W2:Y:S01]  /*6a60*/  LDG.E.64 R2, desc[UR36][R2.64] ;  /* 0x0000002402027981 */ /* 0x000ea2000c1e1b00 */
[----:B------:R-:W-:Y:S01]  /*6a70*/  UMOV UR4, 0xf0000000 ;  /* 0xf000000000047882 */ /* 0x000fe20000000000 */
[----:B------:R-:W-:Y:S01]  /*6a80*/  UMOV UR5, 0x380fffff ;  /* 0x380fffff00057882 */ /* 0x000fe20000000000 */
[----:B--2---:R-:W0:Y:S01]  /*6a90*/  F2F.F32.F64 R0, R2 ;  /* 0x0000000200007310 */ /* 0x004e220000301000 */
[----:B------:R-:W-:-:S14]  /*6aa0*/  DSETP.GEU.AND P0, PT, |R2|, UR4, PT ;  /* 0x0000000402007e2a */ /* 0x000fdc000bf0e200 */
[----:B0-----:R-:W-:Y:S01]  /*6ab0*/  @!P0 FMUL R0, R0, 1.175494350822287508e-38 ;  /* 0x0080000000008820 */ /* 0x001fe20000400000 */
[----:B------:R-:W-:Y:S06]  /*6ac0*/  BRA `(.L_x_130) ;  /* 0x00000008007c7947 */ /* 0x000fec0003800000 */
.L_x_125:
        /* <DEDUP_REMOVED lines=12> */
.L_x_139:
[----:B------:R-:W2:Y:S01]  /*6b90*/  LDG.E.64 R2, desc[UR36][R2.64] ;  /* 0x0000002402027981 */ /* 0x000ea2000c1e1b00 */
[----:B------:R-:W-:Y:S01]  /*6ba0*/  UMOV UR4, 0xf0000000 ;  /* 0xf000000000047882 */ /* 0x000fe20000000000 */
[----:B------:R-:W-:Y:S01]  /*6bb0*/  UMOV UR5, 0x380fffff ;  /* 0x380fffff00057882 */ /* 0x000fe20000000000 */
[----:B--2---:R-:W0:Y:S01]  /*6bc0*/  F2F.F32.F64 R0, R2 ;  /* 0x0000000200007310 */ /* 0x004e220000301000 */
[----:B------:R-:W-:-:S14]  /*6bd0*/  DSETP.GEU.AND P0, PT, |R2|, UR4, PT ;  /* 0x0000000402007e2a */ /* 0x000fdc000bf0e200 */
[----:B0-----:R-:W-:Y:S01]  /*6be0*/  @!P0 FMUL R0, R0, 1.175494350822287508e-38 ;  /* 0x0080000000008820 */ /* 0x001fe20000400000 */
[----:B------:R-:W-:Y:S06]  /*6bf0*/  BRA `(.L_x_130) ;  /* 0x0000000800307947 */ /* 0x000fec0003800000 */
.L_x_138:
        /* <DEDUP_REMOVED lines=26> */
.L_x_141:
        /* <DEDUP_REMOVED lines=13> */
.L_x_140:
[----:B------:R-:W2:Y:S02]  /*6e70*/  LDG.E.U16 R0, desc[UR36][R2.64] ;  /* 0x0000002402007981 */ /* 0x000ea4000c1e1500 */
[----:B--2---:R-:W-:Y:S01]  /*6e80*/  IMAD.U32 R0, R0, 0x10000, RZ ;  /* 0x0001000000007824 */ /* 0x004fe200078e00ff */
[----:B------:R-:W-:Y:S06]  /*6e90*/  BRA `(.L_x_130) ;  /* 0x0000000400887947 */ /* 0x000fec0003800000 */
.L_x_137:
        /* <DEDUP_REMOVED lines=11> */
.L_x_144:
        /* <DEDUP_REMOVED lines=20> */
.L_x_146:
[----:B------:R-:W-:Y:S05]  /*7090*/  BSYNC B0 ;  /* 0x0000000000007941 */ /* 0x000fea0003800000 */
.L_x_145:
[----:B------:R-:W-:Y:S01]  /*70a0*/  LEA R3, R0, 0x3b800000, 0x17 ;  /* 0x3b80000000037811 */ /* 0x000fe200078eb8ff */
[----:B------:R-:W-:-:S05]  /*70b0*/  IMAD.SHL.U32 R0, R2, 0x100000, RZ ;  /* 0x0010000002007824 */ /* 0x000fca00078e00ff */
[----:B------:R-:W-:Y:S01]  /*70c0*/  LOP3.LUT R0, R3, R0, R4, 0xfe, !PT ;  /* 0x0000000003007212 */ /* 0x000fe200078efe04 */
[----:B------:R-:W-:Y:S06]  /*70d0*/  BRA `(.L_x_130) ;  /* 0x0000000000f87947 */ /* 0x000fec0003800000 */
.L_x_143:
        /* <DEDUP_REMOVED lines=20> */
.L_x_148:
[----:B------:R-:W-:Y:S05]  /*7220*/  BSYNC B0 ;  /* 0x0000000000007941 */ /* 0x000fea0003800000 */
.L_x_147:
[----:B------:R-:W-:Y:S01]  /*7230*/  LEA R3, R0, 0x37800000, 0x17 ;  /* 0x3780000000037811 */ /* 0x000fe200078eb8ff */
[----:B------:R-:W-:-:S05]  /*7240*/  IMAD.SHL.U32 R0, R2, 0x200000, RZ ;  /* 0x0020000002007824 */ /* 0x000fca00078e00ff */
[----:B------:R-:W-:Y:S01]  /*7250*/  LOP3.LUT R0, R3, R0, R4, 0xfe, !PT ;  /* 0x0000000003007212 */ /* 0x000fe200078efe04 */
[----:B------:R-:W-:Y:S06]  /*7260*/  BRA `(.L_x_130) ;  /* 0x0000000000947947 */ /* 0x000fec0003800000 */
.L_x_142:
        /* <DEDUP_REMOVED lines=14> */
.L_x_129:
        /* <DEDUP_REMOVED lines=15> */
[----:B01-3-5:R-:W-:Y:S05]  /*7440*/  CALL.ABS.NOINC R2 ;  /* 0x0000000002007343 */ /* 0x02bfea0003c00000 */
.L_x_151:
[----:B------:R-:W-:Y:S01]  /*7450*/  IMAD.MOV.U32 R0, RZ, RZ, RZ ;  /* 0x000000ffff007224 */ /* 0x000fe200078e00ff */
[----:B------:R-:W-:Y:S06]  /*7460*/  BRA `(.L_x_130) ;  /* 0x0000000000147947 */ /* 0x000fec0003800000 */
.L_x_150:
[----:B------:R-:W2:Y:S02]  /*7470*/  LDG.E.64 R2, desc[UR36][R2.64] ;  /* 0x0000002402027981 */ /* 0x000ea4000c1e1b00 */
[----:B--2---:R0:W2:Y:S01]  /*7480*/  I2F.U64 R0, R2 ;  /* 0x0000000200007312 */ /* 0x0040a20000301000 */
[----:B------:R-:W-:Y:S05]  /*7490*/  BRA `(.L_x_130) ;  /* 0x0000000000087947 */ /* 0x000fea0003800000 */
.L_x_149:
[----:B------:R-:W2:Y:S02]  /*74a0*/  LDG.E R0, desc[UR36][R2.64] ;  /* 0x0000002402007981 */ /* 0x000ea4000c1e1900 */
[----:B--2---:R-:W-:-:S07]  /*74b0*/  I2FP.F32.U32 R0, R0 ;  /* 0x0000000000007245 */ /* 0x004fce0000201000 */
.L_x_130:
[----:B------:R-:W-:Y:S05]  /*74c0*/  BSYNC B6 ;  /* 0x0000000000067941 */ /* 0x000fea0003800000 */
.L_x_124:
[----:B------:R-:W1:Y:S01]  /*74d0*/  LDC.U8 R6, c[0x0][0x491] ;  /* 0x00012440ff067b82 */ /* 0x000e620000000000 */
[----:B0-2-45:R-:W-:-:S04]  /*74e0*/  FMUL.RZ R0, R0, 0.15915493667125701904 ;  /* 0x3e22f98300007820 */ /* 0x035fc8000040c000 */
[----:B------:R-:W1:Y:S08]  /*74f0*/  MUFU.COS R3, R0 ;  /* 0x0000000000037308 */ /* 0x000e700000000000 */
[----:B------:R-:W0:Y:S01]  /*7500*/  MUFU.SIN R5, R0 ;  /* 0x0000000000057308 */ /* 0x000e220000000400 */
[----:B-1-3--:R-:W-:Y:S01]  /*7510*/  FMUL.FTZ R2, R3, R22 ;  /* 0x0000001603027220 */ /* 0x00afe20000410000 */
[----:B------:R-:W-:-:S04]  /*7520*/  PRMT R4, R6, 0x9910, RZ ;  /* 0x0000991006047816 */ /* 0x000fc800000000ff */
[----:B------:R-:W-:Y:S01]  /*7530*/  ISETP.GT.AND P0, PT, R4, 0x9, PT ;  /* 0x000000090400780c */ /* 0x000fe20003f04270 */
[----:B0-----:R-:W-:-:S12]  /*7540*/  FMUL.FTZ R3, R5, R22 ;  /* 0x0000001605037220 */ /* 0x001fd80000410000 */
        /* <DEDUP_REMOVED lines=12> */
.L_x_155:
[----:B------:R-:W0:Y:S02]  /*7610*/  F2I.S64.TRUNC R2, R2 ;  /* 0x0000000200027311 */ /* 0x000e24000020d900 */
[----:B0-----:R-:W-:-:S05]  /*7620*/  IMAD.MOV.U32 R5, RZ, RZ, R2 ;  /* 0x000000ffff057224 */ /* 0x001fca00078e0002 */
[----:B------:R0:W-:Y:S01]  /*7630*/  STG.E.U8 desc[UR36][R16.64], R5 ;  /* 0x0000000510007986 */ /* 0x0001e2000c101124 */
[----:B------:R-:W-:Y:S05]  /*7640*/  BRA `(.L_x_157) ;  /* 0x0000000c00447947 */ /* 0x000fea0003800000 */
.L_x_154:
        /* <DEDUP_REMOVED lines=9> */
.L_x_159:
[----:B------:R-:W0:Y:S02]  /*76e0*/  F2I.FTZ.TRUNC.NTZ R3, R2 ;  /* 0x0000000200037305 */ /* 0x000e24000021f100 */
[----:B0-----:R0:W-:Y:S01]  /*76f0*/  STG.E desc[UR36][R16.64], R3 ;  /* 0x0000000310007986 */ /* 0x0011e2000c101924 */
[----:B------:R-:W-:Y:S05]  /*7700*/  BRA `(.L_x_157) ;  /* 0x0000000c00147947 */ /* 0x000fea0003800000 */
.L_x_158:
[----:B------:R-:W0:Y:S02]  /*7710*/  F2I.FTZ.TRUNC.NTZ R3, R2 ;  /* 0x0000000200037305 */ /* 0x000e24000021f100 */
[----:B0-----:R0:W-:Y:S01]  /*7720*/  STG.E.U16 desc[UR36][R16.64], R3 ;  /* 0x0000000310007986 */ /* 0x0011e2000c101524 */
[----:B------:R-:W-:Y:S05]  /*7730*/  BRA `(.L_x_157) ;  /* 0x0000000c00087947 */ /* 0x000fea0003800000 */
.L_x_153:
        /* <DEDUP_REMOVED lines=8> */
.L_x_161:
[----:B------:R-:W-:-:S05]  /*77c0*/  F2FP.F16.F32.PACK_AB R2, RZ, R2 ;  /* 0x00000002ff02723e */ /* 0x000fca00000000ff */
[----:B------:R0:W-:Y:S01]  /*77d0*/  STG.E.U16 desc[UR36][R16.64], R2 ;  /* 0x0000000210007986 */ /* 0x0001e2000c101524 */
[----:B------:R-:W-:Y:S05]  /*77e0*/  BRA `(.L_x_157) ;  /* 0x0000000800dc7947 */ /* 0x000fea0003800000 */
.L_x_160:
        /* <DEDUP_REMOVED lines=8> */
.L_x_163:
[----:B------:R-:W-:-:S05]  /*7870*/  F2FP.F16.F32.PACK_AB R3, R3, R2 ;  /* 0x000000020303723e */ /* 0x000fca00000000ff */
[----:B------:R0:W-:Y:S01]  /*7880*/  STG.E desc[UR36][R16.64], R3 ;  /* 0x0000000310007986 */ /* 0x0001e2000c101924 */
[----:B------:R-:W-:Y:S05]  /*7890*/  BRA `(.L_x_157) ;  /* 0x0000000800b07947 */ /* 0x000fea0003800000 */
.L_x_162:
[----:B------:R-:W-:-:S06]  /*78a0*/  FMUL.FTZ R2, R2, 1 ;  /* 0x3f80000002027820 */ /* 0x000fcc0000410000 */
[----:B------:R-:W0:Y:S02]  /*78b0*/  F2F.F64.F32 R2, R2 ;  /* 0x0000000200027310 */ /* 0x000e240000201800 */
[----:B0-----:R0:W-:Y:S01]  /*78c0*/  STG.E.64 desc[UR36][R16.64], R2 ;  /* 0x0000000210007986 */ /* 0x0011e2000c101b24 */
[----:B------:R-:W-:Y:S05]  /*78d0*/  BRA `(.L_x_157) ;  /* 0x0000000800a07947 */ /* 0x000fea0003800000 */
.L_x_152:
        /* <DEDUP_REMOVED lines=14> */
.L_x_166:
[----:B------:R-:W-:Y:S01]  /*79c0*/  FMUL.FTZ R6, R3, 1 ;  /* 0x3f80000003067820 */ /* 0x000fe20000410000 */
[----:B------:R-:W-:-:S05]  /*79d0*/  FMUL.FTZ R4, R2, 1 ;  /* 0x3f80000002047820 */ /* 0x000fca0000410000 */
[----:B------:R-:W-:Y:S08]  /*79e0*/  F2F.F64.F32 R6, R6 ;  /* 0x0000000600067310 */ /* 0x000ff00000201800 */
[----:B------:R-:W0:Y:S02]  /*79f0*/  F2F.F64.F32 R4, R4 ;  /* 0x0000000400047310 */ /* 0x000e240000201800 */
[----:B0-----:R0:W-:Y:S01]  /*7a00*/  STG.E.128 desc[UR36][R16.64], R4 ;  /* 0x0000000410007986 */ /* 0x0011e2000c101d24 */
[----:B------:R-:W-:Y:S05]  /*7a10*/  BRA `(.L_x_157) ;  /* 0x0000000800507947 */ /* 0x000fea0003800000 */
.L_x_165:
        /* <DEDUP_REMOVED lines=20> */
.L_x_170:
[----:B------:R-:W-:Y:S05]  /*7b60*/  BSYNC B0 ;  /* 0x0000000000007941 */ /* 0x000fea0003800000 */
.L_x_169:
[----:B------:R-:W-:-:S05]  /*7b70*/  LOP3.LUT R5, R0, R5, RZ, 0xfc, !PT ;  /* 0x0000000500057212 */ /* 0x000fca00078efcff */
[----:B------:R0:W-:Y:S01]  /*7b80*/  STG.E.U8 desc[UR36][R16.64], R5 ;  /* 0x0000000510007986 */ /* 0x0001e2000c101124 */
[----:B------:R-:W-:Y:S05]  /*7b90*/  BRA `(.L_x_157) ;  /* 0x0000000400f07947 */ /* 0x000fea0003800000 */
.L_x_168:
        /* <DEDUP_REMOVED lines=12> */
.L_x_172:
[----:B------:R-:W-:Y:S01]  /*7c60*/  IMAD.MOV.U32 R0, RZ, RZ, 0x7f ;  /* 0x0000007fff007424 */ /* 0x000fe200078e00ff */
[----:B------:R-:W-:-:S04]  /*7c70*/  ISETP.GT.U32.AND P0, PT, R4, 0x7f800000, PT ;  /* 0x7f8000000400780c */ /* 0x000fc80003f04070 */
[----:B------:R-:W-:-:S09]  /*7c80*/  SEL R0, R0, 0x7c, P0 ;  /* 0x0000007c00007807 */ /* 0x000fd20000000000 */
.L_x_173:
[----:B------:R-:W-:Y:S05]  /*7c90*/  BSYNC B0 ;  /* 0x0000000000007941 */ /* 0x000fea0003800000 */
.L_x_171:
[----:B------:R-:W-:-:S04]  /*7ca0*/  LOP3.LUT R2, R2, 0x80000000, RZ, 0xc0, !PT ;  /* 0x8000000002027812 */ /* 0x000fc800078ec0ff */
[----:B------:R-:W-:-:S04]  /*7cb0*/  SHF.R.U32.HI R3, RZ, 0x18, R2 ;  /* 0x00000018ff037819 */ /* 0x000fc80000011602 */
[----:B------:R-:W-:-:S05]  /*7cc0*/  LOP3.LUT R3, R0, R3, RZ, 0xfc, !PT ;  /* 0x0000000300037212 */ /* 0x000fca00078efcff */
[----:B------:R0:W-:Y:S01]  /*7cd0*/  STG.E.U8 desc[UR36][R16.64], R3 ;  /* 0x0000000310007986 */ /* 0x0001e2000c101124 */
[----:B------:R-:W-:Y:S05]  /*7ce0*/  BRA `(.L_x_157) ;  /* 0x00000004009c7947 */ /* 0x000fea0003800000 */
.L_x_167:
[----:B------:R-:W-:-:S05]  /*7cf0*/  F2FP.BF16.F32.PACK_AB R2, RZ, R2 ;  /* 0x00000002ff02723e */ /* 0x000fca00000010ff */
[----:B------:R0:W-:Y:S01]  /*7d00*/  STG.E.U16 desc[UR36][R16.64], R2 ;  /* 0x0000000210007986 */ /* 0x0001e2000c101524 */
[----:B------:R-:W-:Y:S05]  /*7d10*/  BRA `(.L_x_157) ;  /* 0x0000000400907947 */ /* 0x000fea0003800000 */
.L_x_164:
        /* <DEDUP_REMOVED lines=11> */
.L_x_176:
        /* <DEDUP_REMOVED lines=16> */
.L_x_179:
[----:B------:R-:W-:-:S04]  /*7ed0*/  LOP3.LUT R2, R2, 0x80000000, RZ, 0xc0, !PT ;  /* 0x8000000002027812 */ /* 0x000fc800078ec0ff */
[----:B------:R-:W-:-:S04]  /*7ee0*/  SHF.R.U32.HI R3, RZ, 0x18, R2 ;  /* 0x00000018ff037819 */ /* 0x000fc80000011602 */
[----:B------:R-:W-:-:S04]  /*7ef0*/  LOP3.LUT R0, R0, R3, RZ, 0xfc, !PT ;  /* 0x0000000300007212 */ /* 0x000fc800078efcff */
[----:B------:R-:W-:-:S07]  /*7f00*/  PRMT R8, R0, 0x7610, R8 ;  /* 0x0000761000087816 */ /* 0x000fce0000000008 */
.L_x_178:
[----:B------:R-:W-:Y:S05]  /*7f10*/  BSYNC B0 ;  /* 0x0000000000007941 */ /* 0x000fea0003800000 */
.L_x_177:
[----:B------:R3:W-:Y:S01]  /*7f20*/  STG.E.U8 desc[UR36][R16.64], R8 ;  /* 0x0000000810007986 */ /* 0x0007e2000c101124 */
[----:B------:R-:W-:Y:S05]  /*7f30*/  BRA `(.L_x_157) ;  /* 0x0000000400087947 */ /* 0x000fea0003800000 */
.L_x_175:
        /* <DEDUP_REMOVED lines=16> */
.L_x_182:
[----:B------:R-:W-:-:S04]  /*8040*/  LOP3.LUT R2, R2, 0x80000000, RZ, 0xc0, !PT ;  /* 0x8000000002027812 */ /* 0x000fc800078ec0ff */
[----:B------:R-:W-:-:S04]  /*8050*/  SHF.R.U32.HI R3, RZ, 0x18, R2 ;  /* 0x00000018ff037819 */ /* 0x000fc80000011602 */
[----:B------:R-:W-:-:S04]  /*8060*/  LOP3.LUT R0, R0, R3, RZ, 0xfc, !PT ;  /* 0x0000000300007212 */ /* 0x000fc800078efcff */
[----:B------:R-:W-:-:S07]  /*8070*/  PRMT R8, R0, 0x7610, R8 ;  /* 0x0000761000087816 */ /* 0x000fce0000000008 */
.L_x_181:
[----:B------:R-:W-:Y:S05]  /*8080*/  BSYNC B0 ;  /* 0x0000000000007941 */ /* 0x000fea0003800000 */
.L_x_180:
[----:B------:R0:W-:Y:S01]  /*8090*/  STG.E.U8 desc[UR36][R16.64], R8 ;  /* 0x0000000810007986 */ /* 0x0001e2000c101124 */
[----:B------:R-:W-:Y:S05]  /*80a0*/  BRA `(.L_x_157) ;  /* 0x0000000000ac7947 */ /* 0x000fea0003800000 */
.L_x_174:
        /* <DEDUP_REMOVED lines=21> */
.L_x_156:
[----:B------:R-:W-:Y:S01]  /*8200*/  MOV R0, 0x0 ;  /* 0x0000000000007802 */ /* 0x000fe20000000f00 */
[----:B------:R-:W-:Y:S01]  /*8210*/  ULDC.64 UR4, c[0x4][0x118] ;  /* 0x0100460000047ab9 */ /* 0x000fe20000000a00 */
[----:B------:R-:W-:Y:S01]  /*8220*/  ULDC.64 UR6, c[0x4][0x20] ;  /* 0x0100080000067ab9 */ /* 0x000fe20000000a00 */
[----:B------:R-:W-:Y:S01]  /*8230*/  IMAD.U32 R4, RZ, RZ, UR4 ;  /* 0x00000004ff047e24 */ /* 0x000fe2000f8e00ff */
[----:B------:R0:W1:Y:S01]  /*8240*/  LDC.64 R2, c[0x4][R0] ;  /* 0x0100000000027b82 */ /* 0x0000620000000a00 */
[----:B------:R-:W-:Y:S01]  /*8250*/  IMAD.U32 R5, RZ, RZ, UR5 ;  /* 0x00000005ff057e24 */ /* 0x000fe2000f8e00ff */
[----:B------:R-:W-:Y:S01]  /*8260*/  ULDC.64 UR4, c[0x4][0x120] ;  /* 0x0100480000047ab9 */ /* 0x000fe20000000a00 */
[----:B------:R-:W-:Y:S02]  /*8270*/  IMAD.U32 R10, RZ, RZ, UR6 ;  /* 0x00000006ff0a7e24 */ /* 0x000fe4000f8e00ff */
[----:B------:R-:W-:Y:S02]  /*8280*/  IMAD.U32 R6, RZ, RZ, UR4 ;  /* 0x00000004ff067e24 */ /* 0x000fe4000f8e00ff */
[----:B------:R-:W-:-:S02]  /*8290*/  IMAD.U32 R7, RZ, RZ, UR5 ;  /* 0x00000005ff077e24 */ /* 0x000fc4000f8e00ff */
[----:B------:R-:W-:Y:S02]  /*82a0*/  IMAD.U32 R11, RZ, RZ, UR7 ;  /* 0x00000007ff0b7e24 */ /* 0x000fe4000f8e00ff */
[----:B------:R-:W-:Y:S02]  /*82b0*/  IMAD.MOV.U32 R8, RZ, RZ, 0x65 ;  /* 0x00000065ff087424 */ /* 0x000fe400078e00ff */
[----:B------:R-:W-:Y:S02]  /*82c0*/  IMAD.MOV.U32 R12, RZ, RZ, 0x1 ;  /* 0x00000001ff0c7424 */ /* 0x000fe400078e00ff */
[----:B0-----:R-:W-:-:S07]  /*82d0*/  IMAD.MOV.U32 R13, RZ, RZ, RZ ;  /* 0x000000ffff0d7224 */ /* 0x001fce00078e00ff */
[----:B------:R-:W-:-:S07]  /*82e0*/  LEPC R20, `(.L_x_185) ;  /* 0x000000001014794e */ /* 0x000fce0000000000 */
[----:B-1----:R-:W-:Y:S05]  /*82f0*/  CALL.ABS.NOINC R2 ;  /* 0x0000000002007343 */ /* 0x002fea0003c00000 */
.L_x_185:
[----:B------:R-:W-:Y:S05]  /*8300*/  BRA `(.L_x_157) ;  /* 0x0000000000147947 */ /* 0x000fea0003800000 */
.L_x_184:
[----:B------:R-:W0:Y:S02]  /*8310*/  F2I.U64.TRUNC R2, R2 ;  /* 0x0000000200027311 */ /* 0x000e24000020d800 */
[----:B0-----:R2:W-:Y:S01]  /*8320*/  STG.E.64 desc[UR36][R16.64], R2 ;  /* 0x0000000210007986 */ /* 0x0015e2000c101b24 */
[----:B------:R-:W-:Y:S05]  /*8330*/  BRA `(.L_x_157) ;  /* 0x0000000000087947 */ /* 0x000fea0003800000 */
.L_x_183:
[----:B------:R-:W0:Y:S02]  /*8340*/  F2I.FTZ.U32.TRUNC.NTZ R3, R2 ;  /* 0x0000000200037305 */ /* 0x000e24000021f000 */
[----:B0-----:R0:W-:Y:S02]  /*8350*/  STG.E desc[UR36][R16.64], R3 ;  /* 0x0000000310007986 */ /* 0x0011e4000c101924 */
.L_x_157:
[----:B------:R-:W-:-:S07]  /*8360*/  VIADD R19, R19, 0x80 ;  /* 0x0000008013137836 */ /* 0x000fce0000000000 */
.L_x_94:
[----:B------:R-:W-:Y:S05]  /*8370*/  BSYNC B7 ;  /* 0x0000000000077941 */ /* 0x000fea0003800000 */
.L_x_93:
        /* <DEDUP_REMOVED lines=358> */
.L_x_188:
        /* <DEDUP_REMOVED lines=22> */
.L_x_193:
[----:B------:R-:W2:Y:S02]  /*9b40*/  LDG.E.U8 R2, desc[UR36][R2.64] ;  /* 0x0000002402027981 */ /* 0x000ea4000c1e1100 */
[----:B--2---:R-:W-:Y:S01]  /*9b50*/  I2FP.F32.U32 R22, R2 ;  /* 0x0000000200167245 */ /* 0x004fe20000201000 */
[----:B------:R-:W-:Y:S06]  /*9b60*/  BRA `(.L_x_195) ;  /* 0x0000000c002c7947 */ /* 0x000fec0003800000 */
.L_x_192:
        /* <DEDUP_REMOVED lines=9> */
.L_x_197:
[----:B------:R-:W2:Y:S02]  /*9c00*/  LDG.E R2, desc[UR36][R2.64] ;  /* 0x0000002402027981 */ /* 0x000ea4000c1e1900 */
[----:B--2---:R-:W-:Y:S01]  /*9c10*/  I2FP.F32.S32 R22, R2 ;  /* 0x0000000200167245 */ /* 0x004fe20000201400 */
[----:B------:R-:W-:Y:S06]  /*9c20*/  BRA `(.L_x_195) ;  /* 0x0000000800fc7947 */ /* 0x000fec0003800000 */
.L_x_196:
[----:B------:R-:W2:Y:S02]  /*9c30*/  LDG.E.U16 R2, desc[UR36][R2.64] ;  /* 0x0000002402027981 */ /* 0x000ea4000c1e1500 */
[----:B--2---:R2:W3:Y:S01]  /*9c40*/  I2F.S16 R22, R2 ;  /* 0x0000000200167306 */ /* 0x0044e20000101400 */
[----:B------:R-:W-:Y:S05]  /*9c50*/  BRA `(.L_x_195) ;  /* 0x0000000800f07947 */ /* 0x000fea0003800000 */
.L_x_191:
        /* <DEDUP_REMOVED lines=8> */
.L_x_199:
[----:B------:R-:W2:Y:S02]  /*9ce0*/  LDG.E.U16 R2, desc[UR36][R2.64] ;  /* 0x0000002402027981 */ /* 0x000ea4000c1e1500 */
[----:B--2---:R-:W-:Y:S01]  /*9cf0*/  HADD2.F32 R22, -RZ, R2.H0_H0 ;  /* 0x20000002ff167230 */ /* 0x004fe20000004100 */
[----:B------:R-:W-:Y:S06]  /*9d00*/  BRA `(.L_x_195) ;  /* 0x0000000800c47947 */ /* 0x000fec0003800000 */
.L_x_198:
        /* <DEDUP_REMOVED lines=8> */
.L_x_201:
[----:B------:R-:W2:Y:S02]  /*9d90*/  LDG.E.U16 R2, desc[UR36][R2.64] ;  /* 0x0000002402027981 */ /* 0x000ea4000c1e1500 */
[----:B--2---:R-:W-:Y:S01]  /*9da0*/  HADD2.F32 R22, -RZ, R2.H0_H0 ;  /* 0x20000002ff167230 */ /* 0x004fe20000004100 */
[----:B------:R-:W-:Y:S06]  /*9db0*/  BRA `(.L_x_195) ;  /* 0x0000000800987947 */ /* 0x000fec0003800000 */
.L_x_200:
[----:B------:R-:W2:Y:S01]  /*9dc0*/  LDG.E.64 R2, desc[UR36][R2.64] ;  /* 0x0000002402027981 */ /* 0x000ea2000c1e1b00 */
[----:B------:R-:W-:Y:S01]  /*9dd0*/  UMOV UR4, 0xf0000000 ;  /* 0xf000000000047882 */ /* 0x000fe20000000000 */
[----:B------:R-:W-:Y:S01]  /*9de0*/  UMOV UR5, 0x380fffff ;  /* 0x380fffff00057882 */ /* 0x000fe20000000000 */
[----:B--2---:R-:W0:Y:S01]  /*9df0*/  F2F.F32.F64 R22, R2 ;  /* 0x0000000200167310 */ /* 0x004e220000301000 */
[----:B------:R-:W-:-:S14]  /*9e00*/  DSETP.GEU.AND P0, PT, |R2|, UR4, PT ;  /* 0x0000000402007e2a */ /* 0x000fdc000bf0e200 */
[----:B0-----:R-:W-:Y:S01]  /*9e10*/  @!P0 FMUL R22, R22, 1.175494350822287508e-38 ;  /* 0x0080000016168820 */ /* 0x001fe20000400000 */
[----:B------:R-:W-:Y:S06]  /*9e20*/  BRA `(.L_x_195) ;  /* 0x00000008007c7947 */ /* 0x000fec0003800000 */
.L_x_190:
        /* <DEDUP_REMOVED lines=12> */
.L_x_204:
[----:B------:R-:W2:Y:S01]  /*9ef0*/  LDG.E.64 R2, desc[UR36][R2.64] ;  /* 0x0000002402027981 */ /* 0x000ea2000c1e1b00 */
[----:B------:R-:W-:Y:S01]  /*9f00*/  UMOV UR4, 0xf0000000 ;  /* 0xf000000000047882 */ /* 0x000fe20000000000 */
[----:B------:R-:W-:Y:S01]  /*9f10*/  UMOV UR5, 0x380fffff ;  /* 0x380fffff00057882 */ /* 0x000fe20000000000 */
[----:B--2---:R-:W0:Y:S01]  /*9f20*/  F2F.F32.F64 R22, R2 ;  /* 0x0000000200167310 */ /* 0x004e220000301000 */
[----:B------:R-:W-:-:S14]  /*9f30*/  DSETP.GEU.AND P0, PT, |R2|, UR4, PT ;  /* 0x0000000402007e2a */ /* 0x000fdc000bf0e200 */
[----:B0-----:R-:W-:Y:S01]  /*9f40*/  @!P0 FMUL R22, R22, 1.175494350822287508e-38 ;  /* 0x0080000016168820 */ /* 0x001fe20000400000 */
[----:B------:R-:W-:Y:S06]  /*9f50*/  BRA `(.L_x_195) ;  /* 0x0000000800307947 */ /* 0x000fec0003800000 */
.L_x_203:
        /* <DEDUP_REMOVED lines=26> */
.L_x_206:
        /* <DEDUP_REMOVED lines=13> */
.L_x_205:
[----:B------:R-:W2:Y:S02]  /*a1d0*/  LDG.E.U16 R2, desc[UR36][R2.64] ;  /* 0x0000002402027981 */ /* 0x000ea4000c1e1500 */
[----:B--2---:R-:W-:Y:S01]  /*a1e0*/  IMAD.U32 R22, R2, 0x10000, RZ ;  /* 0x0001000002167824 */ /* 0x004fe200078e00ff */
[----:B------:R-:W-:Y:S06]  /*a1f0*/  BRA `(.L_x_195) ;  /* 0x0000000400887947 */ /* 0x000fec0003800000 */
.L_x_202:
        /* <DEDUP_REMOVED lines=11> */
.L_x_209:
        /* <DEDUP_REMOVED lines=20> */
.L_x_211:
[----:B------:R-:W-:Y:S05]  /*a3f0*/  BSYNC B0 ;  /* 0x0000000000007941 */ /* 0x000fea0003800000 */
.L_x_210:
[----:B------:R-:W-:Y:S01]  /*a400*/  IMAD.SHL.U32 R2, R2, 0x100000, RZ ;  /* 0x0010000002027824 */ /* 0x000fe200078e00ff */
[----:B------:R-:W-:-:S04]  /*a410*/  LEA R3, R0, 0x3b800000, 0x17 ;  /* 0x3b80000000037811 */ /* 0x000fc800078eb8ff */
[----:B------:R-:W-:Y:S01]  /*a420*/  LOP3.LUT R22, R3, R2, R22, 0xfe, !PT ;  /* 0x0000000203167212 */ /* 0x000fe200078efe16 */
[----:B------:R-:W-:Y:S06]  /*a430*/  BRA `(.L_x_195) ;  /* 0x0000000000f87947 */ /* 0x000fec0003800000 */
.L_x_208:
        /* <DEDUP_REMOVED lines=20> */
.L_x_213:
[----:B------:R-:W-:Y:S05]  /*a580*/  BSYNC B0 ;  /* 0x0000000000007941 */ /* 0x000fea0003800000 */
.L_x_212:
[----:B------:R-:W-:Y:S01]  /*a590*/  IMAD.SHL.U32 R2, R2, 0x200000, RZ ;  /* 0x0020000002027824 */ /* 0x000fe200078e00ff */
[----:B------:R-:W-:-:S04]  /*a5a0*/  LEA R3, R0, 0x37800000, 0x17 ;  /* 0x3780000000037811 */ /* 0x000fc800078eb8ff */
[----:B------:R-:W-:Y:S01]  /*a5b0*/  LOP3.LUT R22, R3, R2, R22, 0xfe, !PT ;  /* 0x0000000203167212 */ /* 0x000fe200078efe16 */
[----:B------:R-:W-:Y:S06]  /*a5c0*/  BRA `(.L_x_195) ;  /* 0x0000000000947947 */ /* 0x000fec0003800000 */
.L_x_207:
        /* <DEDUP_REMOVED lines=14> */
.L_x_194:
        /* <DEDUP_REMOVED lines=16> */
.L_x_216:
[----:B------:R-:W-:Y:S01]  /*a7b0*/  IMAD.MOV.U32 R22, RZ, RZ, RZ ;  /* 0x000000ffff167224 */ /* 0x000fe200078e00ff */
[----:B------:R-:W-:Y:S06]  /*a7c0*/  BRA `(.L_x_195) ;  /* 0x0000000000147947 */ /* 0x000fec0003800000 */
.L_x_215:
[----:B------:R-:W2:Y:S02]  /*a7d0*/  LDG.E.64 R22, desc[UR36][R2.64] ;  /* 0x0000002402167981 */ /* 0x000ea4000c1e1b00 */
[----:B--2---:R0:W1:Y:S01]  /*a7e0*/  I2F.U64 R22, R22 ;  /* 0x0000001600167312 */ /* 0x0040620000301000 */
[----:B------:R-:W-:Y:S05]  /*a7f0*/  BRA `(.L_x_195) ;  /* 0x0000000000087947 */ /* 0x000fea0003800000 */
.L_x_214:
[----:B------:R-:W2:Y:S02]  /*a800*/  LDG.E R2, desc[UR36][R2.64] ;  /* 0x0000002402027981 */ /* 0x000ea4000c1e1900 */
[----:B--2---:R-:W-:-:S07]  /*a810*/  I2FP.F32.U32 R22, R2 ;  /* 0x0000000200167245 */ /* 0x004fce0000201000 */
.L_x_195:
[----:B------:R-:W-:Y:S05]  /*a820*/  BSYNC B6 ;  /* 0x0000000000067941 */ /* 0x000fea0003800000 */
.L_x_189:
[----:B------:R-:W4:Y:S01]  /*a830*/  LDC.U8 R4, c[0x0][0x493] ;  /* 0x000124c0ff047b82 */ /* 0x000f220000000000 */
[----:B------:R-:W-:Y:S01]  /*a840*/  ULDC.64 UR4, c[0x0][0x488] ;  /* 0x0001220000047ab9 */ /* 0x000fe20000000a00 */
[----:B------:R-:W-:Y:S01]  /*a850*/  BSSY B6, `(.L_x_217) ;  /* 0x00000df000067945 */ /* 0x000fe20003800000 */
[----:B0-2---:R-:W-:-:S05]  /*a860*/  IADD3 R2, P0, R18, UR4, RZ ;  /* 0x0000000412027c10 */ /* 0x005fca000ff1e0ff */
[----:B------:R-:W-:Y:S01]  /*a870*/  IMAD.X R3, RZ, RZ, UR5, P0 ;  /* 0x00000005ff037e24 */ /* 0x000fe200080e06ff */
[----:B----4-:R-:W-:-:S04]  /*a880*/  PRMT R0, R4, 0x9910, RZ ;  /* 0x0000991004007816 */ /* 0x010fc800000000ff */
        /* <DEDUP_REMOVED lines=13> */
.L_x_221:
[----:B------:R-:W2:Y:S02]  /*a960*/  LDG.E.U8 R0, desc[UR36][R2.64] ;  /* 0x0000002402007981 */ /* 0x000ea4000c1e1100 */
[----:B--2---:R-:W-:Y:S01]  /*a970*/  I2FP.F32.U32 R0, R0 ;  /* 0x0000000000007245 */ /* 0x004fe20000201000 */
[----:B------:R-:W-:Y:S06]  /*a980*/  BRA `(.L_x_223) ;  /* 0x0000000c002c7947 */ /* 0x000fec0003800000 */
.L_x_220:
[----:B------:R-:W-:-:S13]  /*a990*/  ISETP.NE.AND P0, PT, R0, 0x2, PT ;  /* 0x000000020000780c */ /* 0x000fda0003f05270 */
[----:B------:R-:W-:Y:S05]  /*a9a0*/  @!P0 BRA `(.L_x_224) ;  /* 0x0000000000288947 */ /* 0x000fea0003800000 */
[----:B------:R-:W-:-:S13]  /*a9b0*/  ISETP.NE.AND P0, PT, R0, 0x3, PT ;  /* 0x000000030000780c */ /* 0x000fda0003f05270 */
[----:B------:R-:W-:Y:S05]  /*a9c0*/  @!P0 BRA `(.L_x_225) ;  /* 0x0000000000148947 */ /* 0x000fea0003800000 */
[----:B------:R-:W-:-:S13]  /*a9d0*/  ISETP.NE.AND P0, PT, R0, 0x4, PT ;  /* 0x000000040000780c */ /* 0x000fda0003f05270 */
[----:B------:R-:W-:Y:S05]  /*a9e0*/  @P0 BRA `(.L_x_222) ;  /* 0x0000000800b80947 */ /* 0x000fea0003800000 */
[----:B------:R-:W2:Y:S02]  /*a9f0*/  LDG.E.64 R2, desc[UR36][R2.64] ;  /* 0x0000002402027981 */ /* 0x000ea4000c1e1b00 */
[----:B--2---:R2:W4:Y:S01]  /*aa00*/  I2F.S64 R0, R2 ;  /* 0x0000000200007312 */ /* 0x0045220000301400 */
[----:B------:R-:W-:Y:S05]  /*aa10*/  BRA `(.L_x_223) ;  /* 0x0000000c00087947 */ /* 0x000fea0003800000 */
.L_x_225:
[----:B------:R-:W2:Y:S02]  /*aa20*/  LDG.E R0, desc[UR36][R2.64] ;  /* 0x0000002402007981 */ /* 0x000ea4000c1e1900 */
[----:B--2---:R-:W-:Y:S01]  /*aa30*/  I2FP.F32.S32 R0, R0 ;  /* 0x0000000000007245 */ /* 0x004fe20000201400 */
[----:B------:R-:W-:Y:S06]  /*aa40*/  BRA `(.L_x_223) ;  /* 0x0000000800fc7947 */ /* 0x000fec0003800000 */
.L_x_224:
[----:B------:R-:W2:Y:S02]  /*aa50*/  LDG.E.U16 R0, desc[UR36][R2.64] ;  /* 0x0000002402007981 */ /* 0x000ea4000c1e1500 */
[----:B--2---:R-:W0:Y:S01]  /*aa60*/  I2F.S16 R0, R0 ;  /* 0x0000000000007306 */ /* 0x004e220000101400 */
[----:B------:R-:W-:Y:S05]  /*aa70*/  BRA `(.L_x_223) ;  /* 0x0000000800f07947 */ /* 0x000fea0003800000 */
.L_x_219:
        /* <DEDUP_REMOVED lines=8> */
.L_x_227:
[----:B------:R-:W2:Y:S02]  /*ab00*/  LDG.E.U16 R0, desc[UR36][R2.64] ;  /* 0x0000002402007981 */ /* 0x000ea4000c1e1500 */
[----:B--2---:R-:W-:Y:S01]  /*ab10*/  HADD2.F32 R0, -RZ, R0.H0_H0 ;  /* 0x20000000ff007230 */ /* 0x004fe20000004100 */
[----:B------:R-:W-:Y:S06]  /*ab20*/  BRA `(.L_x_223) ;  /* 0x0000000800c47947 */ /* 0x000fec0003800000 */
.L_x_226:
        /* <DEDUP_REMOVED lines=8> */
.L_x_229:
[----:B------:R-:W2:Y:S02]  /*abb0*/  LDG.E.U16 R0, desc[UR36][R2.64] ;  /* 0x0000002402007981 */ /* 0x000ea4000c1e1500 */
[----:B--2---:R-:W-:Y:S01]  /*abc0*/  HADD2.F32 R0, -RZ, R0.H0_H0 ;  /* 0x20000000ff007230 */ /* 0x004fe20000004100 */
[----:B------:R-:W-:Y:S06]  /*abd0*/  BRA `(.L_x_223) ;  /* 0x0000000800987947 */ /* 0x000fec0003800000 */
.L_x_228:
[----:B------:R-:W2:Y:S01]  /*abe0*/  LDG.E.64 R2, desc[UR36][R2.64] ;  /* 0x0000002402027981 */ /* 0x000ea2000c1e1b00 */
[----:B------:R-:W-:Y:S01]  /*abf0*/  UMOV UR4, 0xf0000000 ;  /* 0xf000000000047882 */ /* 0x000fe20000000000 */
[----:B------:R-:W-:Y:S01]  /*ac00*/  UMOV UR5, 0x380fffff ;  /* 0x380fffff00057882 */ /* 0x000fe20000000000 */
[----:B--2---:R-:W0:Y:S01]  /*ac10*/  F2F.F32.F64 R0, R2 ;  /* 0x0000000200007310 */ /* 0x004e220000301000 */
[----:B------:R-:W-:-:S14]  /*ac20*/  DSETP.GEU.AND P0, PT, |R2|, UR4, PT ;  /* 0x0000000402007e2a */ /* 0x000fdc000bf0e200 */
[----:B0-----:R-:W-:Y:S01]  /*ac30*/  @!P0 FMUL R0, R0, 1.175494350822287508e-38 ;  /* 0x0080000000008820 */ /* 0x001fe20000400000 */
[----:B------:R-:W-:Y:S06]  /*ac40*/  BRA `(.L_x_223) ;  /* 0x00000008007c7947 */ /* 0x000fec0003800000 */
.L_x_218:
        /* <DEDUP_REMOVED lines=12> */
.L_x_232:
[----:B------:R-:W2:Y:S01]  /*ad10*/  LDG.E.64 R2, desc[UR36][R2.64] ;  /* 0x0000002402027981 */ /* 0x000ea2000c1e1b00 */
[----:B------:R-:W-:Y:S01]  /*ad20*/  UMOV UR4, 0xf0000000 ;  /* 0xf000000000047882 */ /* 0x000fe20000000000 */
[----:B------:R-:W-:Y:S01]  /*ad30*/  UMOV UR5, 0x380fffff ;  /* 0x380fffff00057882 */ /* 0x000fe20000000000 */
[----:B--2---:R-:W0:Y:S01]  /*ad40*/  F2F.F32.F64 R0, R2 ;  /* 0x0000000200007310 */ /* 0x004e220000301000 */
[----:B------:R-:W-:-:S14]  /*ad50*/  DSETP.GEU.AND P0, PT, |R2|, UR4, PT ;  /* 0x0000000402007e2a */ /* 0x000fdc000bf0e200 */
[----:B0-----:R-:W-:Y:S01]  /*ad60*/  @!P0 FMUL R0, R0, 1.175494350822287508e-38 ;  /* 0x0080000000008820 */ /* 0x001fe20000400000 */
[----:B------:R-:W-:Y:S06]  /*ad70*/  BRA `(.L_x_223) ;  /* 0x0000000800307947 */ /* 0x000fec0003800000 */
.L_x_231:
        /* <DEDUP_REMOVED lines=26> */
.L_x_234:
        /* <DEDUP_REMOVED lines=13> */
.L_x_233:
[----:B------:R-:W2:Y:S02]  /*aff0*/  LDG.E.U16 R0, desc[UR36][R2.64] ;  /* 0x0000002402007981 */ /* 0x000ea4000c1e1500 */
[----:B--2---:R-:W-:Y:S01]  /*b000*/  IMAD.U32 R0, R0, 0x10000, RZ ;  /* 0x0001000000007824 */ /* 0x004fe200078e00ff */
[----:B------:R-:W-:Y:S06]  /*b010*/  BRA `(.L_x_223) ;  /* 0x0000000400887947 */ /* 0x000fec0003800000 */
.L_x_230:
        /* <DEDUP_REMOVED lines=11> */
.L_x_237:
        /* <DEDUP_REMOVED lines=20> */
.L_x_239:
[----:B------:R-:W-:Y:S05]  /*b210*/  BSYNC B0 ;  /* 0x0000000000007941 */ /* 0x000fea0003800000 */
.L_x_238:
[----:B------:R-:W-:Y:S01]  /*b220*/  LEA R3, R0, 0x3b800000, 0x17 ;  /* 0x3b80000000037811 */ /* 0x000fe200078eb8ff */
[----:B------:R-:W-:-:S05]  /*b230*/  IMAD.SHL.U32 R0, R2, 0x100000, RZ ;  /* 0x0010000002007824 */ /* 0x000fca00078e00ff */
[----:B------:R-:W-:Y:S01]  /*b240*/  LOP3.LUT R0, R3, R0, R4, 0xfe, !PT ;  /* 0x0000000003007212 */ /* 0x000fe200078efe04 */
[----:B------:R-:W-:Y:S06]  /*b250*/  BRA `(.L_x_223) ;  /* 0x0000000000f87947 */ /* 0x000fec0003800000 */
.L_x_236:
        /* <DEDUP_REMOVED lines=20> */
.L_x_241:
[----:B------:R-:W-:Y:S05]  /*b3a0*/  BSYNC B0 ;  /* 0x0000000000007941 */ /* 0x000fea0003800000 */
.L_x_240:
[----:B------:R-:W-:Y:S01]  /*b3b0*/  LEA R3, R0, 0x37800000, 0x17 ;  /* 0x3780000000037811 */ /* 0x000fe200078eb8ff */
[----:B------:R-:W-:-:S05]  /*b3c0*/  IMAD.SHL.U32 R0, R2, 0x200000, RZ ;  /* 0x0020000002007824 */ /* 0x000fca00078e00ff */
[----:B------:R-:W-:Y:S01]  /*b3d0*/  LOP3.LUT R0, R3, R0, R4, 0xfe, !PT ;  /* 0x0000000003007212 */ /* 0x000fe200078efe04 */
[----:B------:R-:W-:Y:S06]  /*b3e0*/  BRA `(.L_x_223) ;  /* 0x0000000000947947 */ /* 0x000fec0003800000 */
.L_x_235:
        /* <DEDUP_REMOVED lines=14> */
.L_x_222:
        /* <DEDUP_REMOVED lines=16> */
.L_x_244:
[----:B------:R-:W-:Y:S01]  /*b5d0*/  IMAD.MOV.U32 R0, RZ, RZ, RZ ;  /* 0x000000ffff007224 */ /* 0x000fe200078e00ff */
[----:B------:R-:W-:Y:S06]  /*b5e0*/  BRA `(.L_x_223) ;  /* 0x0000000000147947 */ /* 0x000fec0003800000 */
.L_x_243:
[----:B------:R-:W2:Y:S02]  /*b5f0*/  LDG.E.64 R2, desc[UR36][R2.64] ;  /* 0x0000002402027981 */ /* 0x000ea4000c1e1b00 */
[----:B--2---:R0:W2:Y:S01]  /*b600*/  I2F.U64 R0, R2 ;  /* 0x0000000200007312 */ /* 0x0040a20000301000 */
[----:B------:R-:W-:Y:S05]  /*b610*/  BRA `(.L_x_223) ;  /* 0x0000000000087947 */ /* 0x000fea0003800000 */
.L_x_242:
[----:B------:R-:W2:Y:S02]  /*b620*/  LDG.E R0, desc[UR36][R2.64] ;  /* 0x0000002402007981 */ /* 0x000ea4000c1e1900 */
[----:B--2---:R-:W-:-:S07]  /*b630*/  I2FP.F32.U32 R0, R0 ;  /* 0x0000000000007245 */ /* 0x004fce0000201000 */
.L_x_223:
[----:B------:R-:W-:Y:S05]  /*b640*/  BSYNC B6 ;  /* 0x0000000000067941 */ /* 0x000fea0003800000 */
.L_x_217:
        /* <DEDUP_REMOVED lines=20> */
.L_x_248:
[----:B------:R-:W0:Y:S02]  /*b790*/  F2I.S64.TRUNC R2, R2 ;  /* 0x0000000200027311 */ /* 0x000e24000020d900 */
[----:B0-----:R-:W-:-:S05]  /*b7a0*/  IMAD.MOV.U32 R5, RZ, RZ, R2 ;  /* 0x000000ffff057224 */ /* 0x001fca00078e0002 */
[----:B------:R0:W-:Y:S01]  /*b7b0*/  STG.E.U8 desc[UR36][R16.64], R5 ;  /* 0x0000000510007986 */ /* 0x0001e2000c101124 */
[----:B------:R-:W-:Y:S05]  /*b7c0*/  BRA `(.L_x_250) ;  /* 0x0000000c00447947 */ /* 0x000fea0003800000 */
.L_x_247:
        /* <DEDUP_REMOVED lines=9> */
.L_x_252:
[----:B------:R-:W0:Y:S02]  /*b860*/  F2I.FTZ.TRUNC.NTZ R3, R2 ;  /* 0x0000000200037305 */ /* 0x000e24000021f100 */
[----:B0-----:R0:W-:Y:S01]  /*b870*/  STG.E desc[UR36][R16.64], R3 ;  /* 0x0000000310007986 */ /* 0x0011e2000c101924 */
[----:B------:R-:W-:Y:S05]  /*b880*/  BRA `(.L_x_250) ;  /* 0x0000000c00147947 */ /* 0x000fea0003800000 */
.L_x_251:
[----:B------:R-:W0:Y:S02]  /*b890*/  F2I.FTZ.TRUNC.NTZ R3, R2 ;  /* 0x0000000200037305 */ /* 0x000e24000021f100 */
[----:B0-----:R0:W-:Y:S01]  /*b8a0*/  STG.E.U16 desc[UR36][R16.64], R3 ;  /* 0x0000000310007986 */ /* 0x0011e2000c101524 */
[----:B------:R-:W-:Y:S05]  /*b8b0*/  BRA `(.L_x_250) ;  /* 0x0000000c00087947 */ /* 0x000fea0003800000 */
.L_x_246:
        /* <DEDUP_REMOVED lines=8> */
.L_x_254:
[----:B------:R-:W-:-:S05]  /*b940*/  F2FP.F16.F32.PACK_AB R2, RZ, R2 ;  /* 0x00000002ff02723e */ /* 0x000fca00000000ff */
[----:B------:R0:W-:Y:S01]  /*b950*/  STG.E.U16 desc[UR36][R16.64], R2 ;  /* 0x0000000210007986 */ /* 0x0001e2000c101524 */
[----:B------:R-:W-:Y:S05]  /*b960*/  BRA `(.L_x_250) ;  /* 0x0000000800dc7947 */ /* 0x000fea0003800000 */
.L_x_253:
        /* <DEDUP_REMOVED lines=8> */
.L_x_256:
[----:B------:R-:W-:-:S05]  /*b9f0*/  F2FP.F16.F32.PACK_AB R3, R3, R2 ;  /* 0x000000020303723e */ /* 0x000fca00000000ff */
[----:B------:R2:W-:Y:S01]  /*ba00*/  STG.E desc[UR36][R16.64], R3 ;  /* 0x0000000310007986 */ /* 0x0005e2000c101924 */
[----:B------:R-:W-:Y:S05]  /*ba10*/  BRA `(.L_x_250) ;  /* 0x0000000800b07947 */ /* 0x000fea0003800000 */
.L_x_255:
[----:B------:R-:W-:-:S06]  /*ba20*/  FMUL.FTZ R2, R2, 1 ;  /* 0x3f80000002027820 */ /* 0x000fcc0000410000 */
[----:B------:R-:W0:Y:S02]  /*ba30*/  F2F.F64.F32 R2, R2 ;  /* 0x0000000200027310 */ /* 0x000e240000201800 */
[----:B0-----:R4:W-:Y:S01]  /*ba40*/  STG.E.64 desc[UR36][R16.64], R2 ;  /* 0x0000000210007986 */ /* 0x0019e2000c101b24 */
[----:B------:R-:W-:Y:S05]  /*ba50*/  BRA `(.L_x_250) ;  /* 0x0000000800a07947 */ /* 0x000fea0003800000 */
.L_x_245:
        /* <DEDUP_REMOVED lines=14> */
.L_x_259:
[----:B------:R-:W-:Y:S01]  /*bb40*/  FMUL.FTZ R6, R3, 1 ;  /* 0x3f80000003067820 */ /* 0x000fe20000410000 */
[----:B------:R-:W-:-:S05]  /*bb50*/  FMUL.FTZ R4, R2, 1 ;  /* 0x3f80000002047820 */ /* 0x000fca0000410000 */
[----:B------:R-:W-:Y:S08]  /*bb60*/  F2F.F64.F32 R6, R6 ;  /* 0x0000000600067310 */ /* 0x000ff00000201800 */
[----:B------:R-:W0:Y:S02]  /*bb70*/  F2F.F64.F32 R4, R4 ;  /* 0x0000000400047310 */ /* 0x000e240000201800 */
[----:B0-----:R0:W-:Y:S01]  /*bb80*/  STG.E.128 desc[UR36][R16.64], R4 ;  /* 0x0000000410007986 */ /* 0x0011e2000c101d24 */
[----:B------:R-:W-:Y:S05]  /*bb90*/  BRA `(.L_x_250) ;  /* 0x0000000800507947 */ /* 0x000fea0003800000 */
.L_x_258:
        /* <DEDUP_REMOVED lines=20> */
.L_x_263:
[----:B------:R-:W-:Y:S05]  /*bce0*/  BSYNC B0 ;  /* 0x0000000000007941 */ /* 0x000fea0003800000 */
.L_x_262:
[----:B------:R-:W-:-:S05]  /*bcf0*/  LOP3.LUT R5, R0, R5, RZ, 0xfc, !PT ;  /* 0x0000000500057212 */ /* 0x000fca00078efcff */
[----:B------:R0:W-:Y:S01]  /*bd00*/  STG.E.U8 desc[UR36][R16.64], R5 ;  /* 0x0000000510007986 */ /* 0x0001e2000c101124 */
[----:B------:R-:W-:Y:S05]  /*bd10*/  BRA `(.L_x_250) ;  /* 0x0000000400f07947 */ /* 0x000fea0003800000 */
.L_x_261:
        /* <DEDUP_REMOVED lines=12> */
.L_x_265:
[----:B------:R-:W-:Y:S01]  /*bde0*/  IMAD.MOV.U32 R0, RZ, RZ, 0x7f ;  /* 0x0000007fff007424 */ /* 0x000fe200078e00ff */
[----:B------:R-:W-:-:S04]  /*bdf0*/  ISETP.GT.U32.AND P0, PT, R4, 0x7f800000, PT ;  /* 0x7f8000000400780c */ /* 0x000fc80003f04070 */
[----:B------:R-:W-:-:S09]  /*be00*/  SEL R0, R0, 0x7c, P0 ;  /* 0x0000007c00007807 */ /* 0x000fd20000000000 */
.L_x_266:
[----:B------:R-:W-:Y:S05]  /*be10*/  BSYNC B0 ;  /* 0x0000000000007941 */ /* 0x000fea0003800000 */
.L_x_264:
[----:B------:R-:W-:-:S04]  /*be20*/  LOP3.LUT R2, R2, 0x80000000, RZ, 0xc0, !PT ;  /* 0x8000000002027812 */ /* 0x000fc800078ec0ff */
[----:B------:R-:W-:-:S04]  /*be30*/  SHF.R.U32.HI R3, RZ, 0x18, R2 ;  /* 0x00000018ff037819 */ /* 0x000fc80000011602 */
[----:B------:R-:W-:-:S05]  /*be40*/  LOP3.LUT R3, R0, R3, RZ, 0xfc, !PT ;  /* 0x0000000300037212 */ /* 0x000fca00078efcff */
[----:B------:R0:W-:Y:S01]  /*be50*/  STG.E.U8 desc[UR36][R16.64], R3 ;  /* 0x0000000310007986 */ /* 0x0001e2000c101124 */
[----:B------:R-:W-:Y:S05]  /*be60*/  BRA `(.L_x_250) ;  /* 0x00000004009c7947 */ /* 0x000fea0003800000 */
.L_x_260:
[----:B------:R-:W-:-:S05]  /*be70*/  F2FP.BF16.F32.PACK_AB R2, RZ, R2 ;  /* 0x00000002ff02723e */ /* 0x000fca00000010ff */
[----:B------:R0:W-:Y:S01]  /*be80*/  STG.E.U16 desc[UR36][R16.64], R2 ;  /* 0x0000000210007986 */ /* 0x0001e2000c101524 */
[----:B------:R-:W-:Y:S05]  /*be90*/  BRA `(.L_x_250) ;  /* 0x0000000400907947 */ /* 0x000fea0003800000 */
.L_x_257:
        /* <DEDUP_REMOVED lines=11> */
.L_x_269:
        /* <DEDUP_REMOVED lines=16> */
.L_x_272:
[----:B------:R-:W-:-:S04]  /*c050*/  LOP3.LUT R2, R2, 0x80000000, RZ, 0xc0, !PT ;  /* 0x8000000002027812 */ /* 0x000fc800078ec0ff */
[----:B------:R-:W-:-:S04]  /*c060*/  SHF.R.U32.HI R3, RZ, 0x18, R2 ;  /* 0x00000018ff037819 */ /* 0x000fc80000011602 */
[----:B------:R-:W-:-:S04]  /*c070*/  LOP3.LUT R0, R0, R3, RZ, 0xfc, !PT ;  /* 0x0000000300007212 */ /* 0x000fc800078efcff */
[----:B------:R-:W-:-:S07]  /*c080*/  PRMT R8, R0, 0x7610, R8 ;  /* 0x0000761000087816 */ /* 0x000fce0000000008 */
.L_x_271:
[----:B------:R-:W-:Y:S05]  /*c090*/  BSYNC B0 ;  /* 0x0000000000007941 */ /* 0x000fea0003800000 */
.L_x_270:
[----:B------:R0:W-:Y:S01]  /*c0a0*/  STG.E.U8 desc[UR36][R16.64], R8 ;  /* 0x0000000810007986 */ /* 0x0001e2000c101124 */
[----:B------:R-:W-:Y:S05]  /*c0b0*/  BRA `(.L_x_250) ;  /* 0x0000000400087947 */ /* 0x000fea0003800000 */
.L_x_268:
        /* <DEDUP_REMOVED lines=16> */
.L_x_275:
[----:B------:R-:W-:-:S04]  /*c1c0*/  LOP3.LUT R2, R2, 0x80000000, RZ, 0xc0, !PT ;  /* 0x8000000002027812 */ /* 0x000fc800078ec0ff */
[----:B------:R-:W-:-:S04]  /*c1d0*/  SHF.R.U32.HI R3, RZ, 0x18, R2 ;  /* 0x00000018ff037819 */ /* 0x000fc80000011602 */
[----:B------:R-:W-:-:S04]  /*c1e0*/  LOP3.LUT R0, R0, R3, RZ, 0xfc, !PT ;  /* 0x0000000300007212 */ /* 0x000fc800078efcff */
[----:B------:R-:W-:-:S07]  /*c1f0*/  PRMT R8, R0, 0x7610, R8 ;  /* 0x0000761000087816 */ /* 0x000fce0000000008 */
.L_x_274:
[----:B------:R-:W-:Y:S05]  /*c200*/  BSYNC B0 ;  /* 0x0000000000007941 */ /* 0x000fea0003800000 */
.L_x_273:
[----:B------:R0:W-:Y:S01]  /*c210*/  STG.E.U8 desc[UR36][R16.64], R8 ;  /* 0x0000000810007986 */ /* 0x0001e2000c101124 */
[----:B------:R-:W-:Y:S05]  /*c220*/  BRA `(.L_x_250) ;  /* 0x0000000000ac7947 */ /* 0x000fea0003800000 */
.L_x_267:
        /* <DEDUP_REMOVED lines=21> */
.L_x_249:
        /* <DEDUP_REMOVED lines=16> */
.L_x_278:
[----:B------:R-:W-:Y:S05]  /*c480*/  BRA `(.L_x_250) ;  /* 0x0000000000147947 */ /* 0x000fea0003800000 */
.L_x_277:
[----:B------:R-:W0:Y:S02]  /*c490*/  F2I.U64.TRUNC R2, R2 ;  /* 0x0000000200027311 */ /* 0x000e24000020d800 */
[----:B0-----:R0:W-:Y:S01]  /*c4a0*/  STG.E.64 desc[UR36][R16.64], R2 ;  /* 0x0000000210007986 */ /* 0x0011e2000c101b24 */
[----:B------:R-:W-:Y:S05]  /*c4b0*/  BRA `(.L_x_250) ;  /* 0x0000000000087947 */ /* 0x000fea0003800000 */
.L_x_276:
[----:B------:R-:W0:Y:S02]  /*c4c0*/  F2I.FTZ.U32.TRUNC.NTZ R3, R2 ;  /* 0x0000000200037305 */ /* 0x000e24000021f000 */
[----:B0-----:R0:W-:Y:S02]  /*c4d0*/  STG.E desc[UR36][R16.64], R3 ;  /* 0x0000000310007986 */ /* 0x0011e4000c101924 */
.L_x_250:
[----:B------:R-:W-:-:S07]  /*c4e0*/  VIADD R19, R19, 0x80 ;  /* 0x0000008013137836 */ /* 0x000fce0000000000 */
.L_x_187:
[----:B------:R-:W-:Y:S05]  /*c4f0*/  BSYNC B7 ;  /* 0x0000000000077941 */ /* 0x000fea0003800000 */
.L_x_186:
[----:B------:R-:W-:Y:S02]  /*c500*/  ULDC UR4, c[0x0][0x210] ;  /* 0x0000840000047ab9 */ /* 0x000fe40000000800 */
[----:B------:R-:W-:-:S13]  /*c510*/  ISETP.GE.AND P0, PT, R19, UR4, PT ;  /* 0x0000000413007c0c */ /* 0x000fda000bf06270 */
[----:B------:R-:W-:Y:S05]  /*c520*/  @P0 EXIT ;  /* 0x000000000000094d */ /* 0x000fea0003800000 */
        /* <DEDUP_REMOVED lines=354> */
.L_x_279:
        /* <DEDUP_REMOVED lines=22> */
.L_x_284:
[----:B------:R-:W2:Y:S02]  /*dcb0*/  LDG.E.U8 R2, desc[UR36][R2.64] ;  /* 0x0000002402027981 */ /* 0x000ea4000c1e1100 */
[----:B--2---:R-:W-:Y:S01]  /*dcc0*/  I2FP.F32.U32 R19, R2 ;  /* 0x0000000200137245 */ /* 0x004fe20000201000 */
[----:B------:R-:W-:Y:S06]  /*dcd0*/  BRA `(.L_x_286) ;  /* 0x0000000c002c7947 */ /* 0x000fec0003800000 */
.L_x_283:
        /* <DEDUP_REMOVED lines=9> */
.L_x_288:
[----:B------:R-:W2:Y:S02]  /*dd70*/  LDG.E R2, desc[UR36][R2.64] ;  /* 0x0000002402027981 */ /* 0x000ea4000c1e1900 */
[----:B--2---:R-:W-:Y:S01]  /*dd80*/  I2FP.F32.S32 R19, R2 ;  /* 0x0000000200137245 */ /* 0x004fe20000201400 */
[----:B------:R-:W-:Y:S06]  /*dd90*/  BRA `(.L_x_286) ;  /* 0x0000000800fc7947 */ /* 0x000fec0003800000 */
.L_x_287:
[----:B------:R-:W2:Y:S02]  /*dda0*/  LDG.E.U16 R2, desc[UR36][R2.64] ;  /* 0x0000002402027981 */ /* 0x000ea4000c1e1500 */
[----:B--2---:R0:W1:Y:S01]  /*ddb0*/  I2F.S16 R19, R2 ;  /* 0x0000000200137306 */ /* 0x0040620000101400 */
[----:B------:R-:W-:Y:S05]  /*ddc0*/  BRA `(.L_x_286) ;  /* 0x0000000800f07947 */ /* 0x000fea0003800000 */
.L_x_282:
        /* <DEDUP_REMOVED lines=8> */
.L_x_290:
[----:B------:R-:W2:Y:S02]  /*de50*/  LDG.E.U16 R2, desc[UR36][R2.64] ;  /* 0x0000002402027981 */ /* 0x000ea4000c1e1500 */
[----:B--2---:R-:W-:Y:S01]  /*de60*/  HADD2.F32 R19, -RZ, R2.H0_H0 ;  /* 0x20000002ff137230 */ /* 0x004fe20000004100 */
[----:B------:R-:W-:Y:S06]  /*de70*/  BRA `(.L_x_286) ;  /* 0x0000000800c47947 */ /* 0x000fec0003800000 */
.L_x_289:
        /* <DEDUP_REMOVED lines=8> */
.L_x_292:
[----:B------:R-:W2:Y:S02]  /*df00*/  LDG.E.U16 R2, desc[UR36][R2.64] ;  /* 0x0000002402027981 */ /* 0x000ea4000c1e1500 */
[----:B--2---:R-:W-:Y:S01]  /*df10*/  HADD2.F32 R19, -RZ, R2.H0_H0 ;  /* 0x20000002ff137230 */ /* 0x004fe20000004100 */
[----:B------:R-:W-:Y:S06]  /*df20*/  BRA `(.L_x_286) ;  /* 0x0000000800987947 */ /* 0x000fec0003800000 */
.L_x_291:
[----:B------:R-:W2:Y:S01]  /*df30*/  LDG.E.64 R2, desc[UR36][R2.64] ;  /* 0x0000002402027981 */ /* 0x000ea2000c1e1b00 */
[----:B------:R-:W-:Y:S01]  /*df40*/  UMOV UR4, 0xf0000000 ;  /* 0xf000000000047882 */ /* 0x000fe20000000000 */
[----:B------:R-:W-:Y:S01]  /*df50*/  UMOV UR5, 0x380fffff ;  /* 0x380fffff00057882 */ /* 0x000fe20000000000 */
[----:B--2---:R-:W0:Y:S01]  /*df60*/  F2F.F32.F64 R19, R2 ;  /* 0x0000000200137310 */ /* 0x004e220000301000 */
[----:B------:R-:W-:-:S14]  /*df70*/  DSETP.GEU.AND P0, PT, |R2|, UR4, PT ;  /* 0x0000000402007e2a */ /* 0x000fdc000bf0e200 */
[----:B0-----:R-:W-:Y:S01]  /*df80*/  @!P0 FMUL R19, R19, 1.175494350822287508e-38 ;  /* 0x0080000013138820 */ /* 0x001fe20000400000 */
[----:B------:R-:W-:Y:S06]  /*df90*/  BRA `(.L_x_286) ;  /* 0x00000008007c7947 */ /* 0x000fec0003800000 */
.L_x_281:
        /* <DEDUP_REMOVED lines=12> */
.L_x_295:
[----:B------:R-:W2:Y:S01]  /*e060*/  LDG.E.64 R2, desc[UR36][R2.64] ;  /* 0x0000002402027981 */ /* 0x000ea2000c1e1b00 */
[----:B------:R-:W-:Y:S01]  /*e070*/  UMOV UR4, 0xf0000000 ;  /* 0xf000000000047882 */ /* 0x000fe20000000000 */
[----:B------:R-:W-:Y:S01]  /*e080*/  UMOV UR5, 0x380fffff ;  /* 0x380fffff00057882 */ /* 0x000fe20000000000 */
[----:B--2---:R-:W0:Y:S01]  /*e090*/  F2F.F32.F64 R19, R2 ;  /* 0x0000000200137310 */ /* 0x004e220000301000 */
[----:B------:R-:W-:-:S14]  /*e0a0*/  DSETP.GEU.AND P0, PT, |R2|, UR4, PT ;  /* 0x0000000402007e2a */ /* 0x000fdc000bf0e200 */
[----:B0-----:R-:W-:Y:S01]  /*e0b0*/  @!P0 FMUL R19, R19, 1.175494350822287508e-38 ;  /* 0x0080000013138820 */ /* 0x001fe20000400000 */
[----:B------:R-:W-:Y:S06]  /*e0c0*/  BRA `(.L_x_286) ;  /* 0x0000000800307947 */ /* 0x000fec0003800000 */
.L_x_294:
        /* <DEDUP_REMOVED lines=26> */
.L_x_297:
        /* <DEDUP_REMOVED lines=13> */
.L_x_296:
[----:B------:R-:W2:Y:S02]  /*e340*/  LDG.E.U16 R2, desc[UR36][R2.64] ;  /* 0x0000002402027981 */ /* 0x000ea4000c1e1500 */
[----:B--2---:R-:W-:Y:S01]  /*e350*/  IMAD.U32 R19, R2, 0x10000, RZ ;  /* 0x0001000002137824 */ /* 0x004fe200078e00ff */
[----:B------:R-:W-:Y:S06]  /*e360*/  BRA `(.L_x_286) ;  /* 0x0000000400887947 */ /* 0x000fec0003800000 */
.L_x_293:
        /* <DEDUP_REMOVED lines=11> */
.L_x_300:
        /* <DEDUP_REMOVED lines=20> */
.L_x_302:
[----:B------:R-:W-:Y:S05]  /*e560*/  BSYNC B0 ;  /* 0x0000000000007941 */ /* 0x000fea0003800000 */
.L_x_301:
[----:B------:R-:W-:Y:S01]  /*e570*/  IMAD.SHL.U32 R2, R2, 0x100000, RZ ;  /* 0x0010000002027824 */ /* 0x000fe200078e00ff */
[----:B------:R-:W-:-:S04]  /*e580*/  LEA R0, R0, 0x3b800000, 0x17 ;  /* 0x3b80000000007811 */ /* 0x000fc800078eb8ff */
[----:B------:R-:W-:Y:S01]  /*e590*/  LOP3.LUT R19, R0, R2, R19, 0xfe, !PT ;  /* 0x0000000200137212 */ /* 0x000fe200078efe13 */
[----:B------:R-:W-:Y:S06]  /*e5a0*/  BRA `(.L_x_286) ;  /* 0x0000000000f87947 */ /* 0x000fec0003800000 */
.L_x_299:
        /* <DEDUP_REMOVED lines=20> */
.L_x_304:
[----:B------:R-:W-:Y:S05]  /*e6f0*/  BSYNC B0 ;  /* 0x0000000000007941 */ /* 0x000fea0003800000 */
.L_x_303:
[----:B------:R-:W-:Y:S01]  /*e700*/  IMAD.SHL.U32 R2, R2, 0x200000, RZ ;  /* 0x0020000002027824 */ /* 0x000fe200078e00ff */
[----:B------:R-:W-:-:S04]  /*e710*/  LEA R0, R0, 0x37800000, 0x17 ;  /* 0x3780000000007811 */ /* 0x000fc800078eb8ff */
[----:B------:R-:W-:Y:S01]  /*e720*/  LOP3.LUT R19, R0, R2, R19, 0xfe, !PT ;  /* 0x0000000200137212 */ /* 0x000fe200078efe13 */
[----:B------:R-:W-:Y:S06]  /*e730*/  BRA `(.L_x_286) ;  /* 0x0000000000947947 */ /* 0x000fec0003800000 */
.L_x_298:
        /* <DEDUP_REMOVED lines=14> */
.L_x_285:
        /* <DEDUP_REMOVED lines=16> */
.L_x_307:
[----:B------:R-:W-:Y:S01]  /*e920*/  IMAD.MOV.U32 R19, RZ, RZ, RZ ;  /* 0x000000ffff137224 */ /* 0x000fe200078e00ff */
[----:B------:R-:W-:Y:S06]  /*e930*/  BRA `(.L_x_286) ;  /* 0x0000000000147947 */ /* 0x000fec0003800000 */
.L_x_306:
[----:B------:R-:W2:Y:S02]  /*e940*/  LDG.E.64 R2, desc[UR36][R2.64] ;  /* 0x0000002402027981 */ /* 0x000ea4000c1e1b00 */
[----:B--2---:R0:W1:Y:S01]  /*e950*/  I2F.U64 R19, R2 ;  /* 0x0000000200137312 */ /* 0x0040620000301000 */
[----:B------:R-:W-:Y:S05]  /*e960*/  BRA `(.L_x_286) ;  /* 0x0000000000087947 */ /* 0x000fea0003800000 */
.L_x_305:
[----:B------:R-:W2:Y:S02]  /*e970*/  LDG.E R2, desc[UR36][R2.64] ;  /* 0x0000002402027981 */ /* 0x000ea4000c1e1900 */
[----:B--2---:R-:W-:-:S07]  /*e980*/  I2FP.F32.U32 R19, R2 ;  /* 0x0000000200137245 */ /* 0x004fce0000201000 */
.L_x_286:
[----:B------:R-:W-:Y:S05]  /*e990*/  BSYNC B6 ;  /* 0x0000000000067941 */ /* 0x000fea0003800000 */
.L_x_280:
        /* <DEDUP_REMOVED lines=19> */
.L_x_312:
[----:B------:R-:W2:Y:S02]  /*ead0*/  LDG.E.U8 R0, desc[UR36][R2.64] ;  /* 0x0000002402007981 */ /* 0x000ea4000c1e1100 */
[----:B--2---:R-:W-:Y:S01]  /*eae0*/  I2FP.F32.U32 R0, R0 ;  /* 0x0000000000007245 */ /* 0x004fe20000201000 */
[----:B------:R-:W-:Y:S06]  /*eaf0*/  BRA `(.L_x_314) ;  /* 0x0000000c002c7947 */ /* 0x000fec0003800000 */
.L_x_311:
        /* <DEDUP_REMOVED lines=9> */
.L_x_316:
[----:B------:R-:W2:Y:S02]  /*eb90*/  LDG.E R0, desc[UR36][R2.64] ;  /* 0x0000002402007981 */ /* 0x000ea4000c1e1900 */
[----:B--2---:R-:W-:Y:S01]  /*eba0*/  I2FP.F32.S32 R0, R0 ;  /* 0x0000000000007245 */ /* 0x004fe20000201400 */
[----:B------:R-:W-:Y:S06]  /*ebb0*/  BRA `(.L_x_314) ;  /* 0x0000000800fc7947 */ /* 0x000fec0003800000 */
.L_x_315:
[----:B------:R-:W2:Y:S02]  /*ebc0*/  LDG.E.U16 R0, desc[UR36][R2.64] ;  /* 0x0000002402007981 */ /* 0x000ea4000c1e1500 */
[----:B--2---:R-:W0:Y:S01]  /*ebd0*/  I2F.S16 R0, R0 ;  /* 0x0000000000007306 */ /* 0x004e220000101400 */
[----:B------:R-:W-:Y:S05]  /*ebe0*/  BRA `(.L_x_314) ;  /* 0x0000000800f07947 */ /* 0x000fea0003800000 */
.L_x_310:
        /* <DEDUP_REMOVED lines=8> */
.L_x_318:
[----:B------:R-:W2:Y:S02]  /*ec70*/  LDG.E.U16 R0, desc[UR36][R2.64] ;  /* 0x0000002402007981 */ /* 0x000ea4000c1e1500 */
[----:B--2---:R-:W-:Y:S01]  /*ec80*/  HADD2.F32 R0, -RZ, R0.H0_H0 ;  /* 0x20000000ff007230 */ /* 0x004fe20000004100 */
[----:B------:R-:W-:Y:S06]  /*ec90*/  BRA `(.L_x_314) ;  /* 0x0000000800c47947 */ /* 0x000fec0003800000 */
.L_x_317:
        /* <DEDUP_REMOVED lines=8> */
.L_x_320:
[----:B------:R-:W2:Y:S02]  /*ed20*/  LDG.E.U16 R0, desc[UR36][R2.64] ;  /* 0x0000002402007981 */ /* 0x000ea4000c1e1500 */
[----:B--2---:R-:W-:Y:S01]  /*ed30*/  HADD2.F32 R0, -RZ, R0.H0_H0 ;  /* 0x20000000ff007230 */ /* 0x004fe20000004100 */
[----:B------:R-:W-:Y:S06]  /*ed40*/  BRA `(.L_x_314) ;  /* 0x0000000800987947 */ /* 0x000fec0003800000 */
.L_x_319:
[----:B------:R-:W2:Y:S01]  /*ed50*/  LDG.E.64 R2, desc[UR36][R2.64] ;  /* 0x0000002402027981 */ /* 0x000ea2000c1e1b00 */
[----:B------:R-:W-:Y:S01]  /*ed60*/  UMOV UR4, 0xf0000000 ;  /* 0xf000000000047882 */ /* 0x000fe20000000000 */
[----:B------:R-:W-:Y:S01]  /*ed70*/  UMOV UR5, 0x380fffff ;  /* 0x380fffff00057882 */ /* 0x000fe20000000000 */
[----:B--2---:R-:W0:Y:S01]  /*ed80*/  F2F.F32.F64 R0, R2 ;  /* 0x0000000200007310 */ /* 0x004e220000301000 */
[----:B------:R-:W-:-:S14]  /*ed90*/  DSETP.GEU.AND P0, PT, |R2|, UR4, PT ;  /* 0x0000000402007e2a */ /* 0x000fdc000bf0e200 */
[----:B0-----:R-:W-:Y:S01]  /*eda0*/  @!P0 FMUL R0, R0, 1.175494350822287508e-38 ;  /* 0x0080000000008820 */ /* 0x001fe20000400000 */
[----:B------:R-:W-:Y:S06]  /*edb0*/  BRA `(.L_x_314) ;  /* 0x00000008007c7947 */ /* 0x000fec0003800000 */
.L_x_309:
        /* <DEDUP_REMOVED lines=12> */
.L_x_323:
[----:B------:R-:W2:Y:S01]  /*ee80*/  LDG.E.64 R2, desc[UR36][R2.64] ;  /* 0x0000002402027981 */ /* 0x000ea2000c1e1b00 */
[----:B------:R-:W-:Y:S01]  /*ee90*/  UMOV UR4, 0xf0000000 ;  /* 0xf000000000047882 */ /* 0x000fe20000000000 */
[----:B------:R-:W-:Y:S01]  /*eea0*/  UMOV UR5, 0x380fffff ;  /* 0x380fffff00057882 */ /* 0x000fe20000000000 */
[----:B--2---:R-:W0:Y:S01]  /*eeb0*/  F2F.F32.F64 R0, R2 ;  /* 0x0000000200007310 */ /* 0x004e220000301000 */
[----:B------:R-:W-:-:S14]  /*eec0*/  DSETP.GEU.AND P0, PT, |R2|, UR4, PT ;  /* 0x0000000402007e2a */ /* 0x000fdc000bf0e200 */
[----:B0-----:R-:W-:Y:S01]  /*eed0*/  @!P0 FMUL R0, R0, 1.175494350822287508e-38 ;  /* 0x0080000000008820 */ /* 0x001fe20000400000 */
[----:B------:R-:W-:Y:S06]  /*eee0*/  BRA `(.L_x_314) ;  /* 0x0000000800307947 */ /* 0x000fec0003800000 */
.L_x_322:
        /* <DEDUP_REMOVED lines=26> */
.L_x_325:
        /* <DEDUP_REMOVED lines=13> */
.L_x_324:
[----:B------:R-:W2:Y:S02]  /*f160*/  LDG.E.U16 R0, desc[UR36][R2.64] ;  /* 0x0000002402007981 */ /* 0x000ea4000c1e1500 */
[----:B--2---:R-:W-:Y:S01]  /*f170*/  IMAD.U32 R0, R0, 0x10000, RZ ;  /* 0x0001000000007824 */ /* 0x004fe200078e00ff */
[----:B------:R-:W-:Y:S06]  /*f180*/  BRA `(.L_x_314) ;  /* 0x0000000400887947 */ /* 0x000fec0003800000 */
.L_x_321:
        /* <DEDUP_REMOVED lines=11> */
.L_x_328:
        /* <DEDUP_REMOVED lines=20> */
.L_x_330:
[----:B------:R-:W-:Y:S05]  /*f380*/  BSYNC B0 ;  /* 0x0000000000007941 */ /* 0x000fea0003800000 */
.L_x_329:
[----:B------:R-:W-:Y:S01]  /*f390*/  LEA R3, R0, 0x3b800000, 0x17 ;  /* 0x3b80000000037811 */ /* 0x000fe200078eb8ff */
[----:B------:R-:W-:-:S05]  /*f3a0*/  IMAD.SHL.U32 R0, R2, 0x100000, RZ ;  /* 0x0010000002007824 */ /* 0x000fca00078e00ff */
[----:B------:R-:W-:Y:S01]  /*f3b0*/  LOP3.LUT R0, R3, R0, R4, 0xfe, !PT ;  /* 0x0000000003007212 */ /* 0x000fe200078efe04 */
[----:B------:R-:W-:Y:S06]  /*f3c0*/  BRA `(.L_x_314) ;  /* 0x0000000000f87947 */ /* 0x000fec0003800000 */
.L_x_327:
        /* <DEDUP_REMOVED lines=20> */
.L_x_332:
[----:B------:R-:W-:Y:S05]  /*f510*/  BSYNC B0 ;  /* 0x0000000000007941 */ /* 0x000fea0003800000 */
.L_x_331:
[----:B------:R-:W-:Y:S01]  /*f520*/  LEA R3, R0, 0x37800000, 0x17 ;  /* 0x3780000000037811 */ /* 0x000fe200078eb8ff */
[----:B------:R-:W-:-:S05]  /*f530*/  IMAD.SHL.U32 R0, R2, 0x200000, RZ ;  /* 0x0020000002007824 */ /* 0x000fca00078e00ff */
[----:B------:R-:W-:Y:S01]  /*f540*/  LOP3.LUT R0, R3, R0, R4, 0xfe, !PT ;  /* 0x0000000003007212 */ /* 0x000fe200078efe04 */
[----:B------:R-:W-:Y:S06]  /*f550*/  BRA `(.L_x_314) ;  /* 0x0000000000947947 */ /* 0x000fec0003800000 */
.L_x_326:
        /* <DEDUP_REMOVED lines=14> */
.L_x_313:
        /* <DEDUP_REMOVED lines=16> */
.L_x_335:
[----:B------:R-:W-:Y:S01]  /*f740*/  IMAD.MOV.U32 R0, RZ, RZ, RZ ;  /* 0x000000ffff007224 */ /* 0x000fe200078e00ff */
[----:B------:R-:W-:Y:S06]  /*f750*/  BRA `(.L_x_314) ;  /* 0x0000000000147947 */ /* 0x000fec0003800000 */
.L_x_334:
[----:B------:R-:W2:Y:S02]  /*f760*/  LDG.E.64 R2, desc[UR36][R2.64] ;  /* 0x0000002402027981 */ /* 0x000ea4000c1e1b00 */
[----:B--2---:R0:W1:Y:S01]  /*f770*/  I2F.U64 R0, R2 ;  /* 0x0000000200007312 */ /* 0x0040620000301000 */
[----:B------:R-:W-:Y:S05]  /*f780*/  BRA `(.L_x_314) ;  /* 0x0000000000087947 */ /* 0x000fea0003800000 */
.L_x_333:
[----:B------:R-:W2:Y:S02]  /*f790*/  LDG.E R0, desc[UR36][R2.64] ;  /* 0x0000002402007981 */ /* 0x000ea4000c1e1900 */
[----:B--2---:R-:W-:-:S07]  /*f7a0*/  I2FP.F32.U32 R0, R0 ;  /* 0x0000000000007245 */ /* 0x004fce0000201000 */
.L_x_314:
[----:B------:R-:W-:Y:S05]  /*f7b0*/  BSYNC B6 ;  /* 0x0000000000067941 */ /* 0x000fea0003800000 */
.L_x_308:
[----:B------:R-:W0:Y:S02]  /*f7c0*/  LDC.U8 R4, c[0x0][0x491] ;  /* 0x00012440ff047b82 */ /* 0x000e240000000000 */
[----:B012345:R-:W-:-:S04]  /*f7d0*/  FMUL.RZ R2, R0, 0.15915493667125701904 ;  /* 0x3e22f98300027820 */ /* 0x03ffc8000040c000 */
[----:B------:R-:W0:Y:S08]  /*f7e0*/  MUFU.COS R18, R2 ;  /* 0x0000000200127308 */ /* 0x000e300000000000 */
        /* <DEDUP_REMOVED lines=15> */
[----:B0-----:R-:W-:Y:S01]  /*f8e0*/  STG.E.U8 desc[UR36][R16.64], R3 ;  /* 0x0000000310007986 */ /* 0x001fe2000c101124 */
[----:B------:R-:W-:Y:S05]  /*f8f0*/  EXIT ;  /* 0x000000000000794d */ /* 0x000fea0003800000 */
.L_x_339:
[----:B------:R-:W0:Y:S02]  /*f900*/  F2I.S64.TRUNC R18, R18 ;  /* 0x0000001200127311 */ /* 0x000e24000020d900 */
[----:B0-----:R-:W-:-:S05]  /*f910*/  IMAD.MOV.U32 R3, RZ, RZ, R18 ;  /* 0x000000ffff037224 */ /* 0x001fca00078e0012 */
[----:B------:R-:W-:Y:S01]  /*f920*/  STG.E.U8 desc[UR36][R16.64], R3 ;  /* 0x0000000310007986 */ /* 0x000fe2000c101124 */
[----:B------:R-:W-:Y:S05]  /*f930*/  EXIT ;  /* 0x000000000000794d */ /* 0x000fea0003800000 */
.L_x_338:
[----:B------:R-:W-:-:S13]  /*f940*/  ISETP.NE.AND P0, PT, R3, 0x2, PT ;  /* 0x000000020300780c */ /* 0x000fda0003f05270 */
[----:B------:R-:W-:Y:S05]  /*f950*/  @!P0 BRA `(.L_x_341) ;  /* 0x0000000000288947 */ /* 0x000fea0003800000 */
[----:B------:R-:W-:-:S13]  /*f960*/  ISETP.NE.AND P0, PT, R3, 0x3, PT ;  /* 0x000000030300780c */ /* 0x000fda0003f05270 */
[----:B------:R-:W-:Y:S05]  /*f970*/  @!P0 BRA `(.L_x_342) ;  /* 0x0000000000148947 */ /* 0x000fea0003800000 */
[----:B------:R-:W-:-:S13]  /*f980*/  ISETP.NE.AND P0, PT, R3, 0x4, PT ;  /* 0x000000040300780c */ /* 0x000fda0003f05270 */
[----:B------:R-:W-:Y:S05]  /*f990*/  @P0 BRA `(.L_x_340) ;  /* 0x0000000800d40947 */ /* 0x000fea0003800000 */
[----:B------:R-:W0:Y:S02]  /*f9a0*/  F2I.S64.TRUNC R18, R18 ;  /* 0x0000001200127311 */ /* 0x000e24000020d900 */
[----:B0-----:R-:W-:Y:S01]  /*f9b0*/  STG.E.64 desc[UR36][R16.64], R18 ;  /* 0x0000001210007986 */ /* 0x001fe2000c101b24 */
[----:B------:R-:W-:Y:S05]  /*f9c0*/  EXIT ;  /* 0x000000000000794d */ /* 0x000fea0003800000 */
.L_x_342:
[----:B------:R-:W0:Y:S02]  /*f9d0*/  F2I.FTZ.TRUNC.NTZ R3, R18 ;  /* 0x0000001200037305 */ /* 0x000e24000021f100 */
[----:B0-----:R-:W-:Y:S01]  /*f9e0*/  STG.E desc[UR36][R16.64], R3 ;  /* 0x0000000310007986 */ /* 0x001fe2000c101924 */
[----:B------:R-:W-:Y:S05]  /*f9f0*/  EXIT ;  /* 0x000000000000794d */ /* 0x000fea0003800000 */
.L_x_341:
[----:B------:R-:W0:Y:S02]  /*fa00*/  F2I.FTZ.TRUNC.NTZ R3, R18 ;  /* 0x0000001200037305 */ /* 0x000e24000021f100 */
[----:B0-----:R-:W-:Y:S01]  /*fa10*/  STG.E.U16 desc[UR36][R16.64], R3 ;  /* 0x0000000310007986 */ /* 0x001fe2000c101524 */
[----:B------:R-:W-:Y:S05]  /*fa20*/  EXIT ;  /* 0x000000000000794d */ /* 0x000fea0003800000 */
.L_x_337:
[----:B------:R-:W-:-:S13]  /*fa30*/  ISETP.GT.AND P0, PT, R3, 0x6, PT ;  /* 0x000000060300780c */ /* 0x000fda0003f04270 */
[----:B------:R-:W-:Y:S05]  /*fa40*/  @P0 BRA `(.L_x_343) ;  /* 0x0000000000240947 */ /* 0x000fea0003800000 */
[----:B------:R-:W-:-:S13]  /*fa50*/  ISETP.NE.AND P0, PT, R3, 0x5, PT ;  /* 0x000000050300780c */ /* 0x000fda0003f05270 */
[----:B------:R-:W-:Y:S05]  /*fa60*/  @!P0 BRA `(.L_x_344) ;  /* 0x0000000000108947 */ /* 0x000fea0003800000 */
[----:B------:R-:W-:-:S13]  /*fa70*/  ISETP.NE.AND P0, PT, R3, 0x6, PT ;  /* 0x000000060300780c */ /* 0x000fda0003f05270 */
[----:B------:R-:W-:Y:S05]  /*fa80*/  @P0 BRA `(.L_x_340) ;  /* 0x0000000800980947 */ /* 0x000fea0003800000 */
[----:B------:R-:W-:Y:S01]  /*fa90*/  STG.E desc[UR36][R16.64], R18 ;  /* 0x0000001210007986 */ /* 0x000fe2000c101924 */
[----:B------:R-:W-:Y:S05]  /*faa0*/  EXIT ;  /* 0x000000000000794d */ /* 0x000fea0003800000 */
.L_x_344:
[----:B------:R-:W-:-:S05]  /*fab0*/  F2FP.F16.F32.PACK_AB R18, RZ, R18 ;  /* 0x00000012ff12723e */ /* 0x000fca00000000ff */
[----:B------:R-:W-:Y:S01]  /*fac0*/  STG.E.U16 desc[UR36][R16.64], R18 ;  /* 0x0000001210007986 */ /* 0x000fe2000c101524 */
[----:B------:R-:W-:Y:S05]  /*fad0*/  EXIT ;  /* 0x000000000000794d */ /* 0x000fea0003800000 */
.L_x_343:
[----:B------:R-:W-:-:S13]  /*fae0*/  ISETP.NE.AND P0, PT, R3, 0x7, PT ;  /* 0x000000070300780c */ /* 0x000fda0003f05270 */
[----:B------:R-:W-:Y:S05]  /*faf0*/  @!P0 BRA `(.L_x_345) ;  /* 0x0000000000248947 */ /* 0x000fea0003800000 */
[----:B------:R-:W-:-:S13]  /*fb00*/  ISETP.NE.AND P0, PT, R3, 0x8, PT ;  /* 0x000000080300780c */ /* 0x000fda0003f05270 */
[----:B------:R-:W-:Y:S05]  /*fb10*/  @!P0 BRA `(.L_x_346) ;  /* 0x0000000000108947 */ /* 0x000fea0003800000 */
[----:B------:R-:W-:-:S13]  /*fb20*/  ISETP.NE.AND P0, PT, R3, 0x9, PT ;  /* 0x000000090300780c */ /* 0x000fda0003f05270 */
[----:B------:R-:W-:Y:S05]  /*fb30*/  @P0 BRA `(.L_x_340) ;  /* 0x00000008006c0947 */ /* 0x000fea0003800000 */
[----:B------:R-:W-:Y:S01]  /*fb40*/  STG.E.64 desc[UR36][R16.64], R18 ;  /* 0x0000001210007986 */ /* 0x000fe2000c101b24 */
[----:B------:R-:W-:Y:S05]  /*fb50*/  EXIT ;  /* 0x000000000000794d */ /* 0x000fea0003800000 */
.L_x_346:
[----:B------:R-:W-:-:S05]  /*fb60*/  F2FP.F16.F32.PACK_AB R19, R19, R18 ;  /* 0x000000121313723e */ /* 0x000fca00000000ff */
[----:B------:R-:W-:Y:S01]  /*fb70*/  STG.E desc[UR36][R16.64], R19 ;  /* 0x0000001310007986 */ /* 0x000fe2000c101924 */
[----:B------:R-:W-:Y:S05]  /*fb80*/  EXIT ;  /* 0x000000000000794d */ /* 0x000fea0003800000 */
.L_x_345:
[----:B------:R-:W-:-:S06]  /*fb90*/  FMUL.FTZ R2, R18, 1 ;  /* 0x3f80000012027820 */ /* 0x000fcc0000410000 */
[----:B------:R-:W0:Y:S02]  /*fba0*/  F2F.F64.F32 R2, R2 ;  /* 0x0000000200027310 */ /* 0x000e240000201800 */
[----:B0-----:R-:W-:Y:S01]  /*fbb0*/  STG.E.64 desc[UR36][R16.64], R2 ;  /* 0x0000000210007986 */ /* 0x001fe2000c101b24 */
[----:B------:R-:W-:Y:S05]  /*fbc0*/  EXIT ;  /* 0x000000000000794d */ /* 0x000fea0003800000 */
.L_x_336:
        /* <DEDUP_REMOVED lines=12> */
[----:B------:R-:W-:Y:S01]  /*fc90*/  STG.E.U8 desc[UR36][R16.64], R3 ;  /* 0x0000000310007986 */ /* 0x000fe2000c101124 */
[----:B------:R-:W-:Y:S05]  /*fca0*/  EXIT ;  /* 0x000000000000794d */ /* 0x000fea0003800000 */
.L_x_349:
[----:B------:R-:W-:Y:S01]  /*fcb0*/  FMUL.FTZ R6, R19, 1 ;  /* 0x3f80000013067820 */ /* 0x000fe20000410000 */
[----:B------:R-:W-:-:S05]  /*fcc0*/  FMUL.FTZ R4, R18, 1 ;  /* 0x3f80000012047820 */ /* 0x000fca0000410000 */
[----:B------:R-:W-:Y:S08]  /*fcd0*/  F2F.F64.F32 R6, R6 ;  /* 0x0000000600067310 */ /* 0x000ff00000201800 */
[----:B------:R-:W0:Y:S02]  /*fce0*/  F2F.F64.F32 R4, R4 ;  /* 0x0000000400047310 */ /* 0x000e240000201800 */
[----:B0-----:R-:W-:Y:S01]  /*fcf0*/  STG.E.128 desc[UR36][R16.64], R4 ;  /* 0x0000000410007986 */ /* 0x001fe2000c101d24 */
[----:B------:R-:W-:Y:S05]  /*fd00*/  EXIT ;  /* 0x000000000000794d */ /* 0x000fea0003800000 */
.L_x_348:
        /* <DEDUP_REMOVED lines=14> */
[----:B------:R-:W-:Y:S01]  /*fdf0*/  @P0 SHF.R.U32.HI R0, RZ, 0x14, R18 ;  /* 0x00000014ff000819 */ /* 0x000fe20000011612 */
[----:B------:R-:W-:-:S03]  /*fe00*/  @!P0 FADD.FTZ R2, R2, 16384 ;  /* 0x4680000002028421 */ /* 0x000fc60000010000 */
[----:B------:R-:W-:-:S04]  /*fe10*/  @P0 LOP3.LUT R3, R0, 0x1, RZ, 0xc0, !PT ;  /* 0x0000000100030812 */ /* 0x000fc800078ec0ff */
[----:B------:R-:W-:-:S04]  /*fe20*/  @P0 IADD3 R3, R18, 0x407ffff, R3 ;  /* 0x0407ffff12030810 */ /* 0x000fc80007ffe003 */
[----:B------:R-:W-:Y:S01]  /*fe30*/  @P0 SHF.R.U32.HI R0, RZ, 0x14, R3 ;  /* 0x00000014ff000819 */ /* 0x000fe20000011603 */
[----:B------:R-:W-:-:S07]  /*fe40*/  @!P0 VIADD R0, R2, 0xb9800000 ;  /* 0xb980000002008836 */ /* 0x000fce0000000000 */
.L_x_353:
[----:B------:R-:W-:Y:S05]  /*fe50*/  BSYNC B0 ;  /* 0x0000000000007941 */ /* 0x000fea0003800000 */
.L_x_352:
[----:B------:R-:W-:-:S05]  /*fe60*/  LOP3.LUT R5, R0, R5, RZ, 0xfc, !PT ;  /* 0x0000000500057212 */ /* 0x000fca00078efcff */
[----:B------:R-:W-:Y:S01]  /*fe70*/  STG.E.U8 desc[UR36][R16.64], R5 ;  /* 0x0000000510007986 */ /* 0x000fe2000c101124 */
[----:B------:R-:W-:Y:S05]  /*fe80*/  EXIT ;  /* 0x000000000000794d */ /* 0x000fea0003800000 */
.L_x_351:
[----:B------:R-:W-:Y:S01]  /*fe90*/  LOP3.LUT R2, R18, 0x7fffffff, RZ, 0xc0, !PT ;  /* 0x7fffffff12027812 */ /* 0x000fe200078ec0ff */
[----:B------:R-:W-:Y:S03]  /*fea0*/  BSSY B0, `(.L_x_354) ;  /* 0x000000e000007945 */ /* 0x000fe60003800000 */
[----:B------:R-:W-:-:S13]  /*feb0*/  ISETP.GT.U32.AND P0, PT, R2, 0x477fffff, PT ;  /* 0x477fffff0200780c */ /* 0x000fda0003f04070 */
[----:B------:R-:W-:Y:S05]  /*fec0*/  @P0 BRA `(.L_x_355) ;  /* 0x0000000000200947 */ /* 0x000fea0003800000 */
[----:B------:R-:W-:-:S13]  /*fed0*/  ISETP.GE.U32.AND P0, PT, R2, 0x38800000, PT ;  /* 0x388000000200780c */ /* 0x000fda0003f06070 */
[----:B------:R-:W-:Y:S01]  /*fee0*/  @P0 SHF.R.U32.HI R0, RZ, 0x15, R18 ;  /* 0x00000015ff000819 */ /* 0x000fe20000011612 */
[----:B------:R-:W-:-:S03]  /*fef0*/  @!P0 FADD.FTZ R2, R2, 128 ;  /* 0x4300000002028421 */ /* 0x000fc60000010000 */
[----:B------:R-:W-:-:S04]  /*ff00*/  @P0 LOP3.LUT R3, R0, 0x1, RZ, 0xc0, !PT ;  /* 0x0000000100030812 */ /* 0x000fc800078ec0ff */
[----:B------:R-:W-:-:S04]  /*ff10*/  @P0 IADD3 R3, R18, 0x80fffff, R3 ;  /* 0x080fffff12030810 */ /* 0x000fc80007ffe003 */
[----:B------:R-:W-:Y:S01]  /*ff20*/  @P0 SHF.R.U32.HI R0, RZ, 0x15, R3 ;  /* 0x00000015ff000819 */ /* 0x000fe20000011603 */
[----:B------:R-:W-:Y:S01]  /*ff30*/  @!P0 VIADD R0, R2, 0xbd000000 ;  /* 0xbd00000002008836 */ /* 0x000fe20000000000 */
[----:B------:R-:W-:Y:S06]  /*ff40*/  BRA `(.L_x_356) ;  /* 0x00000000000c7947 */ /* 0x000fec0003800000 */
.L_x_355:
[----:B------:R-:W-:Y:S01]  /*ff50*/  IMAD.MOV.U32 R0, RZ, RZ, 0x7f ;  /* 0x0000007fff007424 */ /* 0x000fe200078e00ff */
[----:B------:R-:W-:-:S04]  /*ff60*/  ISETP.GT.U32.AND P0, PT, R2, 0x7f800000, PT ;  /* 0x7f8000000200780c */ /* 0x000fc80003f04070 */
[----:B------:R-:W-:-:S09]  /*ff70*/  SEL R0, R0, 0x7c, P0 ;  /* 0x0000007c00007807 */ /* 0x000fd20000000000 */
.L_x_356:
[----:B------:R-:W-:Y:S05]  /*ff80*/  BSYNC B0 ;  /* 0x0000000000007941 */ /* 0x000fea0003800000 */
.L_x_354:
[----:B------:R-:W-:-:S04]  /*ff90*/  LOP3.LUT R18, R18, 0x80000000, RZ, 0xc0, !PT ;  /* 0x8000000012127812 */ /* 0x000fc800078ec0ff */
[----:B------:R-:W-:-:S04]  /*ffa0*/  SHF.R.U32.HI R3, RZ, 0x18, R18 ;  /* 0x00000018ff037819 */ /* 0x000fc80000011612 */
[----:B------:R-:W-:-:S05]  /*ffb0*/  LOP3.LUT R3, R0, R3, RZ, 0xfc, !PT ;  /* 0x0000000300037212 */ /* 0x000fca00078efcff */
[----:B------:R-:W-:Y:S01]  /*ffc0*/  STG.E.U8 desc[UR36][R16.64], R3 ;  /* 0x0000000310007986 */ /* 0x000fe2000c101124 */
[----:B------:R-:W-:Y:S05]  /*ffd0*/  EXIT ;  /* 0x000000000000794d */ /* 0x000fea0003800000 */
.L_x_350:
[----:B------:R-:W-:-:S05]  /*ffe0*/  F2FP.BF16.F32.PACK_AB R18, RZ, R18 ;  /* 0x00000012ff12723e */ /* 0x000fca00000010ff */
[----:B------:R-:W-:Y:S01]  /*fff0*/  STG.E.U16 desc[UR36][R16.64], R18 ;  /* 0x0000001210007986 */ /* 0x000fe2000c101524 */
[----:B------:R-:W-:Y:S05]  /*10000*/  EXIT ;  /* 0x000000000000794d */ /* 0x000fea0003800000 */
.L_x_347:
        /* <DEDUP_REMOVED lines=9> */
[----:B0-----:R-:W-:Y:S01]  /*100a0*/  STG.E.U16 desc[UR36][R16.64], R3 ;  /* 0x0000000310007986 */ /* 0x001fe2000c101524 */
[----:B------:R-:W-:Y:S05]  /*100b0*/  EXIT ;  /* 0x000000000000794d */ /* 0x000fea0003800000 */
.L_x_359:
        /* <DEDUP_REMOVED lines=16> */
.L_x_362:
[----:B------:R-:W-:-:S04]  /*101c0*/  LOP3.LUT R18, R18, 0x80000000, RZ, 0xc0, !PT ;  /* 0x8000000012127812 */ /* 0x000fc800078ec0ff */
[----:B------:R-:W-:-:S04]  /*101d0*/  SHF.R.U32.HI R3, RZ, 0x18, R18 ;  /* 0x00000018ff037819 */ /* 0x000fc80000011612 */
[----:B------:R-:W-:-:S04]  /*101e0*/  LOP3.LUT R0, R0, R3, RZ, 0xfc, !PT ;  /* 0x0000000300007212 */ /* 0x000fc800078efcff */
[----:B------:R-:W-:-:S07]  /*101f0*/  PRMT R8, R0, 0x7610, R8 ;  /* 0x0000761000087816 */ /* 0x000fce0000000008 */
.L_x_361:
[----:B------:R-:W-:Y:S05]  /*10200*/  BSYNC B0 ;  /* 0x0000000000007941 */ /* 0x000fea0003800000 */
.L_x_360:
[----:B------:R-:W-:Y:S01]  /*10210*/  STG.E.U8 desc[UR36][R16.64], R8 ;  /* 0x0000000810007986 */ /* 0x000fe2000c101124 */
[----:B------:R-:W-:Y:S05]  /*10220*/  EXIT ;  /* 0x000000000000794d */ /* 0x000fea0003800000 */
.L_x_358:
        /* <DEDUP_REMOVED lines=16> */
.L_x_365:
[----:B------:R-:W-:-:S04]  /*10330*/  LOP3.LUT R18, R18, 0x80000000, RZ, 0xc0, !PT ;  /* 0x8000000012127812 */ /* 0x000fc800078ec0ff */
[----:B------:R-:W-:-:S04]  /*10340*/  SHF.R.U32.HI R3, RZ, 0x18, R18 ;  /* 0x00000018ff037819 */ /* 0x000fc80000011612 */
[----:B------:R-:W-:-:S04]  /*10350*/  LOP3.LUT R0, R0, R3, RZ, 0xfc, !PT ;  /* 0x0000000300007212 */ /* 0x000fc800078efcff */
[----:B------:R-:W-:-:S07]  /*10360*/  PRMT R8, R0, 0x7610, R8 ;  /* 0x0000761000087816 */ /* 0x000fce0000000008 */
.L_x_364:
[----:B------:R-:W-:Y:S05]  /*10370*/  BSYNC B0 ;  /* 0x0000000000007941 */ /* 0x000fea0003800000 */
.L_x_363:
[----:B------:R-:W-:Y:S01]  /*10380*/  STG.E.U8 desc[UR36][R16.64], R8 ;  /* 0x0000000810007986 */ /* 0x000fe2000c101124 */
[----:B------:R-:W-:Y:S05]  /*10390*/  EXIT ;  /* 0x000000000000794d */ /* 0x000fea0003800000 */
.L_x_357:
        /* <DEDUP_REMOVED lines=19> */
[----:B------:R-:W-:Y:S01]  /*104d0*/  STG.E.U8 desc[UR36][R16.64], R3 ;  /* 0x0000000310007986 */ /* 0x000fe2000c101124 */
[----:B------:R-:W-:Y:S05]  /*104e0*/  EXIT ;  /* 0x000000000000794d */ /* 0x000fea0003800000 */
.L_x_340:
        /* <DEDUP_REMOVED lines=16> */
.L_x_368:
[----:B------:R-:W-:Y:S05]  /*105f0*/  EXIT ;  /* 0x000000000000794d */ /* 0x000fea0003800000 */
.L_x_367:
[----:B------:R-:W0:Y:S02]  /*10600*/  F2I.U64.TRUNC R18, R18 ;  /* 0x0000001200127311 */ /* 0x000e24000020d800 */
[----:B0-----:R-:W-:Y:S01]  /*10610*/  STG.E.64 desc[UR36][R16.64], R18 ;  /* 0x0000001210007986 */ /* 0x001fe2000c101b24 */
[----:B------:R-:W-:Y:S05]  /*10620*/  EXIT ;  /* 0x000000000000794d */ /* 0x000fea0003800000 */
.L_x_366:
[----:B------:R-:W0:Y:S02]  /*10630*/  F2I.FTZ.U32.TRUNC.NTZ R3, R18 ;  /* 0x0000001200037305 */ /* 0x000e24000021f000 */
[----:B0-----:R-:W-:Y:S01]  /*10640*/  STG.E desc[UR36][R16.64], R3 ;  /* 0x0000000310007986 */ /* 0x001fe2000c101924 */
[----:B------:R-:W-:Y:S05]  /*10650*/  EXIT ;  /* 0x000000000000794d */ /* 0x000fea0003800000 */
.L_x_369:
[----:B------:R-:W-:-:S00]  /*10660*/  BRA `(.L_x_369) ;  /* 0xfffffffc00fc7947 */ /* 0x000fc0000383ffff */
[----:B------:R-:W-:-:S00]  /*10670*/  NOP ;  /* 0x0000000000007918 */ /* 0x000fc00000000000 */
        /* <DEDUP_REMOVED lines=8> */
.L_x_4586:


//--------------------- .text._ZN2at6native27unrolled_elementwise_kernelIZZZNS0_54_GLOBAL__N__7dbc7496_16_ComplexKernel_cu_75b981de_334617polar_kernel_cudaERNS_14TensorIteratorEENKUlvE_clEvENKUlvE0_clEvEUlffE_St5arrayIPcLm3EELi4E23TrivialOffsetCalculatorILi2EjESB_ILi1EjENS0_6memory12LoadWithCastILi2EEENSE_13StoreWithCastILi1EEEEEviT_T0_T2_T3_T4_T5_ --------------------------
	.section	.text._ZN2at6native27unrolled_elementwise_kernelIZZZNS0_54_GLOBAL__N__7dbc7496_16_ComplexKernel_cu_75b981de_334617polar_kernel_cudaERNS_14TensorIteratorEENKUlvE_clEvENKUlvE0_clEvEUlffE_St5arrayIPcLm3EELi4E23TrivialOffsetCalculatorILi2EjESB_ILi1EjENS0_6memory12LoadWithCastILi2EEENSE_13StoreWithCastILi1EEEEEviT_T0_T2_T3_T4_T5_,"ax",@progbits
	.align	128
        .global         _ZN2at6native27unrolled_elementwise_kernelIZZZNS0_54_GLOBAL__N__7dbc7496_16_ComplexKernel_cu_75b981de_334617polar_kernel_cudaERNS_14TensorIteratorEENKUlvE_clEvENKUlvE0_clEvEUlffE_St5arrayIPcLm3EELi4E23TrivialOffsetCalculatorILi2EjESB_ILi1EjENS0_6memory12LoadWithCastILi2EEENSE_13StoreWithCastILi1EEEEEviT_T0_T2_T3_T4_T5_
        .type           _ZN2at6native27unrolled_elementwise_kernelIZZZNS0_54_GLOBAL__N__7dbc7496_16_ComplexKernel_cu_75b981de_334617polar_kernel_cudaERNS_14TensorIteratorEENKUlvE_clEvENKUlvE0_clEvEUlffE_St5arrayIPcLm3EELi4E23TrivialOffsetCalculatorILi2EjESB_ILi1EjENS0_6memory12LoadWithCastILi2EEENSE_13StoreWithCastILi1EEEEEviT_T0_T2_T3_T4_T5_,@function
        .size           _ZN2at6native27unrolled_elementwise_kernelIZZZNS0_54_GLOBAL__N__7dbc7496_16_ComplexKernel_cu_75b981de_334617polar_kernel_cudaERNS_14TensorIteratorEENKUlvE_clEvENKUlvE0_clEvEUlffE_St5arrayIPcLm3EELi4E23TrivialOffsetCalculatorILi2EjESB_ILi1EjENS0_6memory12LoadWithCastILi2EEENSE_13StoreWithCastILi1EEEEEviT_T0_T2_T3_T4_T5_,(.L_x_4587 - _ZN2at6native27unrolled_elementwise_kernelIZZZNS0_54_GLOBAL__N__7dbc7496_16_ComplexKernel_cu_75b981de_334617polar_kernel_cudaERNS_14TensorIteratorEENKUlvE_clEvENKUlvE0_clEvEUlffE_St5arrayIPcLm3EELi4E23TrivialOffsetCalculatorILi2EjESB_ILi1EjENS0_6memory12LoadWithCastILi2EEENSE_13StoreWithCastILi1EEEEEviT_T0_T2_T3_T4_T5_)
        .other          _ZN2at6native27unrolled_elementwise_kernelIZZZNS0_54_GLOBAL__N__7dbc7496_16_ComplexKernel_cu_75b981de_334617polar_kernel_cudaERNS_14TensorIteratorEENKUlvE_clEvENKUlvE0_clEvEUlffE_St5arrayIPcLm3EELi4E23TrivialOffsetCalculatorILi2EjESB_ILi1EjENS0_6memory12LoadWithCastILi2EEENSE_13StoreWithCastILi1EEEEEviT_T0_T2_T3_T4_T5_,@"STO_CUDA_ENTRY STV_DEFAULT"
_ZN2at6native27unrolled_elementwise_kernelIZZZNS0_54_GLOBAL__N__7dbc7496_16_ComplexKernel_cu_75b981de_334617polar_kernel_cudaERNS_14TensorIteratorEENKUlvE_clEvENKUlvE0_clEvEUlffE_St5arrayIPcLm3EELi4E23TrivialOffsetCalculatorILi2EjESB_ILi1EjENS0_6memory12LoadWithCastILi2EEENSE_13StoreWithCastILi1EEEEEviT_T0_T2_T3_T4_T5_:
.text._ZN2at6native27unrolled_elementwise_kernelIZZZNS0_54_GLOBAL__N__7dbc7496_16_ComplexKernel_cu_75b981de_334617polar_kernel_cudaERNS_14TensorIteratorEENKUlvE_clEvENKUlvE0_clEvEUlffE_St5arrayIPcLm3EELi4E23TrivialOffsetCalculatorILi2EjESB_ILi1EjENS0_6memory12LoadWithCastILi2EEENSE_13StoreWithCastILi1EEEEEviT_T0_T2_T3_T4_T5_:
[----:B------:R-:W0:Y:S01]  /*0000*/  LDC R1, c[0x0][0x28] ;  /* 0x00000a00ff017b82 */ /* 0x000e220000000800 */
[----:B------:R-:W1:Y:S07]  /*0010*/  S2R R29, SR_CTAID.X ;  /* 0x00000000001d7919 */ /* 0x000e6e0000002500 */
[----:B------:R-:W1:Y:S01]  /*0020*/  LDC R28, c[0x0][0x210] ;  /* 0x00008400ff1c7b82 */ /* 0x000e620000000800 */
[----:B------:R-:W-:Y:S01]  /*0030*/  ULDC.64 UR36, c[0x0][0x208] ;  /* 0x0000820000247ab9 */ /* 0x000fe20000000a00 */
[----:B------:R-:W-:Y:S01]  /*0040*/  BSSY B7, `(.L_x_370) ;  /* 0x00001d4000077945 */ /* 0x000fe20003800000 */
[----:B------:R-:W2:Y:S01]  /*0050*/  S2R R23, SR_TID.X ;  /* 0x0000000000177919 */ /* 0x000ea20000002100 */
[----:B------:R-:W-:-:S02]  /*0060*/  IMAD.MOV.U32 R26, RZ, RZ, RZ ;  /* 0x000000ffff1a7224 */ /* 0x000fc400078e00ff */
[----:B------:R-:W-:Y:S02]  /*0070*/  IMAD.MOV.U32 R19, RZ, RZ, RZ ;  /* 0x000000ffff137224 */ /* 0x000fe400078e00ff */
[----:B------:R-:W3:Y:S01]  /*0080*/  LDC.U8 R27, c[0x0][0x234] ;  /* 0x00008d00ff1b7b82 */ /* 0x000ee20000000000 */
[----:B------:R-:W-:-:S07]  /*0090*/  IMAD.MOV.U32 R16, RZ, RZ, RZ ;  /* 0x000000ffff107224 */ /* 0x000fce00078e00ff */
[----:B------:R-:W4:Y:S01]  /*00a0*/  LDC.U8 R18, c[0x0][0x235] ;  /* 0x00008d40ff127b82 */ /* 0x000f220000000000 */
[----:B-1----:R-:W-:-:S05]  /*00b0*/  IMAD R28, R29, -0x200, R28 ;  /* 0xfffffe001d1c7824 */ /* 0x002fca00078e021c */
[----:B--2---:R-:W-:-:S13]  /*00c0*/  ISETP.GE.AND P0, PT, R23, R28, PT ;  /* 0x0000001c1700720c */ /* 0x004fda0003f06270 */
[----:B0--34-:R-:W-:Y:S05]  /*00d0*/  @P0 BRA `(.L_x_371) ;  /* 0x0000001c00280947 */ /* 0x019fea0003800000 */
[----:B------:R-:W0:Y:S01]  /*00e0*/  LDC.64 R2, c[0x0][0x220] ;  /* 0x00008800ff027b82 */ /* 0x000e220000000a00 */
[----:B------:R-:W-:Y:S01]  /*00f0*/  PRMT R0, R27, 0x9910, RZ ;  /* 0x000099101b007816 */ /* 0x000fe200000000ff */
[----:B------:R-:W-:Y:S01]  /*0100*/  IMAD R23, R29, 0x200, R23 ;  /* 0x000002001d177824 */ /* 0x000fe200078e0217 */
[----:B------:R-:W-:Y:S01]  /*0110*/  ULDC UR4, c[0x0][0x238] ;  /* 0x00008e0000047ab9 */ /* 0x000fe20000000800 */
[----:B------:R-:W-:Y:S01]  /*0120*/  BSSY B6, `(.L_x_372) ;  /* 0x00000e0000067945 */ /* 0x000fe20003800000 */
[----:B------:R-:W-:Y:S01]  /*0130*/  ISETP.GT.AND P0, PT, R0, 0x9, PT ;  /* 0x000000090000780c */ /* 0x000fe20003f04270 */
[----:B------:R-:W-:-:S05]  /*0140*/  IMAD R5, R23, UR4, RZ ;  /* 0x0000000417057c24 */ /* 0x000fca000f8e02ff */
[----:B0-----:R-:W-:-:S05]  /*0150*/  IADD3 R2, P1, R5, R2, RZ ;  /* 0x0000000205027210 */ /* 0x001fca0007f3e0ff */
[----:B------:R-:W-:Y:S02]  /*0160*/  IMAD.X R3, RZ, RZ, R3, P1 ;  /* 0x000000ffff037224 */ /* 0x000fe400008e0603 */
[----:B------:R-:W-:Y:S06]  /*0170*/  @P0 BRA `(.L_x_373) ;  /* 0x0000000000e80947 */ /* 0x000fec0003800000 */
        /* <DEDUP_REMOVED lines=11> */
.L_x_376:
[----:B------:R-:W2:Y:S02]  /*0230*/  LDG.E.U8 R2, desc[UR36][R2.64] ;  /* 0x0000002402027981 */ /* 0x000ea4000c1e1100 */
[----:B--2---:R-:W-:Y:S01]  /*0240*/  I2FP.F32.U32 R19, R2 ;  /* 0x0000000200137245 */ /* 0x004fe20000201000 */
[----:B------:R-:W-:Y:S06]  /*0250*/  BRA `(.L_x_378) ;  /* 0x0000000c00307947 */ /* 0x000fec0003800000 */
.L_x_375:
        /* <DEDUP_REMOVED lines=9> */
.L_x_380:
[----:B------:R-:W2:Y:S02]  /*02f0*/  LDG.E R2, desc[UR36][R2.64] ;  /* 0x0000002402027981 */ /* 0x000ea4000c1e1900 */
[----:B--2---:R-:W-:Y:S01]  /*0300*/  I2FP.F32.S32 R19, R2 ;  /* 0x0000000200137245 */ /* 0x004fe20000201400 */
[----:B------:R-:W-:Y:S06]  /*0310*/  BRA `(.L_x_378) ;  /* 0x0000000c00007947 */ /* 0x000fec0003800000 */
.L_x_379:
[----:B------:R-:W2:Y:S02]  /*0320*/  LDG.E.U16 R2, desc[UR36][R2.64] ;  /* 0x0000002402027981 */ /* 0x000ea4000c1e1500 */
[----:B--2---:R2:W3:Y:S01]  /*0330*/  I2F.S16 R19, R2 ;  /* 0x0000000200137306 */ /* 0x0044e20000101400 */
[----:B------:R-:W-:Y:S05]  /*0340*/  BRA `(.L_x_378) ;  /* 0x0000000800f47947 */ /* 0x000fea0003800000 */
.L_x_374:
        /* <DEDUP_REMOVED lines=8> */
.L_x_382:
[----:B------:R-:W2:Y:S02]  /*03d0*/  LDG.E.U16 R2, desc[UR36][R2.64] ;  /* 0x0000002402027981 */ /* 0x000ea4000c1e1500 */
[----:B--2---:R-:W-:Y:S01]  /*03e0*/  HADD2.F32 R19, -RZ, R2.H0_H0 ;  /* 0x20000002ff137230 */ /* 0x004fe20000004100 */
[----:B------:R-:W-:Y:S06]  /*03f0*/  BRA `(.L_x_378) ;  /* 0x0000000800c87947 */ /* 0x000fec0003800000 */
.L_x_381:
        /* <DEDUP_REMOVED lines=8> */
.L_x_384:
[----:B------:R-:W2:Y:S02]  /*0480*/  LDG.E.U16 R2, desc[UR36][R2.64] ;  /* 0x0000002402027981 */ /* 0x000ea4000c1e1500 */
[----:B--2---:R-:W-:Y:S01]  /*0490*/  HADD2.F32 R19, -RZ, R2.H0_H0 ;  /* 0x20000002ff137230 */ /* 0x004fe20000004100 */
[----:B------:R-:W-:Y:S06]  /*04a0*/  BRA `(.L_x_378) ;  /* 0x00000008009c7947 */ /* 0x000fec0003800000 */
.L_x_383:
[----:B------:R-:W2:Y:S01]  /*04b0*/  LDG.E.64 R2, desc[UR36][R2.64] ;  /* 0x0000002402027981 */ /* 0x000ea2000c1e1b00 */
[----:B------:R-:W-:Y:S01]  /*04c0*/  UMOV UR4, 0xf0000000 ;  /* 0xf000000000047882 */ /* 0x000fe20000000000 */
[----:B------:R-:W-:Y:S01]  /*04d0*/  UMOV UR5, 0x380fffff ;  /* 0x380fffff00057882 */ /* 0x000fe20000000000 */
[----:B--2---:R-:W0:Y:S01]  /*04e0*/  F2F.F32.F64 R19, R2 ;  /* 0x0000000200137310 */ /* 0x004e220000301000 */
[----:B------:R-:W-:-:S14]  /*04f0*/  DSETP.GEU.AND P0, PT, |R2|, UR4, PT ;  /* 0x0000000402007e2a */ /* 0x000fdc000bf0e200 */
[----:B0-----:R-:W-:Y:S01]  /*0500*/  @!P0 FMUL R19, R19, 1.175494350822287508e-38 ;  /* 0x0080000013138820 */ /* 0x001fe20000400000 */
[----:B------:R-:W-:Y:S06]  /*0510*/  BRA `(.L_x_378) ;  /* 0x0000000800807947 */ /* 0x000fec0003800000 */
.L_x_373:
        /* <DEDUP_REMOVED lines=12> */
.L_x_387:
[----:B------:R-:W2:Y:S01]  /*05e0*/  LDG.E.64 R2, desc[UR36][R2.64] ;  /* 0x0000002402027981 */ /* 0x000ea2000c1e1b00 */
[----:B------:R-:W-:Y:S01]  /*05f0*/  UMOV UR4, 0xf0000000 ;  /* 0xf000000000047882 */ /* 0x000fe20000000000 */
[----:B------:R-:W-:Y:S01]  /*0600*/  UMOV UR5, 0x380fffff ;  /* 0x380fffff00057882 */ /* 0x000fe20000000000 */
[----:B--2---:R-:W0:Y:S01]  /*0610*/  F2F.F32.F64 R19, R2 ;  /* 0x0000000200137310 */ /* 0x004e220000301000 */
[----:B------:R-:W-:-:S14]  /*0620*/  DSETP.GEU.AND P0, PT, |R2|, UR4, PT ;  /* 0x0000000402007e2a */ /* 0x000fdc000bf0e200 */
[----:B0-----:R-:W-:Y:S01]  /*0630*/  @!P0 FMUL R19, R19, 1.175494350822287508e-38 ;  /* 0x0080000013138820 */ /* 0x001fe20000400000 */
[----:B------:R-:W-:Y:S06]  /*0640*/  BRA `(.L_x_378) ;  /* 0x0000000800347947 */ /* 0x000fec0003800000 */
.L_x_386:
        /* <DEDUP_REMOVED lines=26> */
.L_x_389:
[----:B------:R-:W2:Y:S02]  /*07f0*/  LDG.E.U8 R2, desc[UR36][R2.64] ;  /* 0x0000002402027981 */ /* 0x000ea4000c1e1100 */
[----:B--2---:R-:W-:-:S05]  /*0800*/  IMAD.SHL.U32 R0, R2, 0x2000000, RZ ;  /* 0x0200000002007824 */ /* 0x004fca00078e00ff */
[----:B------:R-:W-:-:S13]  /*0810*/  ISETP.GE.U32.AND P0, PT, R0, 0x8000000, PT ;  /* 0x080000000000780c */ /* 0x000fda0003f06070 */
[C---:B------:R-:W-:Y:S02]  /*0820*/  @P0 IMAD.SHL.U32 R4, R2.reuse, 0x200000, RZ ;  /* 0x0020000002040824 */ /* 0x040fe400078e00ff */
[----:B------:R-:W-:-:S03]  /*0830*/  @!P0 IMAD.SHL.U32 R0, R2, 0x100, RZ ;  /* 0x0000010002008824 */ /* 0x000fc600078e00ff */
[----:B------:R-:W-:Y:S02]  /*0840*/  @P0 LOP3.LUT R4, R4, 0xfe00000, RZ, 0xc0, !PT ;  /* 0x0fe0000004040812 */ /* 0x000fe400078ec0ff */
        /* <DEDUP_REMOVED lines=8> */
.L_x_388:
[----:B------:R-:W2:Y:S02]  /*08d0*/  LDG.E.U16 R2, desc[UR36][R2.64] ;  /* 0x0000002402027981 */ /* 0x000ea4000c1e1500 */
[----:B--2---:R-:W-:Y:S01]  /*08e0*/  IMAD.U32 R19, R2, 0x10000, RZ ;  /* 0x0001000002137824 */ /* 0x004fe200078e00ff */
[----:B------:R-:W-:Y:S06]  /*08f0*/  BRA `(.L_x_378) ;  /* 0x0000000400887947 */ /* 0x000fec0003800000 */
.L_x_385:
        /* <DEDUP_REMOVED lines=11> */
.L_x_392:
        /* <DEDUP_REMOVED lines=20> */
.L_x_394:
[----:B------:R-:W-:Y:S05]  /*0af0*/  BSYNC B0 ;  /* 0x0000000000007941 */ /* 0x000fea0003800000 */
.L_x_393:
[----:B------:R-:W-:Y:S01]  /*0b00*/  IMAD.SHL.U32 R2, R2, 0x100000, RZ ;  /* 0x0010000002027824 */ /* 0x000fe200078e00ff */
[----:B------:R-:W-:-:S04]  /*0b10*/  LEA R0, R0, 0x3b800000, 0x17 ;  /* 0x3b80000000007811 */ /* 0x000fc800078eb8ff */
[----:B------:R-:W-:Y:S01]  /*0b20*/  LOP3.LUT R19, R0, R2, R19, 0xfe, !PT ;  /* 0x0000000200137212 */ /* 0x000fe200078efe13 */
[----:B------:R-:W-:Y:S06]  /*0b30*/  BRA `(.L_x_378) ;  /* 0x0000000000f87947 */ /* 0x000fec0003800000 */
.L_x_391:
        /* <DEDUP_REMOVED lines=20> */
.L_x_396:
[----:B------:R-:W-:Y:S05]  /*0c80*/  BSYNC B0 ;  /* 0x0000000000007941 */ /* 0x000fea0003800000 */
.L_x_395:
[----:B------:R-:W-:Y:S01]  /*0c90*/  IMAD.SHL.U32 R2, R2, 0x200000, RZ ;  /* 0x0020000002027824 */ /* 0x000fe200078e00ff */
[----:B------:R-:W-:-:S04]  /*0ca0*/  LEA R0, R0, 0x37800000, 0x17 ;  /* 0x3780000000007811 */ /* 0x000fc800078eb8ff */
[----:B------:R-:W-:Y:S01]  /*0cb0*/  LOP3.LUT R19, R0, R2, R19, 0xfe, !PT ;  /* 0x0000000200137212 */ /* 0x000fe200078efe13 */
[----:B------:R-:W-:Y:S06]  /*0cc0*/  BRA `(.L_x_378) ;  /* 0x0000000000947947 */ /* 0x000fec0003800000 */
.L_x_390:
        /* <DEDUP_REMOVED lines=14> */
.L_x_377:
        /* <DEDUP_REMOVED lines=16> */
.L_x_399:
[----:B------:R-:W-:Y:S01]  /*0eb0*/  IMAD.MOV.U32 R19, RZ, RZ, RZ ;  /* 0x000000ffff137224 */ /* 0x000fe200078e00ff */
[----:B------:R-:W-:Y:S06]  /*0ec0*/  BRA `(.L_x_378) ;  /* 0x0000000000147947 */ /* 0x000fec0003800000 */
.L_x_398:
[----:B------:R-:W2:Y:S02]  /*0ed0*/  LDG.E.64 R2, desc[UR36][R2.64] ;  /* 0x0000002402027981 */ /* 0x000ea4000c1e1b00 */
[----:B--2---:R0:W1:Y:S01]  /*0ee0*/  I2F.U64 R19, R2 ;  /* 0x0000000200137312 */ /* 0x0040620000301000 */
[----:B------:R-:W-:Y:S05]  /*0ef0*/  BRA `(.L_x_378) ;  /* 0x0000000000087947 */ /* 0x000fea0003800000 */
.L_x_397:
[----:B------:R-:W2:Y:S02]  /*0f00*/  LDG.E R2, desc[UR36][R2.64] ;  /* 0x0000002402027981 */ /* 0x000ea4000c1e1900 */
[----:B--2---:R-:W-:-:S07]  /*0f10*/  I2FP.F32.U32 R19, R2 ;  /* 0x0000000200137245 */ /* 0x004fce0000201000 */
.L_x_378:
[----:B------:R-:W-:Y:S05]  /*0f20*/  BSYNC B6 ;  /* 0x0000000000067941 */ /* 0x000fea0003800000 */
.L_x_372:
[----:B0-2-4-:R-:W0:Y:S01]  /*0f30*/  LDC.64 R2, c[0x0][0x228] ;  /* 0x00008a00ff027b82 */ /* 0x015e220000000a00 */
[----:B------:R-:W-:Y:S01]  /*0f40*/  PRMT R0, R18, 0x9910, RZ ;  /* 0x0000991012007816 */ /* 0x000fe200000000ff */
[----:B------:R-:W-:Y:S01]  /*0f50*/  ULDC UR4, c[0x0][0x23c] ;  /* 0x00008f0000047ab9 */ /* 0x000fe20000000800 */
[----:B------:R-:W-:Y:S01]  /*0f60*/  BSSY B6, `(.L_x_400) ;  /* 0x00000df000067945 */ /* 0x000fe20003800000 */
[----:B------:R-:W-:Y:S01]  /*0f70*/  IMAD R23, R23, UR4, RZ ;  /* 0x0000000417177c24 */ /* 0x000fe2000f8e02ff */
[----:B------:R-:W-:-:S04]  /*0f80*/  ISETP.GT.AND P0, PT, R0, 0x9, PT ;  /* 0x000000090000780c */ /* 0x000fc80003f04270 */
[----:B0-----:R-:W-:-:S05]  /*0f90*/  IADD3 R2, P1, R23, R2, RZ ;  /* 0x0000000217027210 */ /* 0x001fca0007f3e0ff */
[----:B------:R-:W-:-:S04]  /*0fa0*/  IMAD.X R3, RZ, RZ, R3, P1 ;  /* 0x000000ffff037224 */ /* 0x000fc800008e0603 */
        /* <DEDUP_REMOVED lines=10> */
[----:B--2---:R0:W2:Y:S01]  /*1050*/  I2F.S16 R16, R2 ;  /* 0x0000000200107306 */ /* 0x0040a20000101400 */
[----:B------:R-:W-:Y:S05]  /*1060*/  BRA `(.L_x_406) ;  /* 0x0000000c00387947 */ /* 0x000fea0003800000 */
.L_x_404:
[----:B------:R-:W2:Y:S02]  /*1070*/  LDG.E.U8 R2, desc[UR36][R2.64] ;  /* 0x0000002402027981 */ /* 0x000ea4000c1e1100 */
[----:B--2---:R-:W-:Y:S01]  /*1080*/  I2FP.F32.U32 R16, R2 ;  /* 0x0000000200107245 */ /* 0x004fe20000201000 */
[----:B------:R-:W-:Y:S06]  /*1090*/  BRA `(.L_x_406) ;  /* 0x0000000c002c7947 */ /* 0x000fec0003800000 */
.L_x_403:
        /* <DEDUP_REMOVED lines=9> */
.L_x_408:
[----:B------:R-:W2:Y:S02]  /*1130*/  LDG.E R2, desc[UR36][R2.64] ;  /* 0x0000002402027981 */ /* 0x000ea4000c1e1900 */
[----:B--2---:R-:W-:Y:S01]  /*1140*/  I2FP.F32.S32 R16, R2 ;  /* 0x0000000200107245 */ /* 0x004fe20000201400 */
[----:B------:R-:W-:Y:S06]  /*1150*/  BRA `(.L_x_406) ;  /* 0x0000000800fc7947 */ /* 0x000fec0003800000 */
.L_x_407:
[----:B------:R-:W2:Y:S02]  /*1160*/  LDG.E.U16 R2, desc[UR36][R2.64] ;  /* 0x0000002402027981 */ /* 0x000ea4000c1e1500 */
[----:B--2---:R0:W2:Y:S01]  /*1170*/  I2F.S16 R16, R2 ;  /* 0x0000000200107306 */ /* 0x0040a20000101400 */
[----:B------:R-:W-:Y:S05]  /*1180*/  BRA `(.L_x_406) ;  /* 0x0000000800f07947 */ /* 0x000fea0003800000 */
.L_x_402:
        /* <DEDUP_REMOVED lines=8> */
.L_x_410:
[----:B------:R-:W2:Y:S02]  /*1210*/  LDG.E.U16 R2, desc[UR36][R2.64] ;  /* 0x0000002402027981 */ /* 0x000ea4000c1e1500 */
[----:B--2---:R-:W-:Y:S01]  /*1220*/  HADD2.F32 R16, -RZ, R2.H0_H0 ;  /* 0x20000002ff107230 */ /* 0x004fe20000004100 */
[----:B------:R-:W-:Y:S06]  /*1230*/  BRA `(.L_x_406) ;  /* 0x0000000800c47947 */ /* 0x000fec0003800000 */
.L_x_409:
        /* <DEDUP_REMOVED lines=8> */
.L_x_412:
[----:B------:R-:W2:Y:S02]  /*12c0*/  LDG.E.U16 R2, desc[UR36][R2.64] ;  /* 0x0000002402027981 */ /* 0x000ea4000c1e1500 */
[----:B--2---:R-:W-:Y:S01]  /*12d0*/  HADD2.F32 R16, -RZ, R2.H0_H0 ;  /* 0x20000002ff107230 */ /* 0x004fe20000004100 */
[----:B------:R-:W-:Y:S06]  /*12e0*/  BRA `(.L_x_406) ;  /* 0x0000000800987947 */ /* 0x000fec0003800000 */
.L_x_411:
[----:B------:R-:W2:Y:S01]  /*12f0*/  LDG.E.64 R2, desc[UR36][R2.64] ;  /* 0x0000002402027981 */ /* 0x000ea2000c1e1b00 */
[----:B------:R-:W-:Y:S01]  /*1300*/  UMOV UR4, 0xf0000000 ;  /* 0xf000000000047882 */ /* 0x000fe20000000000 */
[----:B------:R-:W-:Y:S01]  /*1310*/  UMOV UR5, 0x380fffff ;  /* 0x380fffff00057882 */ /* 0x000fe20000000000 */
[----:B--2---:R-:W0:Y:S01]  /*1320*/  F2F.F32.F64 R16, R2 ;  /* 0x0000000200107310 */ /* 0x004e220000301000 */
[----:B------:R-:W-:-:S14]  /*1330*/  DSETP.GEU.AND P0, PT, |R2|, UR4, PT ;  /* 0x0000000402007e2a */ /* 0x000fdc000bf0e200 */
[----:B0-----:R-:W-:Y:S01]  /*1340*/  @!P0 FMUL R16, R16, 1.175494350822287508e-38 ;  /* 0x0080000010108820 */ /* 0x001fe20000400000 */
[----:B------:R-:W-:Y:S06]  /*1350*/  BRA `(.L_x_406) ;  /* 0x00000008007c7947 */ /* 0x000fec0003800000 */
.L_x_401:
        /* <DEDUP_REMOVED lines=12> */
.L_x_415:
[----:B------:R-:W2:Y:S01]  /*1420*/  LDG.E.64 R2, desc[UR36][R2.64] ;  /* 0x0000002402027981 */ /* 0x000ea2000c1e1b00 */
[----:B------:R-:W-:Y:S01]  /*1430*/  UMOV UR4, 0xf0000000 ;  /* 0xf000000000047882 */ /* 0x000fe20000000000 */
[----:B------:R-:W-:Y:S01]  /*1440*/  UMOV UR5, 0x380fffff ;  /* 0x380fffff00057882 */ /* 0x000fe20000000000 */
[----:B--2---:R-:W0:Y:S01]  /*1450*/  F2F.F32.F64 R16, R2 ;  /* 0x0000000200107310 */ /* 0x004e220000301000 */
[----:B------:R-:W-:-:S14]  /*1460*/  DSETP.GEU.AND P0, PT, |R2|, UR4, PT ;  /* 0x0000000402007e2a */ /* 0x000fdc000bf0e200 */
[----:B0-----:R-:W-:Y:S01]  /*1470*/  @!P0 FMUL R16, R16, 1.175494350822287508e-38 ;  /* 0x0080000010108820 */ /* 0x001fe20000400000 */
[----:B------:R-:W-:Y:S06]  /*1480*/  BRA `(.L_x_406) ;  /* 0x0000000800307947 */ /* 0x000fec0003800000 */
.L_x_414:
        /* <DEDUP_REMOVED lines=26> */
.L_x_417:
        /* <DEDUP_REMOVED lines=13> */
.L_x_416:
[----:B------:R-:W2:Y:S02]  /*1700*/  LDG.E.U16 R2, desc[UR36][R2.64] ;  /* 0x0000002402027981 */ /* 0x000ea4000c1e1500 */
[----:B--2---:R-:W-:Y:S01]  /*1710*/  IMAD.U32 R16, R2, 0x10000, RZ ;  /* 0x0001000002107824 */ /* 0x004fe200078e00ff */
[----:B------:R-:W-:Y:S06]  /*1720*/  BRA `(.L_x_406) ;  /* 0x0000000400887947 */ /* 0x000fec0003800000 */
.L_x_413:
        /* <DEDUP_REMOVED lines=11> */
.L_x_420:
        /* <DEDUP_REMOVED lines=20> */
.L_x_422:
[----:B------:R-:W-:Y:S05]  /*1920*/  BSYNC B0 ;  /* 0x0000000000007941 */ /* 0x000fea0003800000 */
.L_x_421:
[----:B------:R-:W-:Y:S01]  /*1930*/  IMAD.SHL.U32 R2, R2, 0x100000, RZ ;  /* 0x0010000002027824 */ /* 0x000fe200078e00ff */
[----:B------:R-:W-:-:S04]  /*1940*/  LEA R3, R0, 0x3b800000, 0x17 ;  /* 0x3b80000000037811 */ /* 0x000fc800078eb8ff */
[----:B------:R-:W-:Y:S01]  /*1950*/  LOP3.LUT R16, R3, R2, R16, 0xfe, !PT ;  /* 0x0000000203107212 */ /* 0x000fe200078efe10 */
[----:B------:R-:W-:Y:S06]  /*1960*/  BRA `(.L_x_406) ;  /* 0x0000000000f87947 */ /* 0x000fec0003800000 */
.L_x_419:
        /* <DEDUP_REMOVED lines=20> */
.L_x_424:
[----:B------:R-:W-:Y:S05]  /*1ab0*/  BSYNC B0 ;  /* 0x0000000000007941 */ /* 0x000fea0003800000 */
.L_x_423:
[----:B------:R-:W-:Y:S01]  /*1ac0*/  IMAD.SHL.U32 R2, R2, 0x200000, RZ ;  /* 0x0020000002027824 */ /* 0x000fe200078e00ff */
[----:B------:R-:W-:-:S04]  /*1ad0*/  LEA R3, R0, 0x37800000, 0x17 ;  /* 0x3780000000037811 */ /* 0x000fc800078eb8ff */
[----:B------:R-:W-:Y:S01]  /*1ae0*/  LOP3.LUT R16, R3, R2, R16, 0xfe, !PT ;  /* 0x0000000203107212 */ /* 0x000fe200078efe10 */
[----:B------:R-:W-:Y:S06]  /*1af0*/  BRA `(.L_x_406) ;  /* 0x0000000000947947 */ /* 0x000fec0003800000 */
.L_x_418:
        /* <DEDUP_REMOVED lines=14> */
.L_x_405:
        /* <DEDUP_REMOVED lines=16> */
.L_x_427:
[----:B------:R-:W-:Y:S01]  /*1ce0*/  IMAD.MOV.U32 R16, RZ, RZ, RZ ;  /* 0x000000ffff107224 */ /* 0x000fe200078e00ff */
[----:B------:R-:W-:Y:S06]  /*1cf0*/  BRA `(.L_x_406) ;  /* 0x0000000000147947 */ /* 0x000fec0003800000 */
.L_x_426:
[----:B------:R-:W2:Y:S02]  /*1d00*/  LDG.E.64 R16, desc[UR36][R2.64] ;  /* 0x0000002402107981 */ /* 0x000ea4000c1e1b00 */
[----:B--2---:R0:W2:Y:S01]  /*1d10*/  I2F.U64 R16, R16 ;  /* 0x0000001000107312 */ /* 0x0040a20000301000 */
[----:B------:R-:W-:Y:S05]  /*1d20*/  BRA `(.L_x_406) ;  /* 0x0000000000087947 */ /* 0x000fea0003800000 */
.L_x_425:
[----:B------:R-:W2:Y:S02]  /*1d30*/  LDG.E R2, desc[UR36][R2.64] ;  /* 0x0000002402027981 */ /* 0x000ea4000c1e1900 */
[----:B--2---:R-:W-:-:S07]  /*1d40*/  I2FP.F32.U32 R16, R2 ;  /* 0x0000000200107245 */ /* 0x004fce0000201000 */
.L_x_406:
[----:B------:R-:W-:Y:S05]  /*1d50*/  BSYNC B6 ;  /* 0x0000000000067941 */ /* 0x000fea0003800000 */
.L_x_400:
[----:B------:R-:W0:Y:S02]  /*1d60*/  S2R R23, SR_TID.X ;  /* 0x0000000000177919 */ /* 0x000e240000002100 */
[----:B0-----:R-:W-:-:S07]  /*1d70*/  VIADD R23, R23, 0x80 ;  /* 0x0000008017177836 */ /* 0x001fce0000000000 */
.L_x_371:
[----:B------:R-:W-:Y:S05]  /*1d80*/  BSYNC B7 ;  /* 0x0000000000077941 */ /* 0x000fea0003800000 */
.L_x_370:
[----:B------:R-:W-:Y:S01]  /*1d90*/  ISETP.GE.AND P0, PT, R23, R28, PT ;  /* 0x0000001c1700720c */ /* 0x000fe20003f06270 */
[----:B------:R-:W-:Y:S01]  /*1da0*/  BSSY B7, `(.L_x_428) ;  /* 0x00001cb000077945 */ /* 0x000fe20003800000 */
[----:B------:R-:W-:-:S11]  /*1db0*/  IMAD.MOV.U32 R17, RZ, RZ, RZ ;  /* 0x000000ffff117224 */ /* 0x000fd600078e00ff */
[----:B------:R-:W-:Y:S05]  /*1dc0*/  @P0 BRA `(.L_x_429) ;  /* 0x0000001c00200947 */ /* 0x000fea0003800000 */
[----:B----4-:R-:W0:Y:S01]  /*1dd0*/  LDC.64 R2, c[0x0][0x220] ;  /* 0x00008800ff027b82 */ /* 0x010e220000000a00 */
        /* <DEDUP_REMOVED lines=17> */
[----:B------:R-:W4:Y:S02]  /*1ef0*/  LDG.E.S8 R2, desc[UR36][R2.64] ;  /* 0x0000002402027981 */ /* 0x000f24000c1e1300 */
[----:B----4-:R0:W4:Y:S01]  /*1f00*/  I2F.S16 R26, R2 ;  /* 0x00000002001a7306 */ /* 0x0101220000101400 */
[----:B------:R-:W-:Y:S05]  /*1f10*/  BRA `(.L_x_436) ;  /* 0x0000000c00387947 */ /* 0x000fea0003800000 */
.L_x_434:
[----:B------:R-:W4:Y:S02]  /*1f20*/  LDG.E.U8 R2, desc[UR36][R2.64] ;  /* 0x0000002402027981 */ /* 0x000f24000c1e1100 */
[----:B----4-:R-:W-:Y:S01]  /*1f30*/  I2FP.F32.U32 R26, R2 ;  /* 0x00000002001a7245 */ /* 0x010fe20000201000 */
[----:B------:R-:W-:Y:S06]  /*1f40*/  BRA `(.L_x_436) ;  /* 0x0000000c002c7947 */ /* 0x000fec0003800000 */
.L_x_433:
[----:B------:R-:W-:-:S13]  /*1f50*/  ISETP.NE.AND P0, PT, R0, 0x2, PT ;  /* 0x000000020000780c */ /* 0x000fda0003f05270 */
[----:B------:R-:W-:Y:S05]  /*1f60*/  @!P0 BRA `(.L_x_437) ;  /* 0x0000000000288947 */ /* 0x000fea0003800000 */
[----:B------:R-:W-:-:S13]  /*1f70*/  ISETP.NE.AND P0, PT, R0, 0x3, PT ;  /* 0x000000030000780c */ /* 0x000fda0003f05270 */
[----:B------:R-:W-:Y:S05]  /*1f80*/  @!P0 BRA `(.L_x_438) ;  /* 0x0000000000148947 */ /* 0x000fea0003800000 */
[----:B------:R-:W-:-:S13]  /*1f90*/  ISETP.NE.AND P0, PT, R0, 0x4, PT ;  /* 0x000000040000780c */ /* 0x000fda0003f05270 */
[----:B------:R-:W-:Y:S05]  /*1fa0*/  @P0 BRA `(.L_x_435) ;  /* 0x0000000800b80947 */ /* 0x000fea0003800000 */
[----:B------:R-:W4:Y:S02]  /*1fb0*/  LDG.E.64 R2, desc[UR36][R2.64] ;  /* 0x0000002402027981 */ /* 0x000f24000c1e1b00 */
[----:B----4-:R0:W4:Y:S01]  /*1fc0*/  I2F.S64 R26, R2 ;  /* 0x00000002001a7312 */ /* 0x0101220000301400 */
[----:B------:R-:W-:Y:S05]  /*1fd0*/  BRA `(.L_x_436) ;  /* 0x0000000c00087947 */ /* 0x000fea0003800000 */
.L_x_438:
[----:B------:R-:W4:Y:S02]  /*1fe0*/  LDG.E R2, desc[UR36][R2.64] ;  /* 0x0000002402027981 */ /* 0x000f24000c1e1900 */
[----:B----4-:R-:W-:Y:S01]  /*1ff0*/  I2FP.F32.S32 R26, R2 ;  /* 0x00000002001a7245 */ /* 0x010fe20000201400 */
[----:B------:R-:W-:Y:S06]  /*2000*/  BRA `(.L_x_436) ;  /* 0x0000000800fc7947 */ /* 0x000fec0003800000 */
.L_x_437:
[----:B------:R-:W4:Y:S02]  /*2010*/  LDG.E.U16 R2, desc[UR36][R2.64] ;  /* 0x0000002402027981 */ /* 0x000f24000c1e1500 */
[----:B----4-:R0:W4:Y:S01]  /*2020*/  I2F.S16 R26, R2 ;  /* 0x00000002001a7306 */ /* 0x0101220000101400 */
[----:B------:R-:W-:Y:S05]  /*2030*/  BRA `(.L_x_436) ;  /* 0x0000000800f07947 */ /* 0x000fea0003800000 */
.L_x_432:
        /* <DEDUP_REMOVED lines=8> */
.L_x_440:
[----:B------:R-:W4:Y:S02]  /*20c0*/  LDG.E.U16 R2, desc[UR36][R2.64] ;  /* 0x0000002402027981 */ /* 0x000f24000c1e1500 */
[----:B----4-:R-:W-:Y:S01]  /*20d0*/  HADD2.F32 R26, -RZ, R2.H0_H0 ;  /* 0x20000002ff1a7230 */ /* 0x010fe20000004100 */
[----:B------:R-:W-:Y:S06]  /*20e0*/  BRA `(.L_x_436) ;  /* 0x0000000800c47947 */ /* 0x000fec0003800000 */
.L_x_439:
        /* <DEDUP_REMOVED lines=8> */
.L_x_442:
[----:B------:R-:W4:Y:S02]  /*2170*/  LDG.E.U16 R2, desc[UR36][R2.64] ;  /* 0x0000002402027981 */ /* 0x000f24000c1e1500 */
[----:B----4-:R-:W-:Y:S01]  /*2180*/  HADD2.F32 R26, -RZ, R2.H0_H0 ;  /* 0x20000002ff1a7230 */ /* 0x010fe20000004100 */
[----:B------:R-:W-:Y:S06]  /*2190*/  BRA `(.L_x_436) ;  /* 0x0000000800987947 */ /* 0x000fec0003800000 */
.L_x_441:
[----:B------:R-:W4:Y:S01]  /*21a0*/  LDG.E.64 R2, desc[UR36][R2.64] ;  /* 0x0000002402027981 */ /* 0x000f22000c1e1b00 */
[----:B------:R-:W-:Y:S01]  /*21b0*/  UMOV UR4, 0xf0000000 ;  /* 0xf000000000047882 */ /* 0x000fe20000000000 */
[----:B------:R-:W-:Y:S01]  /*21c0*/  UMOV UR5, 0x380fffff ;  /* 0x380fffff00057882 */ /* 0x000fe20000000000 */
[----:B----4-:R-:W0:Y:S01]  /*21d0*/  F2F.F32.F64 R26, R2 ;  /* 0x00000002001a7310 */ /* 0x010e220000301000 */
[----:B------:R-:W-:-:S14]  /*21e0*/  DSETP.GEU.AND P0, PT, |R2|, UR4, PT ;  /* 0x0000000402007e2a */ /* 0x000fdc000bf0e200 */
[----:B0-----:R-:W-:Y:S01]  /*21f0*/  @!P0 FMUL R26, R26, 1.175494350822287508e-38 ;  /* 0x008000001a1a8820 */ /* 0x001fe20000400000 */
[----:B------:R-:W-:Y:S06]  /*2200*/  BRA `(.L_x_436) ;  /* 0x00000008007c7947 */ /* 0x000fec0003800000 */
.L_x_431:
        /* <DEDUP_REMOVED lines=8> */
[----:B------:R-:W4:Y:S02]  /*2290*/  LDG.E.U8 R2, desc[UR36][R2.64] ;  /* 0x0000002402027981 */ /* 0x000f24000c1e1100 */
[----:B----4-:R-:W-:-:S04]  /*22a0*/  ISETP.NE.AND P0, PT, R2, RZ, PT ;  /* 0x000000ff0200720c */ /* 0x010fc80003f05270 */
[----:B------:R-:W-:Y:S01]  /*22b0*/  FSEL R26, RZ, 1, !P0 ;  /* 0x3f800000ff1a7808 */ /* 0x000fe20004000000 */
[----:B------:R-:W-:Y:S08]  /*22c0*/  BRA `(.L_x_436) ;  /* 0x00000008004c7947 */ /* 0x000ff00003800000 */
.L_x_445:
[----:B------:R-:W4:Y:S01]  /*22d0*/  LDG.E.64 R2, desc[UR36][R2.64] ;  /* 0x0000002402027981 */ /* 0x000f22000c1e1b00 */
[----:B------:R-:W-:Y:S01]  /*22e0*/  UMOV UR4, 0xf0000000 ;  /* 0xf000000000047882 */ /* 0x000fe20000000000 */
[----:B------:R-:W-:Y:S01]  /*22f0*/  UMOV UR5, 0x380fffff ;  /* 0x380fffff00057882 */ /* 0x000fe20000000000 */
[----:B----4-:R-:W0:Y:S01]  /*2300*/  F2F.F32.F64 R26, R2 ;  /* 0x00000002001a7310 */ /* 0x010e220000301000 */
[----:B------:R-:W-:-:S14]  /*2310*/  DSETP.GEU.AND P0, PT, |R2|, UR4, PT ;  /* 0x0000000402007e2a */ /* 0x000fdc000bf0e200 */
[----:B0-----:R-:W-:Y:S01]  /*2320*/  @!P0 FMUL R26, R26, 1.175494350822287508e-38 ;  /* 0x008000001a1a8820 */ /* 0x001fe20000400000 */
[----:B------:R-:W-:Y:S06]  /*2330*/  BRA `(.L_x_436) ;  /* 0x0000000800307947 */ /* 0x000fec0003800000 */
.L_x_444:
[----:B------:R-:W-:-:S13]  /*2340*/  ISETP.NE.AND P0, PT, R0, 0xf, PT ;  /* 0x0000000f0000780c */ /* 0x000fda0003f05270 */
[----:B------:R-:W-:Y:S05]  /*2350*/  @!P0 BRA `(.L_x_446) ;  /* 0x0000000000948947 */ /* 0x000fea0003800000 */
[----:B------:R-:W-:-:S13]  /*2360*/  ISETP.NE.AND P0, PT, R0, 0x17, PT ;  /* 0x000000170000780c */ /* 0x000fda0003f05270 */
[----:B------:R-:W-:Y:S05]  /*2370*/  @!P0 BRA `(.L_x_447) ;  /* 0x0000000000588947 */ /* 0x000fea0003800000 */
[----:B------:R-:W-:-:S13]  /*2380*/  ISETP.NE.AND P0, PT, R0, 0x18, PT ;  /* 0x000000180000780c */ /* 0x000fda0003f05270 */
[----:B------:R-:W-:Y:S05]  /*2390*/  @P0 BRA `(.L_x_435) ;  /* 0x0000000400bc0947 */ /* 0x000fea0003800000 */
[----:B------:R-:W4:Y:S01]  /*23a0*/  LDG.E.U8 R26, desc[UR36][R2.64] ;  /* 0x00000024021a7981 */ /* 0x000f22000c1e1100 */
[----:B------:R-:W-:Y:S02]  /*23b0*/  IMAD.MOV.U32 R6, RZ, RZ, -0x800000 ;  /* 0xff800000ff067424 */ /* 0x000fe400078e00ff */
[----:B----4-:R-:W-:-:S05]  /*23c0*/  IMAD.SHL.U32 R26, R26, 0x1000000, RZ ;  /* 0x010000001a1a7824 */ /* 0x010fca00078e00ff */
        /* <DEDUP_REMOVED lines=17> */
.L_x_447:
[----:B------:R-:W4:Y:S02]  /*24e0*/  LDG.E.U8 R2, desc[UR36][R2.64] ;  /* 0x0000002402027981 */ /* 0x000f24000c1e1100 */
[C---:B----4-:R-:W-:Y:S02]  /*24f0*/  IMAD.SHL.U32 R0, R2.reuse, 0x2000000, RZ ;  /* 0x0200000002007824 */ /* 0x050fe400078e00ff */
        /* <DEDUP_REMOVED lines=11> */
.L_x_446:
[----:B------:R-:W4:Y:S02]  /*25b0*/  LDG.E.U16 R2, desc[UR36][R2.64] ;  /* 0x0000002402027981 */ /* 0x000f24000c1e1500 */
[----:B----4-:R-:W-:Y:S01]  /*25c0*/  IMAD.U32 R26, R2, 0x10000, RZ ;  /* 0x00010000021a7824 */ /* 0x010fe200078e00ff */
[----:B------:R-:W-:Y:S06]  /*25d0*/  BRA `(.L_x_436) ;  /* 0x0000000400887947 */ /* 0x000fec0003800000 */
.L_x_443:
        /* <DEDUP_REMOVED lines=8> */
[----:B------:R-:W4:Y:S02]  /*2660*/  LDG.E.U16 R2, desc[UR36][R2.64] ;  /* 0x0000002402027981 */ /* 0x000f24000c1e1500 */
[----:B----4-:R-:W-:Y:S01]  /*2670*/  I2FP.F32.U32 R26, R2 ;  /* 0x00000002001a7245 */ /* 0x010fe20000201000 */
[----:B------:R-:W-:Y:S06]  /*2680*/  BRA `(.L_x_436) ;  /* 0x00000004005c7947 */ /* 0x000fec0003800000 */
.L_x_450:
[----:B------:R-:W4:Y:S01]  /*2690*/  LDG.E.U8 R2, desc[UR36][R2.64] ;  /* 0x0000002402027981 */ /* 0x000f22000c1e1100 */
[----:B------:R-:W-:Y:S01]  /*26a0*/  IMAD.MOV.U32 R26, RZ, RZ, RZ ;  /* 0x000000ffff1a7224 */ /* 0x000fe200078e00ff */
[----:B----4-:R-:W-:-:S13]  /*26b0*/  ISETP.NE.AND P0, PT, R2, RZ, PT ;  /* 0x000000ff0200720c */ /* 0x010fda0003f05270 */
        /* <DEDUP_REMOVED lines=17> */
.L_x_452:
[----:B------:R-:W-:Y:S05]  /*27d0*/  BSYNC B0 ;  /* 0x0000000000007941 */ /* 0x000fea0003800000 */
.L_x_451:
[----:B------:R-:W-:Y:S01]  /*27e0*/  IMAD.SHL.U32 R2, R2, 0x100000, RZ ;  /* 0x0010000002027824 */ /* 0x000fe200078e00ff */
[----:B------:R-:W-:-:S04]  /*27f0*/  LEA R3, R0, 0x3b800000, 0x17 ;  /* 0x3b80000000037811 */ /* 0x000fc800078eb8ff */
[----:B------:R-:W-:Y:S01]  /*2800*/  LOP3.LUT R26, R3, R2, R26, 0xfe, !PT ;  /* 0x00000002031a7212 */ /* 0x000fe200078efe1a */
[----:B------:R-:W-:Y:S06]  /*2810*/  BRA `(.L_x_436) ;  /* 0x0000000000f87947 */ /* 0x000fec0003800000 */
.L_x_449:
        /* <DEDUP_REMOVED lines=20> */
.L_x_454:
[----:B------:R-:W-:Y:S05]  /*2960*/  BSYNC B0 ;  /* 0x0000000000007941 */ /* 0x000fea0003800000 */
.L_x_453:
[----:B------:R-:W-:Y:S01]  /*2970*/  IMAD.SHL.U32 R2, R2, 0x200000, RZ ;  /* 0x0020000002027824 */ /* 0x000fe200078e00ff */
[----:B------:R-:W-:-:S04]  /*2980*/  LEA R3, R0, 0x37800000, 0x17 ;  /* 0x3780000000037811 */ /* 0x000fc800078eb8ff */
[----:B------:R-:W-:Y:S01]  /*2990*/  LOP3.LUT R26, R3, R2, R26, 0xfe, !PT ;  /* 0x00000002031a7212 */ /* 0x000fe200078efe1a */
[----:B------:R-:W-:Y:S06]  /*29a0*/  BRA `(.L_x_436) ;  /* 0x0000000000947947 */ /* 0x000fec0003800000 */
.L_x_448:
[----:B------:R-:W-:-:S13]  /*29b0*/  ISETP.NE.AND P0, PT, R0, 0x1c, PT ;  /* 0x0000001c0000780c */ /* 0x000fda0003f05270 */
[----:B------:R-:W-:Y:S05]  /*29c0*/  @!P0 BRA `(.L_x_455) ;  /* 0x0000000000848947 */ /* 0x000fea0003800000 */
[----:B------:R-:W-:-:S13]  /*29d0*/  ISETP.NE.AND P0, PT, R0, 0x1d, PT ;  /* 0x0000001d0000780c */ /* 0x000fda0003f05270 */
[----:B------:R-:W-:Y:S05]  /*29e0*/  @!P0 BRA `(.L_x_456) ;  /* 0x0000000000708947 */ /* 0x000fea0003800000 */
[----:B------:R-:W-:-:S13]  /*29f0*/  ISETP.NE.AND P0, PT, R0, 0x2c, PT ;  /* 0x0000002c0000780c */ /* 0x000fda0003f05270 */
[----:B------:R-:W-:Y:S05]  /*2a00*/  @P0 BRA `(.L_x_435) ;  /* 0x0000000000200947 */ /* 0x000fea0003800000 */
[----:B------:R-:W4:Y:S01]  /*2a10*/  LDG.E.U8 R2, desc[UR36][R2.64] ;  /* 0x0000002402027981 */ /* 0x000f22000c1e1100 */
[----:B------:R-:W-:Y:S01]  /*2a20*/  IMAD.MOV.U32 R26, RZ, RZ, 0x400000 ;  /* 0x00400000ff1a7424 */ /* 0x000fe200078e00ff */
[----:B----4-:R-:W-:-:S13]  /*2a30*/  ISETP.NE.AND P0, PT, R2, RZ, PT ;  /* 0x000000ff0200720c */ /* 0x010fda0003f05270 */
[----:B------:R-:W-:Y:S05]  /*2a40*/  @!P0 BRA `(.L_x_436) ;  /* 0x00000000006c8947 */ /* 0x000fea0003800000 */
[----:B------:R-:W-:-:S13]  /*2a50*/  ISETP.NE.AND P0, PT, R2, 0xff, PT ;  /* 0x000000ff0200780c */ /* 0x000fda0003f05270 */
[----:B------:R-:W-:Y:S02]  /*2a60*/  @!P0 IMAD.MOV.U32 R26, RZ, RZ, 0x7f800001 ;  /* 0x7f800001ff1a8424 */ /* 0x000fe400078e00ff */
[----:B------:R-:W-:Y:S01]  /*2a70*/  @P0 IMAD.SHL.U32 R26, R2, 0x800000, RZ ;  /* 0x00800000021a0824 */ /* 0x000fe200078e00ff */
[----:B------:R-:W-:Y:S06]  /*2a80*/  BRA `(.L_x_436) ;  /* 0x00000000005c7947 */ /* 0x000fec0003800000 */
.L_x_435:
        /* <DEDUP_REMOVED lines=15> */
[----:B0123-5:R-:W-:Y:S05]  /*2b80*/  CALL.ABS.NOINC R2 ;  /* 0x0000000002007343 */ /* 0x02ffea0003c00000 */
.L_x_457:
[----:B------:R-:W-:Y:S01]  /*2b90*/  IMAD.MOV.U32 R26, RZ, RZ, RZ ;  /* 0x000000ffff1a7224 */ /* 0x000fe200078e00ff */
[----:B------:R-:W-:Y:S06]  /*2ba0*/  BRA `(.L_x_436) ;  /* 0x0000000000147947 */ /* 0x000fec0003800000 */
.L_x_456:
[----:B------:R-:W4:Y:S02]  /*2bb0*/  LDG.E.64 R2, desc[UR36][R2.64] ;  /* 0x0000002402027981 */ /* 0x000f24000c1e1b00 */
[----:B----4-:R0:W4:Y:S01]  /*2bc0*/  I2F.U64 R26, R2 ;  /* 0x00000002001a7312 */ /* 0x0101220000301000 */
[----:B------:R-:W-:Y:S05]  /*2bd0*/  BRA `(.L_x_436) ;  /* 0x0000000000087947 */ /* 0x000fea0003800000 */
.L_x_455:
[----:B------:R-:W4:Y:S02]  /*2be0*/  LDG.E R2, desc[UR36][R2.64] ;  /* 0x0000002402027981 */ /* 0x000f24000c1e1900 */
[----:B----4-:R-:W-:-:S07]  /*2bf0*/  I2FP.F32.U32 R26, R2 ;  /* 0x00000002001a7245 */ /* 0x010fce0000201000 */
.L_x_436:
[----:B------:R-:W-:Y:S05]  /*2c00*/  BSYNC B6 ;  /* 0x0000000000067941 */ /* 0x000fea0003800000 */
.L_x_430:
[----:B0-----:R-:W0:Y:S01]  /*2c10*/  LDC.64 R2, c[0x0][0x228] ;  /* 0x00008a00ff027b82 */ /* 0x001e220000000a00 */
        /* <DEDUP_REMOVED lines=19> */
.L_x_462:
[----:B------:R-:W2:Y:S02]  /*2d50*/  LDG.E.U8 R2, desc[UR36][R2.64] ;  /* 0x0000002402027981 */ /* 0x000ea4000c1e1100 */
[----:B--2---:R-:W-:Y:S01]  /*2d60*/  I2FP.F32.U32 R17, R2 ;  /* 0x0000000200117245 */ /* 0x004fe20000201000 */
[----:B------:R-:W-:Y:S06]  /*2d70*/  BRA `(.L_x_464) ;  /* 0x0000000c002c7947 */ /* 0x000fec0003800000 */
.L_x_461:
        /* <DEDUP_REMOVED lines=9> */
.L_x_466:
[----:B------:R-:W2:Y:S02]  /*2e10*/  LDG.E R2, desc[UR36][R2.64] ;  /* 0x0000002402027981 */ /* 0x000ea4000c1e1900 */
[----:B--2---:R-:W-:Y:S01]  /*2e20*/  I2FP.F32.S32 R17, R2 ;  /* 0x0000000200117245 */ /* 0x004fe20000201400 */
[----:B------:R-:W-:Y:S06]  /*2e30*/  BRA `(.L_x_464) ;  /* 0x0000000800fc7947 */ /* 0x000fec0003800000 */
.L_x_465:
[----:B------:R-:W2:Y:S02]  /*2e40*/  LDG.E.U16 R2, desc[UR36][R2.64] ;  /* 0x0000002402027981 */ /* 0x000ea4000c1e1500 */
[----:B--2---:R0:W2:Y:S01]  /*2e50*/  I2F.S16 R17, R2 ;  /* 0x0000000200117306 */ /* 0x0040a20000101400 */
[----:B------:R-:W-:Y:S05]  /*2e60*/  BRA `(.L_x_464) ;  /* 0x0000000800f07947 */ /* 0x000fea0003800000 */
.L_x_460:
        /* <DEDUP_REMOVED lines=8> */
.L_x_468:
[----:B------:R-:W2:Y:S02]  /*2ef0*/  LDG.E.U16 R2, desc[UR36][R2.64] ;  /* 0x0000002402027981 */ /* 0x000ea4000c1e1500 */
[----:B--2---:R-:W-:Y:S01]  /*2f00*/  HADD2.F32 R17, -RZ, R2.H0_H0 ;  /* 0x20000002ff117230 */ /* 0x004fe20000004100 */
[----:B------:R-:W-:Y:S06]  /*2f10*/  BRA `(.L_x_464) ;  /* 0x0000000800c47947 */ /* 0x000fec0003800000 */
.L_x_467:
        /* <DEDUP_REMOVED lines=8> */
.L_x_470:
[----:B------:R-:W2:Y:S02]  /*2fa0*/  LDG.E.U16 R2, desc[UR36][R2.64] ;  /* 0x0000002402027981 */ /* 0x000ea4000c1e1500 */
[----:B--2---:R-:W-:Y:S01]  /*2fb0*/  HADD2.F32 R17, -RZ, R2.H0_H0 ;  /* 0x20000002ff117230 */ /* 0x004fe20000004100 */
[----:B------:R-:W-:Y:S06]  /*2fc0*/  BRA `(.L_x_464) ;  /* 0x0000000800987947 */ /* 0x000fec0003800000 */
.L_x_469:
[----:B------:R-:W2:Y:S01]  /*2fd0*/  LDG.E.64 R2, desc[UR36][R2.64] ;  /* 0x0000002402027981 */ /* 0x000ea2000c1e1b00 */
[----:B------:R-:W-:Y:S01]  /*2fe0*/  UMOV UR4, 0xf0000000 ;  /* 0xf000000000047882 */ /* 0x000fe20000000000 */
[----:B------:R-:W-:Y:S01]  /*2ff0*/  UMOV UR5, 0x380fffff ;  /* 0x380fffff00057882 */ /* 0x000fe20000000000 */
[----:B--2---:R-:W0:Y:S01]  /*3000*/  F2F.F32.F64 R17, R2 ;  /* 0x0000000200117310 */ /* 0x004e220000301000 */
[----:B------:R-:W-:-:S14]  /*3010*/  DSETP.GEU.AND P0, PT, |R2|, UR4, PT ;  /* 0x0000000402007e2a */ /* 0x000fdc000bf0e200 */
[----:B0-----:R-:W-:Y:S01]  /*3020*/  @!P0 FMUL R17, R17, 1.175494350822287508e-38 ;  /* 0x0080000011118820 */ /* 0x001fe20000400000 */
[----:B------:R-:W-:Y:S06]  /*3030*/  BRA `(.L_x_464) ;  /* 0x00000008007c7947 */ /* 0x000fec0003800000 */
.L_x_459:
        /* <DEDUP_REMOVED lines=12> */
.L_x_473:
[----:B------:R-:W2:Y:S01]  /*3100*/  LDG.E.64 R2, desc[UR36][R2.64] ;  /* 0x0000002402027981 */ /* 0x000ea2000c1e1b00 */
[----:B------:R-:W-:Y:S01]  /*3110*/  UMOV UR4, 0xf0000000 ;  /* 0xf000000000047882 */ /* 0x000fe20000000000 */
[----:B------:R-:W-:Y:S01]  /*3120*/  UMOV UR5, 0x380fffff ;  /* 0x380fffff00057882 */ /* 0x000fe20000000000 */
[----:B--2---:R-:W0:Y:S01]  /*3130*/  F2F.F32.F64 R17, R2 ;  /* 0x0000000200117310 */ /* 0x004e220000301000 */
[----:B------:R-:W-:-:S14]  /*3140*/  DSETP.GEU.AND P0, PT, |R2|, UR4, PT ;  /* 0x0000000402007e2a */ /* 0x000fdc000bf0e200 */
[----:B0-----:R-:W-:Y:S01]  /*3150*/  @!P0 FMUL R17, R17, 1.175494350822287508e-38 ;  /* 0x0080000011118820 */ /* 0x001fe20000400000 */
[----:B------:R-:W-:Y:S06]  /*3160*/  BRA `(.L_x_464) ;  /* 0x0000000800307947 */ /* 0x000fec0003800000 */
.L_x_472:
        /* <DEDUP_REMOVED lines=26> */
.L_x_475:
        /* <DEDUP_REMOVED lines=13> */
.L_x_474:
[----:B------:R-:W2:Y:S02]  /*33e0*/  LDG.E.U16 R2, desc[UR36][R2.64] ;  /* 0x0000002402027981 */ /* 0x000ea4000c1e1500 */
[----:B--2---:R-:W-:Y:S01]  /*33f0*/  IMAD.U32 R17, R2, 0x10000, RZ ;  /* 0x0001000002117824 */ /* 0x004fe200078e00ff */
[----:B------:R-:W-:Y:S06]  /*3400*/  BRA `(.L_x_464) ;  /* 0x0000000400887947 */ /* 0x000fec0003800000 */
.L_x_471:
        /* <DEDUP_REMOVED lines=11> */
.L_x_478:
        /* <DEDUP_REMOVED lines=20> */
.L_x_480:
[----:B------:R-:W-:Y:S05]  /*3600*/  BSYNC B0 ;  /* 0x0000000000007941 */ /* 0x000fea0003800000 */
.L_x_479:
[----:B------:R-:W-:Y:S01]  /*3610*/  IMAD.SHL.U32 R2, R2, 0x100000, RZ ;  /* 0x0010000002027824 */ /* 0x000fe200078e00ff */
[----:B------:R-:W-:-:S04]  /*3620*/  LEA R0, R0, 0x3b800000, 0x17 ;  /* 0x3b80000000007811 */ /* 0x000fc800078eb8ff */
[----:B------:R-:W-:Y:S01]  /*3630*/  LOP3.LUT R17, R0, R2, R17, 0xfe, !PT ;  /* 0x0000000200117212 */ /* 0x000fe200078efe11 */
[----:B------:R-:W-:Y:S06]  /*3640*/  BRA `(.L_x_464) ;  /* 0x0000000000f87947 */ /* 0x000fec0003800000 */
.L_x_477:
        /* <DEDUP_REMOVED lines=20> */
.L_x_482:
[----:B------:R-:W-:Y:S05]  /*3790*/  BSYNC B0 ;  /* 0x0000000000007941 */ /* 0x000fea0003800000 */
.L_x_481:
[----:B------:R-:W-:Y:S01]  /*37a0*/  IMAD.SHL.U32 R2, R2, 0x200000, RZ ;  /* 0x0020000002027824 */ /* 0x000fe200078e00ff */
[----:B------:R-:W-:-:S04]  /*37b0*/  LEA R0, R0, 0x37800000, 0x17 ;  /* 0x3780000000007811 */ /* 0x000fc800078eb8ff */
[----:B------:R-:W-:Y:S01]  /*37c0*/  LOP3.LUT R17, R0, R2, R17, 0xfe, !PT ;  /* 0x0000000200117212 */ /* 0x000fe200078efe11 */
[----:B------:R-:W-:Y:S06]  /*37d0*/  BRA `(.L_x_464) ;  /* 0x0000000000947947 */ /* 0x000fec0003800000 */
.L_x_476:
        /* <DEDUP_REMOVED lines=14> */
.L_x_463:
        /* <DEDUP_REMOVED lines=15> */
[----:B012345:R-:W-:Y:S05]  /*39b0*/  CALL.ABS.NOINC R2 ;  /* 0x0000000002007343 */ /* 0x03ffea0003c00000 */
.L_x_485:
[----:B------:R-:W-:Y:S01]  /*39c0*/  IMAD.MOV.U32 R17, RZ, RZ, RZ ;  /* 0x000000ffff117224 */ /* 0x000fe200078e00ff */
[----:B------:R-:W-:Y:S06]  /*39d0*/  BRA `(.L_x_464) ;  /* 0x0000000000147947 */ /* 0x000fec0003800000 */
.L_x_484:
[----:B------:R-:W2:Y:S02]  /*39e0*/  LDG.E.64 R2, desc[UR36][R2.64] ;  /* 0x0000002402027981 */ /* 0x000ea4000c1e1b00 */
[----:B--2---:R0:W2:Y:S01]  /*39f0*/  I2F.U64 R17, R2 ;  /* 0x0000000200117312 */ /* 0x0040a20000301000 */
[----:B------:R-:W-:Y:S05]  /*3a00*/  BRA `(.L_x_464) ;  /* 0x0000000000087947 */ /* 0x000fea0003800000 */
.L_x_483:
[----:B------:R-:W2:Y:S02]  /*3a10*/  LDG.E R2, desc[UR36][R2.64] ;  /* 0x0000002402027981 */ /* 0x000ea4000c1e1900 */
[----:B--2---:R-:W-:-:S07]  /*3a20*/  I2FP.F32.U32 R17, R2 ;  /* 0x0000000200117245 */ /* 0x004fce0000201000 */
.L_x_464:
[----:B------:R-:W-:Y:S05]  /*3a30*/  BSYNC B6 ;  /* 0x0000000000067941 */ /* 0x000fea0003800000 */
.L_x_458:
[----:B------:R-:W-:-:S07]  /*3a40*/  VIADD R23, R23, 0x80 ;  /* 0x0000008017177836 */ /* 0x000fce0000000000 */
.L_x_429:
[----:B------:R-:W-:Y:S05]  /*3a50*/  BSYNC B7 ;  /* 0x0000000000077941 */ /* 0x000fea0003800000 */
.L_x_428:
[----:B------:R-:W-:Y:S01]  /*3a60*/  ISETP.GE.AND P0, PT, R23, R28, PT ;  /* 0x0000001c1700720c */ /* 0x000fe20003f06270 */
[----:B------:R-:W-:Y:S01]  /*3a70*/  BSSY B7, `(.L_x_486) ;  /* 0x00001ce000077945 */ /* 0x000fe20003800000 */
[----:B------:R-:W-:Y:S02]  /*3a80*/  IMAD.MOV.U32 R22, RZ, RZ, RZ ;  /* 0x000000ffff167224 */ /* 0x000fe400078e00ff */
[----:B------:R-:W-:Y:S02]  /*3a90*/  IMAD.MOV.U32 R25, RZ, RZ, RZ ;  /* 0x000000ffff197224 */ /* 0x000fe400078e00ff */
[----:B------:R-:W-:-:S07]  /*3aa0*/  IMAD.MOV.U32 R18, RZ, RZ, RZ ;  /* 0x000000ffff127224 */ /* 0x000fce00078e00ff */
[----:B------:R-:W-:Y:S05]  /*3ab0*/  @P0 BRA `(.L_x_487) ;  /* 0x0000001c00240947 */ /* 0x000fea0003800000 */
[----:B0---4-:R-:W0:Y:S01]  /*3ac0*/  LDC.64 R2, c[0x0][0x220] ;  /* 0x00008800ff027b82 */ /* 0x011e220000000a00 */
        /* <DEDUP_REMOVED lines=20> */
.L_x_492:
[----:B------:R-:W4:Y:S02]  /*3c10*/  LDG.E.U8 R2, desc[UR36][R2.64] ;  /* 0x0000002402027981 */ /* 0x000f24000c1e1100 */
[----:B----4-:R-:W-:Y:S01]  /*3c20*/  I2FP.F32.U32 R25, R2 ;  /* 0x0000000200197245 */ /* 0x010fe20000201000 */
[----:B------:R-:W-:Y:S06]  /*3c30*/  BRA `(.L_x_494) ;  /* 0x0000000c002c7947 */ /* 0x000fec0003800000 */
.L_x_491:
        /* <DEDUP_REMOVED lines=9> */
.L_x_496:
[----:B------:R-:W4:Y:S02]  /*3cd0*/  LDG.E R2, desc[UR36][R2.64] ;  /* 0x0000002402027981 */ /* 0x000f24000c1e1900 */
[----:B----4-:R-:W-:Y:S01]  /*3ce0*/  I2FP.F32.S32 R25, R2 ;  /* 0x0000000200197245 */ /* 0x010fe20000201400 */
[----:B------:R-:W-:Y:S06]  /*3cf0*/  BRA `(.L_x_494) ;  /* 0x0000000800fc7947 */ /* 0x000fec0003800000 */
.L_x_495:
[----:B------:R-:W4:Y:S02]  /*3d00*/  LDG.E.U16 R2, desc[UR36][R2.64] ;  /* 0x0000002402027981 */ /* 0x000f24000c1e1500 */
[----:B----4-:R0:W4:Y:S01]  /*3d10*/  I2F.S16 R25, R2 ;  /* 0x0000000200197306 */ /* 0x0101220000101400 */
[----:B------:R-:W-:Y:S05]  /*3d20*/  BRA `(.L_x_494) ;  /* 0x0000000800f07947 */ /* 0x000fea0003800000 */
.L_x_490:
        /* <DEDUP_REMOVED lines=8> */
.L_x_498:
[----:B------:R-:W4:Y:S02]  /*3db0*/  LDG.E.U16 R2, desc[UR36][R2.64] ;  /* 0x0000002402027981 */ /* 0x000f24000c1e1500 */
[----:B----4-:R-:W-:Y:S01]  /*3dc0*/  HADD2.F32 R25, -RZ, R2.H0_H0 ;  /* 0x20000002ff197230 */ /* 0x010fe20000004100 */
[----:B------:R-:W-:Y:S06]  /*3dd0*/  BRA `(.L_x_494) ;  /* 0x0000000800c47947 */ /* 0x000fec0003800000 */
.L_x_497:
        /* <DEDUP_REMOVED lines=8> */
.L_x_500:
[----:B------:R-:W4:Y:S02]  /*3e60*/  LDG.E.U16 R2, desc[UR36][R2.64] ;  /* 0x0000002402027981 */ /* 0x000f24000c1e1500 */
[----:B----4-:R-:W-:Y:S01]  /*3e70*/  HADD2.F32 R25, -RZ, R2.H0_H0 ;  /* 0x20000002ff197230 */ /* 0x010fe20000004100 */
[----:B------:R-:W-:Y:S06]  /*3e80*/  BRA `(.L_x_494) ;  /* 0x0000000800987947 */ /* 0x000fec0003800000 */
.L_x_499:
[----:B------:R-:W4:Y:S01]  /*3e90*/  LDG.E.64 R2, desc[UR36][R2.64] ;  /* 0x0000002402027981 */ /* 0x000f22000c1e1b00 */
[----:B------:R-:W-:Y:S01]  /*3ea0*/  UMOV UR4, 0xf0000000 ;  /* 0xf000000000047882 */ /* 0x000fe20000000000 */
[----:B------:R-:W-:Y:S01]  /*3eb0*/  UMOV UR5, 0x380fffff ;  /* 0x380fffff00057882 */ /* 0x000fe20000000000 */
[----:B----4-:R-:W0:Y:S01]  /*3ec0*/  F2F.F32.F64 R25, R2 ;  /* 0x0000000200197310 */ /* 0x010e220000301000 */
[----:B------:R-:W-:-:S14]  /*3ed0*/  DSETP.GEU.AND P0, PT, |R2|, UR4, PT ;  /* 0x0000000402007e2a */ /* 0x000fdc000bf0e200 */
[----:B0-----:R-:W-:Y:S01]  /*3ee0*/  @!P0 FMUL R25, R25, 1.175494350822287508e-38 ;  /* 0x0080000019198820 */ /* 0x001fe20000400000 */
[----:B------:R-:W-:Y:S06]  /*3ef0*/  BRA `(.L_x_494) ;  /* 0x00000008007c7947 */ /* 0x000fec0003800000 */
.L_x_489:
        /* <DEDUP_REMOVED lines=12> */
.L_x_503:
[----:B------:R-:W4:Y:S01]  /*3fc0*/  LDG.E.64 R2, desc[UR36][R2.64] ;  /* 0x0000002402027981 */ /* 0x000f22000c1e1b00 */
[----:B------:R-:W-:Y:S01]  /*3fd0*/  UMOV UR4, 0xf0000000 ;  /* 0xf000000000047882 */ /* 0x000fe20000000000 */
[----:B------:R-:W-:Y:S01]  /*3fe0*/  UMOV UR5, 0x380fffff ;  /* 0x380fffff00057882 */ /* 0x000fe20000000000 */
[----:B----4-:R-:W0:Y:S01]  /*3ff0*/  F2F.F32.F64 R25, R2 ;  /* 0x0000000200197310 */ /* 0x010e220000301000 */
[----:B------:R-:W-:-:S14]  /*4000*/  DSETP.GEU.AND P0, PT, |R2|, UR4, PT ;  /* 0x0000000402007e2a */ /* 0x000fdc000bf0e200 */
[----:B0-----:R-:W-:Y:S01]  /*4010*/  @!P0 FMUL R25, R25, 1.175494350822287508e-38 ;  /* 0x0080000019198820 */ /* 0x001fe20000400000 */
[----:B------:R-:W-:Y:S06]  /*4020*/  BRA `(.L_x_494) ;  /* 0x0000000800307947 */ /* 0x000fec0003800000 */
.L_x_502:
        /* <DEDUP_REMOVED lines=26> */
.L_x_505:
[----:B------:R-:W4:Y:S02]  /*41d0*/  LDG.E.U8 R2, desc[UR36][R2.64] ;  /* 0x0000002402027981 */ /* 0x000f24000c1e1100 */
[----:B----4-:R-:W-:-:S05]  /*41e0*/  IMAD.SHL.U32 R0, R2, 0x2000000, RZ ;  /* 0x0200000002007824 */ /* 0x010fca00078e00ff */
        /* <DEDUP_REMOVED lines=11> */
.L_x_504:
[----:B------:R-:W4:Y:S02]  /*42a0*/  LDG.E.U16 R2, desc[UR36][R2.64] ;  /* 0x0000002402027981 */ /* 0x000f24000c1e1500 */
[----:B----4-:R-:W-:Y:S01]  /*42b0*/  IMAD.U32 R25, R2, 0x10000, RZ ;  /* 0x0001000002197824 */ /* 0x010fe200078e00ff */
[----:B------:R-:W-:Y:S06]  /*42c0*/  BRA `(.L_x_494) ;  /* 0x0000000400887947 */ /* 0x000fec0003800000 */
.L_x_501:
        /* <DEDUP_REMOVED lines=11> */
.L_x_508:
        /* <DEDUP_REMOVED lines=20> */
.L_x_510:
[----:B------:R-:W-:Y:S05]  /*44c0*/  BSYNC B0 ;  /* 0x0000000000007941 */ /* 0x000fea0003800000 */
.L_x_509:
[----:B------:R-:W-:Y:S01]  /*44d0*/  IMAD.SHL.U32 R2, R2, 0x100000, RZ ;  /* 0x0010000002027824 */ /* 0x000fe200078e00ff */
[----:B------:R-:W-:-:S04]  /*44e0*/  LEA R0, R0, 0x3b800000, 0x17 ;  /* 0x3b80000000007811 */ /* 0x000fc800078eb8ff */
[----:B------:R-:W-:Y:S01]  /*44f0*/  LOP3.LUT R25, R0, R2, R25, 0xfe, !PT ;  /* 0x0000000200197212 */ /* 0x000fe200078efe19 */
[----:B------:R-:W-:Y:S06]  /*4500*/  BRA `(.L_x_494) ;  /* 0x0000000000f87947 */ /* 0x000fec0003800000 */
.L_x_507:
        /* <DEDUP_REMOVED lines=20> */
.L_x_512:
[----:B------:R-:W-:Y:S05]  /*4650*/  BSYNC B0 ;  /* 0x0000000000007941 */ /* 0x000fea0003800000 */
.L_x_511:
[----:B------:R-:W-:Y:S01]  /*4660*/  IMAD.SHL.U32 R2, R2, 0x200000, RZ ;  /* 0x0020000002027824 */ /* 0x000fe200078e00ff */
[----:B------:R-:W-:-:S04]  /*4670*/  LEA R0, R0, 0x37800000, 0x17 ;  /* 0x3780000000007811 */ /* 0x000fc800078eb8ff */
[----:B------:R-:W-:Y:S01]  /*4680*/  LOP3.LUT R25, R0, R2, R25, 0xfe, !PT ;  /* 0x0000000200197212 */ /* 0x000fe200078efe19 */
[----:B------:R-:W-:Y:S06]  /*4690*/  BRA `(.L_x_494) ;  /* 0x0000000000947947 */ /* 0x000fec0003800000 */
.L_x_506:
        /* <DEDUP_REMOVED lines=14> */
.L_x_493:
        /* <DEDUP_REMOVED lines=16> */
.L_x_515:
[----:B------:R-:W-:Y:S01]  /*4880*/  IMAD.MOV.U32 R25, RZ, RZ, RZ ;  /* 0x000000ffff197224 */ /* 0x000fe200078e00ff */
[----:B------:R-:W-:Y:S06]  /*4890*/  BRA `(.L_x_494) ;  /* 0x0000000000147947 */ /* 0x000fec0003800000 */
.L_x_514:
[----:B------:R-:W4:Y:S02]  /*48a0*/  LDG.E.64 R2, desc[UR36][R2.64] ;  /* 0x0000002402027981 */ /* 0x000f24000c1e1b00 */
[----:B----4-:R0:W4:Y:S01]  /*48b0*/  I2F.U64 R25, R2 ;  /* 0x0000000200197312 */ /* 0x0101220000301000 */
[----:B------:R-:W-:Y:S05]  /*48c0*/  BRA `(.L_x_494) ;  /* 0x0000000000087947 */ /* 0x000fea0003800000 */
.L_x_513:
[----:B------:R-:W4:Y:S02]  /*48d0*/  LDG.E R2, desc[UR36][R2.64] ;  /* 0x0000002402027981 */ /* 0x000f24000c1e1900 */
[----:B----4-:R-:W-:-:S07]  /*48e0*/  I2FP.F32.U32 R25, R2 ;  /* 0x0000000200197245 */ /* 0x010fce0000201000 */
.L_x_494:
[----:B------:R-:W-:Y:S05]  /*48f0*/  BSYNC B6 ;  /* 0x0000000000067941 */ /* 0x000fea0003800000 */
.L_x_488:
[----:B------:R-:W1:Y:S01]  /*4900*/  LDC.U8 R4, c[0x0][0x235] ;  /* 0x00008d40ff047b82 */ /* 0x000e620000000000 */
[----:B------:R-:W-:Y:S01]  /*4910*/  ULDC UR4, c[0x0][0x23c] ;  /* 0x00008f0000047ab9 */ /* 0x000fe20000000800 */
[----:B------:R-:W-:Y:S01]  /*4920*/  BSSY B6, `(.L_x_516) ;  /* 0x00000e1000067945 */ /* 0x000fe20003800000 */
[----:B------:R-:W-:-:S05]  /*4930*/  IMAD R5, R18, UR4, RZ ;  /* 0x0000000412057c24 */ /* 0x000fca000f8e02ff */
[----:B0-----:R-:W0:Y:S01]  /*4940*/  LDC.64 R2, c[0x0][0x228] ;  /* 0x00008a00ff027b82 */ /* 0x001e220000000a00 */
[----:B-1----:R-:W-:-:S04]  /*4950*/  PRMT R0, R4, 0x9910, RZ ;  /* 0x0000991004007816 */ /* 0x002fc800000000ff */
[----:B------:R-:W-:Y:S02]  /*4960*/  ISETP.GT.AND P1, PT, R0, 0x9, PT ;  /* 0x000000090000780c */ /* 0x000fe40003f24270 */
[----:B0-----:R-:W-:-:S05]  /*4970*/  IADD3 R2, P0, R5, R2, RZ ;  /* 0x0000000205027210 */ /* 0x001fca0007f1e0ff */
[----:B------:R-:W-:-:S06]  /*4980*/  IMAD.X R3, RZ, RZ, R3, P0 ;  /* 0x000000ffff037224 */ /* 0x000fcc00000e0603 */
        /* <DEDUP_REMOVED lines=12> */
.L_x_520:
[----:B------:R-:W2:Y:S02]  /*4a50*/  LDG.E.U8 R2, desc[UR36][R2.64] ;  /* 0x0000002402027981 */ /* 0x000ea4000c1e1100 */
[----:B--2---:R-:W-:Y:S01]  /*4a60*/  I2FP.F32.U32 R18, R2 ;  /* 0x0000000200127245 */ /* 0x004fe20000201000 */
[----:B------:R-:W-:Y:S06]  /*4a70*/  BRA `(.L_x_522) ;  /* 0x0000000c002c7947 */ /* 0x000fec0003800000 */
.L_x_519:
        /* <DEDUP_REMOVED lines=9> */
.L_x_524:
[----:B------:R-:W2:Y:S02]  /*4b10*/  LDG.E R2, desc[UR36][R2.64] ;  /* 0x0000002402027981 */ /* 0x000ea4000c1e1900 */
[----:B--2---:R-:W-:Y:S01]  /*4b20*/  I2FP.F32.S32 R18, R2 ;  /* 0x0000000200127245 */ /* 0x004fe20000201400 */
[----:B------:R-:W-:Y:S06]  /*4b30*/  BRA `(.L_x_522) ;  /* 0x0000000800fc7947 */ /* 0x000fec0003800000 */
.L_x_523:
[----:B------:R-:W2:Y:S02]  /*4b40*/  LDG.E.U16 R2, desc[UR36][R2.64] ;  /* 0x0000002402027981 */ /* 0x000ea4000c1e1500 */
[----:B--2---:R0:W1:Y:S01]  /*4b50*/  I2F.S16 R18, R2 ;  /* 0x0000000200127306 */ /* 0x0040620000101400 */
[----:B------:R-:W-:Y:S05]  /*4b60*/  BRA `(.L_x_522) ;  /* 0x0000000800f07947 */ /* 0x000fea0003800000 */
.L_x_518:
        /* <DEDUP_REMOVED lines=8> */
.L_x_526:
[----:B------:R-:W2:Y:S02]  /*4bf0*/  LDG.E.U16 R2, desc[UR36][R2.64] ;  /* 0x0000002402027981 */ /* 0x000ea4000c1e1500 */
[----:B--2---:R-:W-:Y:S01]  /*4c00*/  HADD2.F32 R18, -RZ, R2.H0_H0 ;  /* 0x20000002ff127230 */ /* 0x004fe20000004100 */
[----:B------:R-:W-:Y:S06]  /*4c10*/  BRA `(.L_x_522) ;  /* 0x0000000800c47947 */ /* 0x000fec0003800000 */
.L_x_525:
        /* <DEDUP_REMOVED lines=8> */
.L_x_528:
[----:B------:R-:W2:Y:S02]  /*4ca0*/  LDG.E.U16 R2, desc[UR36][R2.64] ;  /* 0x0000002402027981 */ /* 0x000ea4000c1e1500 */
[----:B--2---:R-:W-:Y:S01]  /*4cb0*/  HADD2.F32 R18, -RZ, R2.H0_H0 ;  /* 0x20000002ff127230 */ /* 0x004fe20000004100 */
[----:B------:R-:W-:Y:S06]  /*4cc0*/  BRA `(.L_x_522) ;  /* 0x0000000800987947 */ /* 0x000fec0003800000 */
.L_x_527:
[----:B------:R-:W2:Y:S01]  /*4cd0*/  LDG.E.64 R2, desc[UR36][R2.64] ;  /* 0x0000002402027981 */ /* 0x000ea2000c1e1b00 */
[----:B------:R-:W-:Y:S01]  /*4ce0*/  UMOV UR4, 0xf0000000 ;  /* 0xf000000000047882 */ /* 0x000fe20000000000 */
[----:B------:R-:W-:Y:S01]  /*4cf0*/  UMOV UR5, 0x380fffff ;  /* 0x380fffff00057882 */ /* 0x000fe20000000000 */
[----:B--2---:R-:W0:Y:S01]  /*4d00*/  F2F.F32.F64 R18, R2 ;  /* 0x0000000200127310 */ /* 0x004e220000301000 */
[----:B------:R-:W-:-:S14]  /*4d10*/  DSETP.GEU.AND P0, PT, |R2|, UR4, PT ;  /* 0x0000000402007e2a */ /* 0x000fdc000bf0e200 */
[----:B0-----:R-:W-:Y:S01]  /*4d20*/  @!P0 FMUL R18, R18, 1.175494350822287508e-38 ;  /* 0x0080000012128820 */ /* 0x001fe20000400000 */
[----:B------:R-:W-:Y:S06]  /*4d30*/  BRA `(.L_x_522) ;  /* 0x00000008007c7947 */ /* 0x000fec0003800000 */
.L_x_517:
        /* <DEDUP_REMOVED lines=12> */
.L_x_531:
[----:B------:R-:W2:Y:S01]  /*4e00*/  LDG.E.64 R2, desc[UR36][R2.64] ;  /* 0x0000002402027981 */ /* 0x000ea2000c1e1b00 */
[----:B------:R-:W-:Y:S01]  /*4e10*/  UMOV UR4, 0xf0000000 ;  /* 0xf000000000047882 */ /* 0x000fe20000000000 */
[----:B------:R-:W-:Y:S01]  /*4e20*/  UMOV UR5, 0x380fffff ;  /* 0x380fffff00057882 */ /* 0x000fe20000000000 */
[----:B--2---:R-:W0:Y:S01]  /*4e30*/  F2F.F32.F64 R18, R2 ;  /* 0x0000000200127310 */ /* 0x004e220000301000 */
[----:B------:R-:W-:-:S14]  /*4e40*/  DSETP.GEU.AND P0, PT, |R2|, UR4, PT ;  /* 0x0000000402007e2a */ /* 0x000fdc000bf0e200 */
[----:B0-----:R-:W-:Y:S01]  /*4e50*/  @!P0 FMUL R18, R18, 1.175494350822287508e-38 ;  /* 0x0080000012128820 */ /* 0x001fe20000400000 */
[----:B------:R-:W-:Y:S06]  /*4e60*/  BRA `(.L_x_522) ;  /* 0x0000000800307947 */ /* 0x000fec0003800000 */
.L_x_530:
        /* <DEDUP_REMOVED lines=26> */
.L_x_533:
        /* <DEDUP_REMOVED lines=13> */
.L_x_532:
[----:B------:R-:W2:Y:S02]  /*50e0*/  LDG.E.U16 R2, desc[UR36][R2.64] ;  /* 0x0000002402027981 */ /* 0x000ea4000c1e1500 */
[----:B--2---:R-:W-:Y:S01]  /*50f0*/  IMAD.U32 R18, R2, 0x10000, RZ ;  /* 0x0001000002127824 */ /* 0x004fe200078e00ff */
[----:B------:R-:W-:Y:S06]  /*5100*/  BRA `(.L_x_522) ;  /* 0x0000000400887947 */ /* 0x000fec0003800000 */
.L_x_529:
        /* <DEDUP_REMOVED lines=11> */
.L_x_536:
        /* <DEDUP_REMOVED lines=20> */
.L_x_538:
[----:B------:R-:W-:Y:S05]  /*5300*/  BSYNC B0 ;  /* 0x0000000000007941 */ /* 0x000fea0003800000 */
.L_x_537:
[----:B------:R-:W-:Y:S01]  /*5310*/  IMAD.SHL.U32 R2, R2, 0x100000, RZ ;  /* 0x0010000002027824 */ /* 0x000fe200078e00ff */
[----:B------:R-:W-:-:S04]  /*5320*/  LEA R3, R0, 0x3b800000, 0x17 ;  /* 0x3b80000000037811 */ /* 0x000fc800078eb8ff */
[----:B------:R-:W-:Y:S01]  /*5330*/  LOP3.LUT R18, R3, R2, R18, 0xfe, !PT ;  /* 0x0000000203127212 */ /* 0x000fe200078efe12 */
[----:B------:R-:W-:Y:S06]  /*5340*/  BRA `(.L_x_522) ;  /* 0x0000000000f87947 */ /* 0x000fec0003800000 */
.L_x_535:
        /* <DEDUP_REMOVED lines=20> */
.L_x_540:
[----:B------:R-:W-:Y:S05]  /*5490*/  BSYNC B0 ;  /* 0x0000000000007941 */ /* 0x000fea0003800000 */
.L_x_539:
[----:B------:R-:W-:Y:S01]  /*54a0*/  IMAD.SHL.U32 R2, R2, 0x200000, RZ ;  /* 0x0020000002027824 */ /* 0x000fe200078e00ff */
[----:B------:R-:W-:-:S04]  /*54b0*/  LEA R3, R0, 0x37800000, 0x17 ;  /* 0x3780000000037811 */ /* 0x000fc800078eb8ff */
[----:B------:R-:W-:Y:S01]  /*54c0*/  LOP3.LUT R18, R3, R2, R18, 0xfe, !PT ;  /* 0x0000000203127212 */ /* 0x000fe200078efe12 */
[----:B------:R-:W-:Y:S06]  /*54d0*/  BRA `(.L_x_522) ;  /* 0x0000000000947947 */ /* 0x000fec0003800000 */
.L_x_534:
        /* <DEDUP_REMOVED lines=14> */
.L_x_521:
        /* <DEDUP_REMOVED lines=16> */
.L_x_543:
[----:B------:R-:W-:Y:S01]  /*56c0*/  IMAD.MOV.U32 R18, RZ, RZ, RZ ;  /* 0x000000ffff127224 */ /* 0x000fe200078e00ff */
[----:B------:R-:W-:Y:S06]  /*56d0*/  BRA `(.L_x_522) ;  /* 0x0000000000147947 */ /* 0x000fec0003800000 */
.L_x_542:
[----:B------:R-:W2:Y:S02]  /*56e0*/  LDG.E.64 R2, desc[UR36][R2.64] ;  /* 0x0000002402027981 */ /* 0x000ea4000c1e1b00 */
[----:B--2---:R0:W1:Y:S01]  /*56f0*/  I2F.U64 R18, R2 ;  /* 0x0000000200127312 */ /* 0x0040620000301000 */
[----:B------:R-:W-:Y:S05]  /*5700*/  BRA `(.L_x_522) ;  /* 0x0000000000087947 */ /* 0x000fea0003800000 */
.L_x_541:
[----:B------:R-:W2:Y:S02]  /*5710*/  LDG.E R2, desc[UR36][R2.64] ;  /* 0x0000002402027981 */ /* 0x000ea4000c1e1900 */
[----:B--2---:R-:W-:-:S07]  /*5720*/  I2FP.F32.U32 R18, R2 ;  /* 0x0000000200127245 */ /* 0x004fce0000201000 */
.L_x_522:
[----:B------:R-:W-:Y:S05]  /*5730*/  BSYNC B6 ;  /* 0x0000000000067941 */ /* 0x000fea0003800000 */
.L_x_516:
[----:B------:R-:W-:-:S07]  /*5740*/  VIADD R23, R23, 0x80 ;  /* 0x0000008017177836 */ /* 0x000fce0000000000 */
.L_x_487:
[----:B------:R-:W-:Y:S05]  /*5750*/  BSYNC B7 ;  /* 0x0000000000077941 */ /* 0x000fea0003800000 */
.L_x_486:
[----:B------:R-:W-:Y:S01]  /*5760*/  ISETP.GE.AND P0, PT, R23, R28, PT ;  /* 0x0000001c1700720c */ /* 0x000fe20003f06270 */
[----:B------:R-:W-:Y:S01]  /*5770*/  BSSY B7, `(.L_x_544) ;  /* 0x00001c6000077945 */ /* 0x000fe20003800000 */
[----:B------:R-:W-:-:S11]  /*5780*/  IMAD.MOV.U32 R24, RZ, RZ, RZ ;  /* 0x000000ffff187224 */ /* 0x000fd600078e00ff */
        /* <DEDUP_REMOVED lines=22> */
.L_x_550:
[----:B------:R-:W4:Y:S02]  /*58f0*/  LDG.E.U8 R2, desc[UR36][R2.64] ;  /* 0x0000002402027981 */ /* 0x000f24000c1e1100 */
[----:B----4-:R-:W-:Y:S01]  /*5900*/  I2FP.F32.U32 R24, R2 ;  /* 0x0000000200187245 */ /* 0x010fe20000201000 */
[----:B------:R-:W-:Y:S06]  /*5910*/  BRA `(.L_x_552) ;  /* 0x0000000c002c7947 */ /* 0x000fec0003800000 */
.L_x_549:
        /* <DEDUP_REMOVED lines=9> */
.L_x_554:
[----:B------:R-:W4:Y:S02]  /*59b0*/  LDG.E R2, desc[UR36][R2.64] ;  /* 0x0000002402027981 */ /* 0x000f24000c1e1900 */
[----:B----4-:R-:W-:Y:S01]  /*59c0*/  I2FP.F32.S32 R24, R2 ;  /* 0x0000000200187245 */ /* 0x010fe20000201400 */
[----:B------:R-:W-:Y:S06]  /*59d0*/  BRA `(.L_x_552) ;  /* 0x0000000800fc7947 */ /* 0x000fec0003800000 */
.L_x_553:
[----:B------:R-:W4:Y:S02]  /*59e0*/  LDG.E.U16 R2, desc[UR36][R2.64] ;  /* 0x0000002402027981 */ /* 0x000f24000c1e1500 */
[----:B----4-:R0:W4:Y:S01]  /*59f0*/  I2F.S16 R24, R2 ;  /* 0x0000000200187306 */ /* 0x0101220000101400 */
[----:B------:R-:W-:Y:S05]  /*5a00*/  BRA `(.L_x_552) ;  /* 0x0000000800f07947 */ /* 0x000fea0003800000 */
.L_x_548:
        /* <DEDUP_REMOVED lines=8> */
.L_x_556:
[----:B------:R-:W4:Y:S02]  /*5a90*/  LDG.E.U16 R2, desc[UR36][R2.64] ;  /* 0x0000002402027981 */ /* 0x000f24000c1e1500 */
[----:B----4-:R-:W-:Y:S01]  /*5aa0*/  HADD2.F32 R24, -RZ, R2.H0_H0 ;  /* 0x20000002ff187230 */ /* 0x010fe20000004100 */
[----:B------:R-:W-:Y:S06]  /*5ab0*/  BRA `(.L_x_552) ;  /* 0x0000000800c47947 */ /* 0x000fec0003800000 */
.L_x_555:
        /* <DEDUP_REMOVED lines=8> */
.L_x_558:
[----:B------:R-:W4:Y:S02]  /*5b40*/  LDG.E.U16 R2, desc[UR36][R2.64] ;  /* 0x0000002402027981 */ /* 0x000f24000c1e1500 */
[----:B----4-:R-:W-:Y:S01]  /*5b50*/  HADD2.F32 R24, -RZ, R2.H0_H0 ;  /* 0x20000002ff187230 */ /* 0x010fe20000004100 */
[----:B------:R-:W-:Y:S06]  /*5b60*/  BRA `(.L_x_552) ;  /* 0x0000000800987947 */ /* 0x000fec0003800000 */
.L_x_557:
[----:B------:R-:W4:Y:S01]  /*5b70*/  LDG.E.64 R2, desc[UR36][R2.64] ;  /* 0x0000002402027981 */ /* 0x000f22000c1e1b00 */
[----:B------:R-:W-:Y:S01]  /*5b80*/  UMOV UR4, 0xf0000000 ;  /* 0xf000000000047882 */ /* 0x000fe20000000000 */
[----:B------:R-:W-:Y:S01]  /*5b90*/  UMOV UR5, 0x380fffff ;  /* 0x380fffff00057882 */ /* 0x000fe20000000000 */
[----:B----4-:R-:W0:Y:S01]  /*5ba0*/  F2F.F32.F64 R24, R2 ;  /* 0x0000000200187310 */ /* 0x010e220000301000 */
[----:B------:R-:W-:-:S14]  /*5bb0*/  DSETP.GEU.AND P0, PT, |R2|, UR4, PT ;  /* 0x0000000402007e2a */ /* 0x000fdc000bf0e200 */
[----:B0-----:R-:W-:Y:S01]  /*5bc0*/  @!P0 FMUL R24, R24, 1.175494350822287508e-38 ;  /* 0x0080000018188820 */ /* 0x001fe20000400000 */
[----:B------:R-:W-:Y:S06]  /*5bd0*/  BRA `(.L_x_552) ;  /* 0x00000008007c7947 */ /* 0x000fec0003800000 */
.L_x_547:
        /* <DEDUP_REMOVED lines=12> */
.L_x_561:
[----:B------:R-:W4:Y:S01]  /*5ca0*/  LDG.E.64 R2, desc[UR36][R2.64] ;  /* 0x0000002402027981 */ /* 0x000f22000c1e1b00 */
[----:B------:R-:W-:Y:S01]  /*5cb0*/  UMOV UR4, 0xf0000000 ;  /* 0xf000000000047882 */ /* 0x000fe20000000000 */
[----:B------:R-:W-:Y:S01]  /*5cc0*/  UMOV UR5, 0x380fffff ;  /* 0x380fffff00057882 */ /* 0x000fe20000000000 */
[----:B----4-:R-:W0:Y:S01]  /*5cd0*/  F2F.F32.F64 R24, R2 ;  /* 0x0000000200187310 */ /* 0x010e220000301000 */
[----:B------:R-:W-:-:S14]  /*5ce0*/  DSETP.GEU.AND P0, PT, |R2|, UR4, PT ;  /* 0x0000000402007e2a */ /* 0x000fdc000bf0e200 */
[----:B0-----:R-:W-:Y:S01]  /*5cf0*/  @!P0 FMUL R24, R24, 1.175494350822287508e-38 ;  /* 0x0080000018188820 */ /* 0x001fe20000400000 */
[----:B------:R-:W-:Y:S06]  /*5d00*/  BRA `(.L_x_552) ;  /* 0x0000000800307947 */ /* 0x000fec0003800000 */
.L_x_560:
        /* <DEDUP_REMOVED lines=26> */
.L_x_563:
        /* <DEDUP_REMOVED lines=13> */
.L_x_562:
[----:B------:R-:W4:Y:S02]  /*5f80*/  LDG.E.U16 R2, desc[UR36][R2.64] ;  /* 0x0000002402027981 */ /* 0x000f24000c1e1500 */
[----:B----4-:R-:W-:Y:S01]  /*5f90*/  IMAD.U32 R24, R2, 0x10000, RZ ;  /* 0x0001000002187824 */ /* 0x010fe200078e00ff */
[----:B------:R-:W-:Y:S06]  /*5fa0*/  BRA `(.L_x_552) ;  /* 0x0000000400887947 */ /* 0x000fec0003800000 */
.L_x_559:
        /* <DEDUP_REMOVED lines=11> */
.L_x_566:
        /* <DEDUP_REMOVED lines=20> */
.L_x_568:
[----:B------:R-:W-:Y:S05]  /*61a0*/  BSYNC B0 ;  /* 0x0000000000007941 */ /* 0x000fea0003800000 */
.L_x_567:
[----:B------:R-:W-:Y:S01]  /*61b0*/  IMAD.SHL.U32 R2, R2, 0x100000, RZ ;  /* 0x0010000002027824 */ /* 0x000fe200078e00ff */
[----:B------:R-:W-:-:S04]  /*61c0*/  LEA R3, R0, 0x3b800000, 0x17 ;  /* 0x3b80000000037811 */ /* 0x000fc800078eb8ff */
[----:B------:R-:W-:Y:S01]  /*61d0*/  LOP3.LUT R24, R3, R2, R24, 0xfe, !PT ;  /* 0x0000000203187212 */ /* 0x000fe200078efe18 */
[----:B------:R-:W-:Y:S06]  /*61e0*/  BRA `(.L_x_552) ;  /* 0x0000000000f87947 */ /* 0x000fec0003800000 */
.L_x_565:
        /* <DEDUP_REMOVED lines=20> */
.L_x_570:
[----:B------:R-:W-:Y:S05]  /*6330*/  BSYNC B0 ;  /* 0x0000000000007941 */ /* 0x000fea0003800000 */
.L_x_569:
[----:B------:R-:W-:Y:S01]  /*6340*/  IMAD.SHL.U32 R2, R2, 0x200000, RZ ;  /* 0x0020000002027824 */ /* 0x000fe200078e00ff */
[----:B------:R-:W-:-:S04]  /*6350*/  LEA R3, R0, 0x37800000, 0x17 ;  /* 0x3780000000037811 */ /* 0x000fc800078eb8ff */
[----:B------:R-:W-:Y:S01]  /*6360*/  LOP3.LUT R24, R3, R2, R24, 0xfe, !PT ;  /* 0x0000000203187212 */ /* 0x000fe200078efe18 */
[----:B------:R-:W-:Y:S06]  /*6370*/  BRA `(.L_x_552) ;  /* 0x0000000000947947 */ /* 0x000fec0003800000 */
.L_x_564:
        /* <DEDUP_REMOVED lines=14> */
.L_x_551:
        /* <DEDUP_REMOVED lines=16> */
.L_x_573:
[----:B------:R-:W-:Y:S01]  /*6560*/  IMAD.MOV.U32 R24, RZ, RZ, RZ ;  /* 0x000000ffff187224 */ /* 0x000fe200078e00ff */
[----:B------:R-:W-:Y:S06]  /*6570*/  BRA `(.L_x_552) ;  /* 0x0000000000147947 */ /* 0x000fec0003800000 */
.L_x_572:
[----:B------:R-:W4:Y:S02]  /*6580*/  LDG.E.64 R2, desc[UR36][R2.64] ;  /* 0x0000002402027981 */ /* 0x000f24000c1e1b00 */
[----:B----4-:R0:W4:Y:S01]  /*6590*/  I2F.U64 R24, R2 ;  /* 0x0000000200187312 */ /* 0x0101220000301000 */
[----:B------:R-:W-:Y:S05]  /*65a0*/  BRA `(.L_x_552) ;  /* 0x0000000000087947 */ /* 0x000fea0003800000 */
.L_x_571:
[----:B------:R-:W4:Y:S02]  /*65b0*/  LDG.E R2, desc[UR36][R2.64] ;  /* 0x0000002402027981 */ /* 0x000f24000c1e1900 */
[----:B----4-:R-:W-:-:S07]  /*65c0*/  I2FP.F32.U32 R24, R2 ;  /* 0x0000000200187245 */ /* 0x010fce0000201000 */
.L_x_552:
[----:B------:R-:W-:Y:S05]  /*65d0*/  BSYNC B6 ;  /* 0x0000000000067941 */ /* 0x000fea0003800000 */
.L_x_546:
[----:B------:R-:W1:Y:S01]  /*65e0*/  LDC.U8 R4, c[0x0][0x235] ;  /* 0x00008d40ff047b82 */ /* 0x000e620000000000 */
[----:B------:R-:W-:Y:S02]  /*65f0*/  ULDC UR4, c[0x0][0x23c] ;  /* 0x00008f0000047ab9 */ /* 0x000fe40000000800 */
        /* <DEDUP_REMOVED lines=18> */
.L_x_577:
[----:B------:R-:W2:Y:S02]  /*6720*/  LDG.E.U8 R2, desc[UR36][R2.64] ;  /* 0x0000002402027981 */ /* 0x000ea4000c1e1100 */
[----:B--2---:R-:W-:Y:S01]  /*6730*/  I2FP.F32.U32 R22, R2 ;  /* 0x0000000200167245 */ /* 0x004fe20000201000 */
[----:B------:R-:W-:Y:S06]  /*6740*/  BRA `(.L_x_545) ;  /* 0x0000000c00207947 */ /* 0x000fec0003800000 */
.L_x_576:
        /* <DEDUP_REMOVED lines=9> */
.L_x_580:
[----:B------:R-:W2:Y:S02]  /*67e0*/  LDG.E R2, desc[UR36][R2.64] ;  /* 0x0000002402027981 */ /* 0x000ea4000c1e1900 */
[----:B--2---:R-:W-:Y:S01]  /*67f0*/  I2FP.F32.S32 R22, R2 ;  /* 0x0000000200167245 */ /* 0x004fe20000201400 */
[----:B------:R-:W-:Y:S06]  /*6800*/  BRA `(.L_x_545) ;  /* 0x0000000800f07947 */ /* 0x000fec0003800000 */
.L_x_579:
[----:B------:R-:W2:Y:S02]  /*6810*/  LDG.E.U16 R2, desc[UR36][R2.64] ;  /* 0x0000002402027981 */ /* 0x000ea4000c1e1500 */
[----:B--2---:R0:W1:Y:S01]  /*6820*/  I2F.S16 R22, R2 ;  /* 0x0000000200167306 */ /* 0x0040620000101400 */
[----:B------:R-:W-:Y:S05]  /*6830*/  BRA `(.L_x_545) ;  /* 0x0000000800e47947 */ /* 0x000fea0003800000 */
.L_x_575:
        /* <DEDUP_REMOVED lines=8> */
.L_x_582:
[----:B------:R-:W2:Y:S02]  /*68c0*/  LDG.E.U16 R2, desc[UR36][R2.64] ;  /* 0x0000002402027981 */ /* 0x000ea4000c1e1500 */
[----:B--2---:R-:W-:Y:S01]  /*68d0*/  HADD2.F32 R22, -RZ, R2.H0_H0 ;  /* 0x20000002ff167230 */ /* 0x004fe20000004100 */
[----:B------:R-:W-:Y:S06]  /*68e0*/  BRA `(.L_x_545) ;  /* 0x0000000800b87947 */ /* 0x000fec0003800000 */
.L_x_581:
        /* <DEDUP_REMOVED lines=8> */
.L_x_584:
[----:B------:R-:W2:Y:S02]  /*6970*/  LDG.E.U16 R2, desc[UR36][R2.64] ;  /* 0x0000002402027981 */ /* 0x000ea4000c1e1500 */
[----:B--2---:R-:W-:Y:S01]  /*6980*/  HADD2.F32 R22, -RZ, R2.H0_H0 ;  /* 0x20000002ff167230 */ /* 0x004fe20000004100 */
[----:B------:R-:W-:Y:S06]  /*6990*/  BRA `(.L_x_545) ;  /* 0x00000008008c7947 */ /* 0x000fec0003800000 */
.L_x_583:
[----:B------:R-:W2:Y:S01]  /*69a0*/  LDG.E.64 R2, desc[UR36][R2.64] ;  /* 0x0000002402027981 */ /* 0x000ea2000c1e1b00 */
[----:B------:R-:W-:Y:S01]  /*69b0*/  UMOV UR4, 0xf0000000 ;  /* 0xf000000000047882 */ /* 0x000fe20000000000 */
[----:B------:R-:W-:Y:S01]  /*69c0*/  UMOV UR5, 0x380fffff ;  /* 0x380fffff00057882 */ /* 0x000fe20000000000 */
[----:B--2---:R-:W0:Y:S01]  /*69d0*/  F2F.F32.F64 R22, R2 ;  /* 0x0000000200167310 */ /* 0x004e220000301000 */
[----:B------:R-:W-:-:S14]  /*69e0*/  DSETP.GEU.AND P0, PT, |R2|, UR4, PT ;  /* 0x0000000402007e2a */ /* 0x000fdc000bf0e200 */
[----:B0-----:R-:W-:Y:S01]  /*69f0*/  @!P0 FMUL R22, R22, 1.175494350822287508e-38 ;  /* 0x0080000016168820 */ /* 0x001fe20000400000 */
[----:B------:R-:W-:Y:S06]  /*6a00*/  BRA `(.L_x_545) ;  /* 0x0000000800707947 */ /* 0x000fec0003800000 */
.L_x_574:
        /* <DEDUP_REMOVED lines=12> */
.L_x_587:
[----:B------:R-:W2:Y:S01]  /*6ad0*/  LDG.E.64 R2, desc[UR36][R2.64] ;  /* 0x0000002402027981 */ /* 0x000ea2000c1e1b00 */
[----:B------:R-:W-:Y:S01]  /*6ae0*/  UMOV UR4, 0xf0000000 ;  /* 0xf000000000047882 */ /* 0x000fe20000000000 */
[----:B------:R-:W-:Y:S01]  /*6af0*/  UMOV UR5, 0x380fffff ;  /* 0x380fffff00057882 */ /* 0x000fe20000000000 */
[----:B--2---:R-:W0:Y:S01]  /*6b00*/  F2F.F32.F64 R22, R2 ;  /* 0x0000000200167310 */ /* 0x004e220000301000 */
[----:B------:R-:W-:-:S14]  /*6b10*/  DSETP.GEU.AND P0, PT, |R2|, UR4, PT ;  /* 0x0000000402007e2a */ /* 0x000fdc000bf0e200 */
[----:B0-----:R-:W-:Y:S01]  /*6b20*/  @!P0 FMUL R22, R22, 1.175494350822287508e-38 ;  /* 0x0080000016168820 */ /* 0x001fe20000400000 */
[----:B------:R-:W-:Y:S06]  /*6b30*/  BRA `(.L_x_545) ;  /* 0x0000000800247947 */ /* 0x000fec0003800000 */
.L_x_586:
        /* <DEDUP_REMOVED lines=26> */
.L_x_589:
        /* <DEDUP_REMOVED lines=13> */
.L_x_588:
[----:B------:R-:W2:Y:S02]  /*6db0*/  LDG.E.U16 R2, desc[UR36][R2.64] ;  /* 0x0000002402027981 */ /* 0x000ea4000c1e1500 */
[----:B--2---:R-:W-:Y:S01]  /*6dc0*/  IMAD.U32 R22, R2, 0x10000, RZ ;  /* 0x0001000002167824 */ /* 0x004fe200078e00ff */
[----:B------:R-:W-:Y:S06]  /*6dd0*/  BRA `(.L_x_545) ;  /* 0x00000004007c7947 */ /* 0x000fec0003800000 */
.L_x_585:
        /* <DEDUP_REMOVED lines=11> */
.L_x_592:
[----:B------:R-:W2:Y:S02]  /*6e90*/  LDG.E.U8 R2, desc[UR36][R2.64] ;  /* 0x0000002402027981 */ /* 0x000ea4000c1e1100 */
        /* <DEDUP_REMOVED lines=18> */
.L_x_594:
[----:B------:R-:W-:Y:S05]  /*6fc0*/  BSYNC B0 ;  /* 0x0000000000007941 */ /* 0x000fea0003800000 */
.L_x_593:
[----:B------:R-:W-:Y:S01]  /*6fd0*/  IMAD.SHL.U32 R2, R2, 0x100000, RZ ;  /* 0x0010000002027824 */ /* 0x000fe200078e00ff */
[----:B------:R-:W-:-:S04]  /*6fe0*/  LEA R3, R0, 0x3b800000, 0x17 ;  /* 0x3b80000000037811 */ /* 0x000fc800078eb8ff */
[----:B------:R-:W-:Y:S01]  /*6ff0*/  LOP3.LUT R22, R3, R2, R22, 0xfe, !PT ;  /* 0x0000000203167212 */ /* 0x000fe200078efe16 */
[----:B------:R-:W-:Y:S06]  /*7000*/  BRA `(.L_x_545) ;  /* 0x0000000000f07947 */ /* 0x000fec0003800000 */
.L_x_591:
        /* <DEDUP_REMOVED lines=19> */
.L_x_596:
[----:B------:R-:W-:Y:S05]  /*7140*/  BSYNC B0 ;  /* 0x0000000000007941 */ /* 0x000fea0003800000 */
.L_x_595:
[----:B------:R-:W-:Y:S01]  /*7150*/  IMAD.SHL.U32 R2, R2, 0x200000, RZ ;  /* 0x0020000002027824 */ /* 0x000fe200078e00ff */
[----:B------:R-:W-:-:S04]  /*7160*/  LEA R3, R0, 0x37800000, 0x17 ;  /* 0x3780000000037811 */ /* 0x000fc800078eb8ff */
[----:B------:R-:W-:Y:S01]  /*7170*/  LOP3.LUT R22, R3, R2, R22, 0xfe, !PT ;  /* 0x0000000203167212 */ /* 0x000fe200078efe16 */
[----:B------:R-:W-:Y:S06]  /*7180*/  BRA `(.L_x_545) ;  /* 0x0000000000907947 */ /* 0x000fec0003800000 */
.L_x_590:
        /* <DEDUP_REMOVED lines=14> */
.L_x_578:
        /* <DEDUP_REMOVED lines=16> */
.L_x_599:
[----:B------:R-:W-:Y:S05]  /*7370*/  BRA `(.L_x_545) ;  /* 0x0000000000147947 */ /* 0x000fea0003800000 */
.L_x_598:
[----:B------:R-:W2:Y:S02]  /*7380*/  LDG.E.64 R22, desc[UR36][R2.64] ;  /* 0x0000002402167981 */ /* 0x000ea4000c1e1b00 */
[----:B--2---:R0:W1:Y:S01]  /*7390*/  I2F.U64 R22, R22 ;  /* 0x0000001600167312 */ /* 0x0040620000301000 */
[----:B------:R-:W-:Y:S05]  /*73a0*/  BRA `(.L_x_545) ;  /* 0x0000000000087947 */ /* 0x000fea0003800000 */
.L_x_597:
[----:B------:R-:W2:Y:S02]  /*73b0*/  LDG.E R2, desc[UR36][R2.64] ;  /* 0x0000002402027981 */ /* 0x000ea4000c1e1900 */
[----:B--2---:R-:W-:-:S07]  /*73c0*/  I2FP.F32.U32 R22, R2 ;  /* 0x0000000200167245 */ /* 0x004fce0000201000 */
.L_x_545:
[----:B------:R-:W-:Y:S05]  /*73d0*/  BSYNC B7 ;  /* 0x0000000000077941 */ /* 0x000fea0003800000 */
.L_x_544:
[----:B0---4-:R-:W0:Y:S01]  /*73e0*/  S2R R2, SR_TID.X ;  /* 0x0000000000027919 */ /* 0x011e220000002100 */
[----:B------:R-:W4:Y:S01]  /*73f0*/  LDC.U8 R14, c[0x0][0x240] ;  /* 0x00009000ff0e7b82 */ /* 0x000f220000000000 */
[----:B------:R-:W-:Y:S01]  /*7400*/  CS2R R4, SRZ ;  /* 0x0000000000047805 */ /* 0x000fe2000001ff00 */
[----:B------:R-:W-:Y:S01]  /*7410*/  BSSY B6, `(.L_x_600) ;  /* 0x0000120000067945 */ /* 0x000fe20003800000 */
[C---:B0-----:R-:W-:Y:S01]  /*7420*/  VIADD R3, R2.reuse, 0x100 ;  /* 0x0000010002037836 */ /* 0x041fe20000000000 */
[C---:B------:R-:W-:Y:S01]  /*7430*/  ISETP.GE.AND P3, PT, R2.reuse, R28, PT ;  /* 0x0000001c0200720c */ /* 0x040fe20003f66270 */
[----:B------:R-:W-:-:S03]  /*7440*/  VIADD R27, R2, 0x80 ;  /* 0x00000080021b7836 */ /* 0x000fc60000000000 */
[-C--:B------:R-:W-:Y:S01]  /*7450*/  ISETP.GE.AND P1, PT, R3, R28.reuse, PT ;  /* 0x0000001c0300720c */ /* 0x080fe20003f26270 */
[----:B------:R-:W-:Y:S01]  /*7460*/  VIADD R3, R2, 0x180 ;  /* 0x0000018002037836 */ /* 0x000fe20000000000 */
[----:B------:R-:W-:-:S04]  /*7470*/  ISETP.GE.AND P0, PT, R27, R28, PT ;  /* 0x0000001c1b00720c */ /* 0x000fc80003f06270 */
[----:B------:R-:W-:-:S03]  /*7480*/  ISETP.GE.AND P2, PT, R3, R28, PT ;  /* 0x0000001c0300720c */ /* 0x000fc60003f46270 */
[----:B--2--5:R-:W-:-:S04]  /*7490*/  @!P3 FMUL.RZ R16, R16, 0.15915493667125701904 ;  /* 0x3e22f9831010b820 */ /* 0x024fc8000040c000 */
[----:B-1----:R-:W-:Y:S01]  /*74a0*/  @!P1 FMUL.RZ R13, R18, 0.15915493667125701904 ;  /* 0x3e22f983120d9820 */ /* 0x002fe2000040c000 */
[----:B------:R-:W3:Y:S01]  /*74b0*/  @!P3 MUFU.COS R6, R16 ;  /* 0x000000100006b308 */ /* 0x000ee20000000000 */
[----:B------:R-:W-:Y:S01]  /*74c0*/  @!P0 FMUL.RZ R12, R17, 0.15915493667125701904 ;  /* 0x3e22f983110c8820 */ /* 0x000fe2000040c000 */
[----:B------:R-:W-:-:S03]  /*74d0*/  IMAD.MOV.U32 R18, RZ, RZ, RZ ;  /* 0x000000ffff127224 */ /* 0x000fc600078e00ff */
[----:B------:R-:W-:-:S03]  /*74e0*/  @!P2 FMUL.RZ R22, R22, 0.15915493667125701904 ;  /* 0x3e22f9831616a820 */ /* 0x000fc6000040c000 */
[----:B------:R0:W1:Y:S08]  /*74f0*/  @!P3 MUFU.SIN R8, R16 ;  /* 0x000000100008b308 */ /* 0x0000700000000400 */
[----:B------:R-:W2:Y:S01]  /*7500*/  @!P1 MUFU.COS R10, R13 ;  /* 0x0000000d000a9308 */ /* 0x000ea20000000000 */
[----:B---3--:R-:W-:Y:S01]  /*7510*/  @!P3 FMUL.FTZ R4, R6, R19 ;  /* 0x000000130604b220 */ /* 0x008fe20000410000 */
[----:B0-----:R-:W-:-:S06]  /*7520*/  CS2R R16, SRZ ;  /* 0x0000000000107805 */ /* 0x001fcc000001ff00 */
[----:B------:R-:W0:Y:S01]  /*7530*/  @!P1 MUFU.SIN R0, R13 ;  /* 0x0000000d00009308 */ /* 0x000e220000000400 */
[----:B-1----:R-:W-:Y:S01]  /*7540*/  @!P3 FMUL.FTZ R5, R8, R19 ;  /* 0x000000130805b220 */ /* 0x002fe20000410000 */
[----:B------:R-:W-:-:S06]  /*7550*/  IMAD.MOV.U32 R19, RZ, RZ, RZ ;  /* 0x000000ffff137224 */ /* 0x000fcc00078e00ff */
[----:B------:R-:W1:Y:S01]  /*7560*/  @!P2 MUFU.COS R9, R22 ;  /* 0x000000160009a308 */ /* 0x000e620000000000 */
[----:B--2---:R-:W-:-:S07]  /*7570*/  @!P1 FMUL.FTZ R18, R10, R25 ;  /* 0x000000190a129220 */ /* 0x004fce0000410000 */
[----:B------:R2:W3:Y:S01]  /*7580*/  @!P2 MUFU.SIN R11, R22 ;  /* 0x00000016000ba308 */ /* 0x0004e20000000400 */
[----:B0-----:R-:W-:-:S07]  /*7590*/  @!P1 FMUL.FTZ R19, R0, R25 ;  /* 0x0000001900139220 */ /* 0x001fce0000410000 */
[----:B------:R-:W0:Y:S01]  /*75a0*/  @!P0 MUFU.COS R3, R12 ;  /* 0x0000000c00038308 */ /* 0x000e220000000000 */
[----:B--2---:R-:W-:Y:S01]  /*75b0*/  CS2R R22, SRZ ;  /* 0x0000000000167805 */ /* 0x004fe2000001ff00 */
[----:B-1----:R-:W-:-:S06]  /*75c0*/  @!P2 FMUL.FTZ R16, R9, R24 ;  /* 0x000000180910a220 */ /* 0x002fcc0000410000 */
[----:B------:R-:W1:Y:S01]  /*75d0*/  @!P0 MUFU.SIN R7, R12 ;  /* 0x0000000c00078308 */ /* 0x000e620000000400 */
[----:B---3--:R-:W-:Y:S01]  /*75e0*/  @!P2 FMUL.FTZ R17, R11, R24 ;  /* 0x000000180b11a220 */ /* 0x008fe20000410000 */
[-C--:B0-----:R-:W-:Y:S01]  /*75f0*/  @!P0 FMUL.FTZ R22, R3, R26.reuse ;  /* 0x0000001a03168220 */ /* 0x081fe20000410000 */
[----:B-1----:R-:W-:Y:S01]  /*7600*/  @!P0 FMUL.FTZ R23, R7, R26 ;  /* 0x0000001a07178220 */ /* 0x002fe20000410000 */
[----:B----4-:R-:W-:Y:S06]  /*7610*/  @P3 BRA `(.L_x_601) ;  /* 0x0000000c00fc3947 */ /* 0x010fec0003800000 */
[----:B------:R-:W0:Y:S01]  /*7620*/  LDC.64 R8, c[0x0][0x218] ;  /* 0x00008600ff087b82 */ /* 0x000e220000000a00 */
[----:B------:R-:W-:Y:S01]  /*7630*/  PRMT R0, R14, 0x9910, RZ ;  /* 0x000099100e007816 */ /* 0x000fe200000000ff */
[----:B------:R-:W-:Y:S01]  /*7640*/  IMAD R2, R29, 0x200, R2 ;  /* 0x000002001d027824 */ /* 0x000fe200078e0202 */
[----:B------:R-:W-:Y:S02]  /*7650*/  ULDC UR4, c[0x0][0x244] ;  /* 0x0000910000047ab9 */ /* 0x000fe40000000800 */
        /* <DEDUP_REMOVED lines=13> */
[----:B------:R-:W0:Y:S01]  /*7730*/  F2I.FTZ.TRUNC.NTZ R3, R4 ;  /* 0x0000000400037305 */ /* 0x000e22000021f100 */
[----:B------:R-:W-:Y:S01]  /*7740*/  IMAD.MOV.U32 R2, RZ, RZ, R27 ;  /* 0x000000ffff027224 */ /* 0x000fe200078e001b */
[----:B0-----:R0:W-:Y:S01]  /*7750*/  STG.E.U8 desc[UR36][R8.64], R3 ;  /* 0x0000000308007986 */ /* 0x0011e2000c101124 */
[----:B------:R-:W-:Y:S05]  /*7760*/  BRA `(.L_x_601) ;  /* 0x0000000c00a87947 */ /* 0x000fea0003800000 */
.L_x_605:
[----:B------:R-:W0:Y:S01]  /*7770*/  F2I.S64.TRUNC R4, R4 ;  /* 0x0000000400047311 */ /* 0x000e22000020d900 */
[----:B------:R-:W-:Y:S02]  /*7780*/  IMAD.MOV.U32 R2, RZ, RZ, R27 ;  /* 0x000000ffff027224 */ /* 0x000fe400078e001b */
[----:B0-----:R-:W-:-:S05]  /*7790*/  IMAD.MOV.U32 R3, RZ, RZ, R4 ;  /* 0x000000ffff037224 */ /* 0x001fca00078e0004 */
[----:B------:R0:W-:Y:S01]  /*77a0*/  STG.E.U8 desc[UR36][R8.64], R3 ;  /* 0x0000000308007986 */ /* 0x0001e2000c101124 */
[----:B------:R-:W-:Y:S05]  /*77b0*/  BRA `(.L_x_601) ;  /* 0x0000000c00947947 */ /* 0x000fea0003800000 */
.L_x_604:
[----:B------:R-:W-:-:S13]  /*77c0*/  ISETP.NE.AND P0, PT, R0, 0x2, PT ;  /* 0x000000020000780c */ /* 0x000fda0003f05270 */
[----:B------:R-:W-:Y:S05]  /*77d0*/  @!P0 BRA `(.L_x_607) ;  /* 0x0000000000308947 */ /* 0x000fea0003800000 */
[----:B------:R-:W-:-:S13]  /*77e0*/  ISETP.NE.AND P0, PT, R0, 0x3, PT ;  /* 0x000000030000780c */ /* 0x000fda0003f05270 */
[----:B------:R-:W-:Y:S05]  /*77f0*/  @!P0 BRA `(.L_x_608) ;  /* 0x0000000000188947 */ /* 0x000fea0003800000 */
[----:B------:R-:W-:-:S13]  /*7800*/  ISETP.NE.AND P0, PT, R0, 0x4, PT ;  /* 0x000000040000780c */ /* 0x000fda0003f05270 */
[----:B------:R-:W-:Y:S05]  /*7810*/  @P0 BRA `(.L_x_606) ;  /* 0x0000000c00180947 */ /* 0x000fea0003800000 */
[----:B------:R-:W0:Y:S01]  /*7820*/  F2I.S64.TRUNC R4, R4 ;  /* 0x0000000400047311 */ /* 0x000e22000020d900 */
[----:B------:R-:W-:Y:S01]  /*7830*/  IMAD.MOV.U32 R2, RZ, RZ, R27 ;  /* 0x000000ffff027224 */ /* 0x000fe200078e001b */
[----:B0-----:R0:W-:Y:S01]  /*7840*/  STG.E.64 desc[UR36][R8.64], R4 ;  /* 0x0000000408007986 */ /* 0x0011e2000c101b24 */
[----:B------:R-:W-:Y:S05]  /*7850*/  BRA `(.L_x_601) ;  /* 0x0000000c006c7947 */ /* 0x000fea0003800000 */
.L_x_608:
[----:B------:R-:W0:Y:S01]  /*7860*/  F2I.FTZ.TRUNC.NTZ R3, R4 ;  /* 0x0000000400037305 */ /* 0x000e22000021f100 */
[----:B------:R-:W-:Y:S01]  /*7870*/  IMAD.MOV.U32 R2, RZ, RZ, R27 ;  /* 0x000000ffff027224 */ /* 0x000fe200078e001b */
[----:B0-----:R0:W-:Y:S01]  /*7880*/  STG.E desc[UR36][R8.64], R3 ;  /* 0x0000000308007986 */ /* 0x0011e2000c101924 */
[----:B------:R-:W-:Y:S05]  /*7890*/  BRA `(.L_x_601) ;  /* 0x0000000c005c7947 */ /* 0x000fea0003800000 */
.L_x_607:
[----:B------:R-:W0:Y:S01]  /*78a0*/  F2I.FTZ.TRUNC.NTZ R3, R4 ;  /* 0x0000000400037305 */ /* 0x000e22000021f100 */
[----:B------:R-:W-:Y:S01]  /*78b0*/  IMAD.MOV.U32 R2, RZ, RZ, R27 ;  /* 0x000000ffff027224 */ /* 0x000fe200078e001b */
[----:B0-----:R0:W-:Y:S01]  /*78c0*/  STG.E.U16 desc[UR36][R8.64], R3 ;  /* 0x0000000308007986 */ /* 0x0011e2000c101524 */
[----:B------:R-:W-:Y:S05]  /*78d0*/  BRA `(.L_x_601) ;  /* 0x0000000c004c7947 */ /* 0x000fea0003800000 */
.L_x_603:
[----:B------:R-:W-:-:S13]  /*78e0*/  ISETP.GT.AND P0, PT, R0, 0x6, PT ;  /* 0x000000060000780c */ /* 0x000fda0003f04270 */
[----:B------:R-:W-:Y:S05]  /*78f0*/  @P0 BRA `(.L_x_609) ;  /* 0x00000000002c0947 */ /* 0x000fea0003800000 */
[----:B------:R-:W-:-:S13]  /*7900*/  ISETP.NE.AND P0, PT, R0, 0x5, PT ;  /* 0x000000050000780c */ /* 0x000fda0003f05270 */
[----:B------:R-:W-:Y:S05]  /*7910*/  @!P0 BRA `(.L_x_610) ;  /* 0x0000000000148947 */ /* 0x000fea0003800000 */
[----:B------:R-:W-:-:S13]  /*7920*/  ISETP.NE.AND P0, PT, R0, 0x6, PT ;  /* 0x000000060000780c */ /* 0x000fda0003f05270 */
[----:B------:R-:W-:Y:S05]  /*7930*/  @P0 BRA `(.L_x_606) ;  /* 0x0000000800d00947 */ /* 0x000fea0003800000 */
[----:B------:R3:W-:Y:S01]  /*7940*/  STG.E desc[UR36][R8.64], R4 ;  /* 0x0000000408007986 */ /* 0x0007e2000c101924 */
[----:B------:R-:W-:Y:S01]  /*7950*/  IMAD.MOV.U32 R2, RZ, RZ, R27 ;  /* 0x000000ffff027224 */ /* 0x000fe200078e001b */
[----:B------:R-:W-:Y:S06]  /*7960*/  BRA `(.L_x_601) ;  /* 0x0000000c00287947 */ /* 0x000fec0003800000 */
.L_x_610:
[----:B------:R-:W-:Y:S01]  /*7970*/  F2FP.F16.F32.PACK_AB R4, RZ, R4 ;  /* 0x00000004ff04723e */ /* 0x000fe200000000ff */
[----:B------:R-:W-:-:S04]  /*7980*/  IMAD.MOV.U32 R2, RZ, RZ, R27 ;  /* 0x000000ffff027224 */ /* 0x000fc800078e001b */
[----:B------:R4:W-:Y:S01]  /*7990*/  STG.E.U16 desc[UR36][R8.64], R4 ;  /* 0x0000000408007986 */ /* 0x0009e2000c101524 */
[----:B------:R-:W-:Y:S05]  /*79a0*/  BRA `(.L_x_601) ;  /* 0x0000000c00187947 */ /* 0x000fea0003800000 */
.L_x_609:
[----:B------:R-:W-:-:S13]  /*79b0*/  ISETP.NE.AND P0, PT, R0, 0x7, PT ;  /* 0x000000070000780c */ /* 0x000fda0003f05270 */
[----:B------:R-:W-:Y:S05]  /*79c0*/  @!P0 BRA `(.L_x_611) ;  /* 0x00000000002c8947 */ /* 0x000fea0003800000 */
[----:B------:R-:W-:-:S13]  /*79d0*/  ISETP.NE.AND P0, PT, R0, 0x8, PT ;  /* 0x000000080000780c */ /* 0x000fda0003f05270 */
[----:B------:R-:W-:Y:S05]  /*79e0*/  @!P0 BRA `(.L_x_612) ;  /* 0x0000000000148947 */ /* 0x000fea0003800000 */
[----:B------:R-:W-:-:S13]  /*79f0*/  ISETP.NE.AND P0, PT, R0, 0x9, PT ;  /* 0x000000090000780c */ /* 0x000fda0003f05270 */
[----:B------:R-:W-:Y:S05]  /*7a00*/  @P0 BRA `(.L_x_606) ;  /* 0x00000008009c0947 */ /* 0x000fea0003800000 */
[----:B------:R1:W-:Y:S01]  /*7a10*/  STG.E.64 desc[UR36][R8.64], R4 ;  /* 0x0000000408007986 */ /* 0x0003e2000c101b24 */
[----:B------:R-:W-:Y:S01]  /*7a20*/  IMAD.MOV.U32 R2, RZ, RZ, R27 ;  /* 0x000000ffff027224 */ /* 0x000fe200078e001b */
[----:B------:R-:W-:Y:S06]  /*7a30*/  BRA `(.L_x_601) ;  /* 0x0000000800f47947 */ /* 0x000fec0003800000 */
.L_x_612:
[----:B------:R-:W-:Y:S01]  /*7a40*/  F2FP.F16.F32.PACK_AB R5, R5, R4 ;  /* 0x000000040505723e */ /* 0x000fe200000000ff */
[----:B------:R-:W-:-:S04]  /*7a50*/  IMAD.MOV.U32 R2, RZ, RZ, R27 ;  /* 0x000000ffff027224 */ /* 0x000fc800078e001b */
[----:B------:R2:W-:Y:S01]  /*7a60*/  STG.E desc[UR36][R8.64], R5 ;  /* 0x0000000508007986 */ /* 0x0005e2000c101924 */
[----:B------:R-:W-:Y:S05]  /*7a70*/  BRA `(.L_x_601) ;  /* 0x0000000800e47947 */ /* 0x000fea0003800000 */
.L_x_611:
[----:B------:R-:W-:Y:S01]  /*7a80*/  FMUL.FTZ R4, R4, 1 ;  /* 0x3f80000004047820 */ /* 0x000fe20000410000 */
[----:B------:R-:W-:-:S05]  /*7a90*/  IMAD.MOV.U32 R2, RZ, RZ, R27 ;  /* 0x000000ffff027224 */ /* 0x000fca00078e001b */
[----:B------:R-:W0:Y:S02]  /*7aa0*/  F2F.F64.F32 R4, R4 ;  /* 0x0000000400047310 */ /* 0x000e240000201800 */
[----:B0-----:R0:W-:Y:S01]  /*7ab0*/  STG.E.64 desc[UR36][R8.64], R4 ;  /* 0x0000000408007986 */ /* 0x0011e2000c101b24 */
[----:B------:R-:W-:Y:S05]  /*7ac0*/  BRA `(.L_x_601) ;  /* 0x0000000800d07947 */ /* 0x000fea0003800000 */
.L_x_602:
        /* <DEDUP_REMOVED lines=8> */
[----:B------:R-:W-:Y:S01]  /*7b50*/  FSETP.NEU.FTZ.AND P0, PT, R4, RZ, PT ;  /* 0x000000ff0400720b */ /* 0x000fe20003f1d000 */
[----:B------:R-:W-:Y:S01]  /*7b60*/  IMAD.MOV.U32 R2, RZ, RZ, R27 ;  /* 0x000000ffff027224 */ /* 0x000fe200078e001b */
[----:B------:R-:W-:-:S04]  /*7b70*/  FSETP.NEU.FTZ.AND P1, PT, R5, RZ, PT ;  /* 0x000000ff0500720b */ /* 0x000fc80003f3d000 */
[----:B------:R-:W-:-:S04]  /*7b80*/  PLOP3.LUT P0, PT, P0, P1, PT, 0xa8, 0x0 ;  /* 0x000000000000781c */ /* 0x000fc80000703570 */
[----:B------:R-:W-:-:S05]  /*7b90*/  SEL R3, RZ, 0x1, !P0 ;  /* 0x00000001ff037807 */ /* 0x000fca0004000000 */
[----:B------:R0:W-:Y:S01]  /*7ba0*/  STG.E.U8 desc[UR36][R8.64], R3 ;  /* 0x0000000308007986 */ /* 0x0001e2000c101124 */
[----:B------:R-:W-:Y:S05]  /*7bb0*/  BRA `(.L_x_601) ;  /* 0x0000000800947947 */ /* 0x000fea0003800000 */
.L_x_615:
[----:B------:R-:W-:Y:S01]  /*7bc0*/  FMUL.FTZ R6, R5, 1 ;  /* 0x3f80000005067820 */ /* 0x000fe20000410000 */
[----:B------:R-:W-:Y:S01]  /*7bd0*/  FMUL.FTZ R4, R4, 1 ;  /* 0x3f80000004047820 */ /* 0x000fe20000410000 */
[----:B------:R-:W-:-:S04]  /*7be0*/  IMAD.MOV.U32 R2, RZ, RZ, R27 ;  /* 0x000000ffff027224 */ /* 0x000fc800078e001b */
[----:B------:R-:W-:Y:S08]  /*7bf0*/  F2F.F64.F32 R6, R6 ;  /* 0x0000000600067310 */ /* 0x000ff00000201800 */
[----:B------:R-:W0:Y:S02]  /*7c00*/  F2F.F64.F32 R4, R4 ;  /* 0x0000000400047310 */ /* 0x000e240000201800 */
[----:B0-----:R0:W-:Y:S01]  /*7c10*/  STG.E.128 desc[UR36][R8.64], R4 ;  /* 0x0000000408007986 */ /* 0x0011e2000c101d24 */
[----:B------:R-:W-:Y:S05]  /*7c20*/  BRA `(.L_x_601) ;  /* 0x0000000800787947 */ /* 0x000fea0003800000 */
.L_x_614:
        /* <DEDUP_REMOVED lines=20> */
.L_x_619:
[----:B------:R-:W-:Y:S05]  /*7d70*/  BSYNC B0 ;  /* 0x0000000000007941 */ /* 0x000fea0003800000 */
.L_x_618:
[----:B------:R-:W-:Y:S01]  /*7d80*/  LOP3.LUT R5, R0, R5, RZ, 0xfc, !PT ;  /* 0x0000000500057212 */ /* 0x000fe200078efcff */
[----:B------:R-:W-:-:S04]  /*7d90*/  IMAD.MOV.U32 R2, RZ, RZ, R27 ;  /* 0x000000ffff027224 */ /* 0x000fc800078e001b */
[----:B------:R0:W-:Y:S01]  /*7da0*/  STG.E.U8 desc[UR36][R8.64], R5 ;  /* 0x0000000508007986 */ /* 0x0001e2000c101124 */
[----:B------:R-:W-:Y:S05]  /*7db0*/  BRA `(.L_x_601) ;  /* 0x0000000800147947 */ /* 0x000fea0003800000 */
.L_x_617:
        /* <DEDUP_REMOVED lines=12> */
.L_x_621:
[----:B------:R-:W-:Y:S01]  /*7e80*/  IMAD.MOV.U32 R0, RZ, RZ, 0x7f ;  /* 0x0000007fff007424 */ /* 0x000fe200078e00ff */
[----:B------:R-:W-:-:S04]  /*7e90*/  ISETP.GT.U32.AND P0, PT, R2, 0x7f800000, PT ;  /* 0x7f8000000200780c */ /* 0x000fc80003f04070 */
[----:B------:R-:W-:-:S09]  /*7ea0*/  SEL R0, R0, 0x7c, P0 ;  /* 0x0000007c00007807 */ /* 0x000fd20000000000 */
.L_x_622:
[----:B------:R-:W-:Y:S05]  /*7eb0*/  BSYNC B0 ;  /* 0x0000000000007941 */ /* 0x000fea0003800000 */
.L_x_620:
[----:B------:R-:W-:Y:S01]  /*7ec0*/  LOP3.LUT R4, R4, 0x80000000, RZ, 0xc0, !PT ;  /* 0x8000000004047812 */ /* 0x000fe200078ec0ff */
[----:B------:R-:W-:-:S03]  /*7ed0*/  IMAD.MOV.U32 R2, RZ, RZ, R27 ;  /* 0x000000ffff027224 */ /* 0x000fc600078e001b */
[----:B------:R-:W-:-:S04]  /*7ee0*/  SHF.R.U32.HI R3, RZ, 0x18, R4 ;  /* 0x00000018ff037819 */ /* 0x000fc80000011604 */
[----:B------:R-:W-:-:S05]  /*7ef0*/  LOP3.LUT R3, R0, R3, RZ, 0xfc, !PT ;  /* 0x0000000300037212 */ /* 0x000fca00078efcff */
[----:B------:R0:W-:Y:S01]  /*7f00*/  STG.E.U8 desc[UR36][R8.64], R3 ;  /* 0x0000000308007986 */ /* 0x0001e2000c101124 */
[----:B------:R-:W-:Y:S05]  /*7f10*/  BRA `(.L_x_601) ;  /* 0x0000000400bc7947 */ /* 0x000fea0003800000 */
.L_x_616:
[----:B------:R-:W-:Y:S01]  /*7f20*/  F2FP.BF16.F32.PACK_AB R4, RZ, R4 ;  /* 0x00000004ff04723e */ /* 0x000fe200000010ff */
[----:B------:R-:W-:-:S04]  /*7f30*/  IMAD.MOV.U32 R2, RZ, RZ, R27 ;  /* 0x000000ffff027224 */ /* 0x000fc800078e001b */
[----:B------:R0:W-:Y:S01]  /*7f40*/  STG.E.U16 desc[UR36][R8.64], R4 ;  /* 0x0000000408007986 */ /* 0x0001e2000c101524 */
[----:B------:R-:W-:Y:S05]  /*7f50*/  BRA `(.L_x_601) ;  /* 0x0000000400ac7947 */ /* 0x000fea0003800000 */
.L_x_613:
        /* <DEDUP_REMOVED lines=8> */
[----:B------:R-:W0:Y:S01]  /*7fe0*/  F2I.FTZ.U32.TRUNC.NTZ R3, R4 ;  /* 0x0000000400037305 */ /* 0x000e22000021f000 */
[----:B------:R-:W-:Y:S01]  /*7ff0*/  IMAD.MOV.U32 R2, RZ, RZ, R27 ;  /* 0x000000ffff027224 */ /* 0x000fe200078e001b */
[----:B0-----:R0:W-:Y:S01]  /*8000*/  STG.E.U16 desc[UR36][R8.64], R3 ;  /* 0x0000000308007986 */ /* 0x0011e2000c101524 */
[----:B------:R-:W-:Y:S05]  /*8010*/  BRA `(.L_x_601) ;  /* 0x00000004007c7947 */ /* 0x000fea0003800000 */
.L_x_625:
        /* <DEDUP_REMOVED lines=12> */
[----:B------:R-:W-:-:S05]  /*80e0*/  FADD.FTZ R0, R3, 8192 ;  /* 0x4600000003007421 */ /* 0x000fca0000010000 */
[----:B------:R-:W-:Y:S02]  /*80f0*/  LOP3.LUT P0, R2, R0, 0xff, RZ, 0xc0, !PT ;  /* 0x000000ff00027812 */ /* 0x000fe4000780c0ff */
[----:B------:R-:W-:-:S11]  /*8100*/  PRMT R0, RZ, 0x7610, R0 ;  /* 0x00007610ff007816 */ /* 0x000fd60000000000 */
[----:B------:R-:W-:Y:S05]  /*8110*/  @!P0 BRA `(.L_x_627) ;  /* 0x0000000000108947 */ /* 0x000fea0003800000 */
.L_x_628:
[----:B------:R-:W-:-:S04]  /*8120*/  LOP3.LUT R4, R4, 0x80000000, RZ, 0xc0, !PT ;  /* 0x8000000004047812 */ /* 0x000fc800078ec0ff */
[----:B------:R-:W-:-:S04]  /*8130*/  SHF.R.U32.HI R3, RZ, 0x18, R4 ;  /* 0x00000018ff037819 */ /* 0x000fc80000011604 */
[----:B------:R-:W-:-:S04]  /*8140*/  LOP3.LUT R2, R2, R3, RZ, 0xfc, !PT ;  /* 0x0000000302027212 */ /* 0x000fc800078efcff */
[----:B------:R-:W-:-:S07]  /*8150*/  PRMT R0, R2, 0x7610, R0 ;  /* 0x0000761002007816 */ /* 0x000fce0000000000 */
.L_x_627:
[----:B------:R-:W-:Y:S05]  /*8160*/  BSYNC B0 ;  /* 0x0000000000007941 */ /* 0x000fea0003800000 */
.L_x_626:
[----:B------:R0:W-:Y:S01]  /*8170*/  STG.E.U8 desc[UR36][R8.64], R0 ;  /* 0x0000000008007986 */ /* 0x0001e2000c101124 */
[----:B------:R-:W-:Y:S01]  /*8180*/  IMAD.MOV.U32 R2, RZ, RZ, R27 ;  /* 0x000000ffff027224 */ /* 0x000fe200078e001b */
[----:B------:R-:W-:Y:S06]  /*8190*/  BRA `(.L_x_601) ;  /* 0x00000004001c7947 */ /* 0x000fec0003800000 */
.L_x_624:
        /* <DEDUP_REMOVED lines=16> */
.L_x_631:
[----:B------:R-:W-:-:S04]  /*82a0*/  LOP3.LUT R4, R4, 0x80000000, RZ, 0xc0, !PT ;  /* 0x8000000004047812 */ /* 0x000fc800078ec0ff */
[----:B------:R-:W-:-:S04]  /*82b0*/  SHF.R.U32.HI R3, RZ, 0x18, R4 ;  /* 0x00000018ff037819 */ /* 0x000fc80000011604 */
[----:B------:R-:W-:-:S04]  /*82c0*/  LOP3.LUT R2, R2, R3, RZ, 0xfc, !PT ;  /* 0x0000000302027212 */ /* 0x000fc800078efcff */
[----:B------:R-:W-:-:S07]  /*82d0*/  PRMT R0, R2, 0x7610, R0 ;  /* 0x0000761002007816 */ /* 0x000fce0000000000 */
.L_x_630:
[----:B------:R-:W-:Y:S05]  /*82e0*/  BSYNC B0 ;  /* 0x0000000000007941 */ /* 0x000fea0003800000 */
.L_x_629:
[----:B------:R0:W-:Y:S01]  /*82f0*/  STG.E.U8 desc[UR36][R8.64], R0 ;  /* 0x0000000008007986 */ /* 0x0001e2000c101124 */
[----:B------:R-:W-:Y:S01]  /*8300*/  IMAD.MOV.U32 R2, RZ, RZ, R27 ;  /* 0x000000ffff027224 */ /* 0x000fe200078e001b */
[----:B------:R-:W-:Y:S06]  /*8310*/  BRA `(.L_x_601) ;  /* 0x0000000000bc7947 */ /* 0x000fec0003800000 */
.L_x_623:
        /* <DEDUP_REMOVED lines=17> */
[----:B------:R-:W-:Y:S02]  /*8430*/  @!P0 IMAD.MOV R0, RZ, RZ, R2 ;  /* 0x000000ffff008224 */ /* 0x000fe400078e0202 */
[----:B------:R-:W-:Y:S02]  /*8440*/  IMAD.MOV.U32 R2, RZ, RZ, R27 ;  /* 0x000000ffff027224 */ /* 0x000fe400078e001b */
[----:B------:R-:W-:-:S05]  /*8450*/  @P2 IMAD.MOV.U32 R3, RZ, RZ, R0 ;  /* 0x000000ffff032224 */ /* 0x000fca00078e0000 */
[----:B------:R0:W-:Y:S01]  /*8460*/  STG.E.U8 desc[UR36][R8.64], R3 ;  /* 0x0000000308007986 */ /* 0x0001e2000c101124 */
[----:B------:R-:W-:Y:S05]  /*8470*/  BRA `(.L_x_601) ;  /* 0x0000000000647947 */ /* 0x000fea0003800000 */
.L_x_606:
        /* <DEDUP_REMOVED lines=16> */
.L_x_634:
[----:B------:R-:W-:Y:S01]  /*8580*/  IMAD.MOV.U32 R2, RZ, RZ, R27 ;  /* 0x000000ffff027224 */ /* 0x000fe200078e001b */
[----:B------:R-:W-:Y:S06]  /*8590*/  BRA `(.L_x_601) ;  /* 0x00000000001c7947 */ /* 0x000fec0003800000 */
.L_x_633:
[----:B------:R-:W0:Y:S01]  /*85a0*/  F2I.U64.TRUNC R4, R4 ;  /* 0x0000000400047311 */ /* 0x000e22000020d800 */
[----:B------:R-:W-:Y:S01]  /*85b0*/  IMAD.MOV.U32 R2, RZ, RZ, R27 ;  /* 0x000000ffff027224 */ /* 0x000fe200078e001b */
[----:B0-----:R0:W-:Y:S01]  /*85c0*/  STG.E.64 desc[UR36][R8.64], R4 ;  /* 0x0000000408007986 */ /* 0x0011e2000c101b24 */
[----:B------:R-:W-:Y:S05]  /*85d0*/  BRA `(.L_x_601) ;  /* 0x00000000000c7947 */ /* 0x000fea0003800000 */
.L_x_632:
[----:B------:R-:W0:Y:S01]  /*85e0*/  F2I.FTZ.U32.TRUNC.NTZ R3, R4 ;  /* 0x0000000400037305 */ /* 0x000e22000021f000 */
[----:B------:R-:W-:Y:S01]  /*85f0*/  IMAD.MOV.U32 R2, RZ, RZ, R27 ;  /* 0x000000ffff027224 */ /* 0x000fe200078e001b */
[----:B0-----:R0:W-:Y:S06]  /*8600*/  STG.E desc[UR36][R8.64], R3 ;  /* 0x0000000308007986 */ /* 0x0011ec000c101924 */
.L_x_601:
[----:B------:R-:W-:Y:S05]  /*8610*/  BSYNC B6 ;  /* 0x0000000000067941 */ /* 0x000fea0003800000 */
.L_x_600:
[----:B------:R-:W-:Y:S01]  /*8620*/  ISETP.GE.AND P0, PT, R2, R28, PT ;  /* 0x0000001c0200720c */ /* 0x000fe20003f06270 */
[----:B------:R-:W-:-:S12]  /*8630*/  BSSY B6, `(.L_x_635) ;  /* 0x00001db000067945 */ /* 0x000fd80003800000 */
[----:B------:R-:W-:Y:S05]  /*8640*/  @P0 BRA `(.L_x_636) ;  /* 0x0000001c00640947 */ /* 0x000fea0003800000 */
[----:B------:R-:W5:Y:S01]  /*8650*/  LDC.U8 R24, c[0x0][0x240] ;  /* 0x00009000ff187b82 */ /* 0x000f620000000000 */
[----:B0-----:R-:W-:Y:S01]  /*8660*/  IMAD R0, R29, 0x200, R2 ;  /* 0x000002001d007824 */ /* 0x001fe200078e0202 */
[----:B------:R-:W-:-:S03]  /*8670*/  ULDC UR4, c[0x0][0x244] ;  /* 0x0000910000047ab9 */ /* 0x000fc60000000800 */
[----:B------:R-:W-:-:S03]  /*8680*/  IMAD R3, R0, UR4, RZ ;  /* 0x0000000400037c24 */ /* 0x000fc6000f8e02ff */
[----:B-1234-:R-:W0:Y:S01]  /*8690*/  LDC.64 R8, c[0x0][0x218] ;  /* 0x00008600ff087b82 */ /* 0x01ee220000000a00 */
[----:B-----5:R-:W-:-:S05]  /*86a0*/  PRMT R4, R24, 0x9910, RZ ;  /* 0x0000991018047816 */ /* 0x020fca00000000ff */
[----:B------:R-:W-:Y:S01]  /*86b0*/  IMAD.MOV.U32 R0, RZ, RZ, R4 ;  /* 0x000000ffff007224 */ /* 0x000fe200078e0004 */
[----:B0-----:R-:W-:-:S04]  /*86c0*/  IADD3 R8, P0, R3, R8, RZ ;  /* 0x0000000803087210 */ /* 0x001fc80007f1e0ff */
[----:B------:R-:W-:Y:S01]  /*86d0*/  ISETP.GT.AND P1, PT, R0, 0x9, PT ;  /* 0x000000090000780c */ /* 0x000fe20003f24270 */
[----:B------:R-:W-:-:S12]  /*86e0*/  IMAD.X R9, RZ, RZ, R9, P0 ;  /* 0x000000ffff097224 */ /* 0x000fd800000e0609 */
        /* <DEDUP_REMOVED lines=12> */
.L_x_640:
[----:B------:R-:W0:Y:S02]  /*87b0*/  F2I.S64.TRUNC R22, R22 ;  /* 0x0000001600167311 */ /* 0x000e24000020d900 */
[----:B0-----:R-:W-:-:S05]  /*87c0*/  IMAD.MOV.U32 R3, RZ, RZ, R22 ;  /* 0x000000ffff037224 */ /* 0x001fca00078e0016 */
[----:B------:R0:W-:Y:S01]  /*87d0*/  STG.E.U8 desc[UR36][R8.64], R3 ;  /* 0x0000000308007986 */ /* 0x0001e2000c101124 */
[----:B------:R-:W-:Y:S05]  /*87e0*/  BRA `(.L_x_642) ;  /* 0x0000000c00447947 */ /* 0x000fea0003800000 */
.L_x_639:
        /* <DEDUP_REMOVED lines=9> */
.L_x_644:
[----:B------:R-:W0:Y:S02]  /*8880*/  F2I.FTZ.TRUNC.NTZ R3, R22 ;  /* 0x0000001600037305 */ /* 0x000e24000021f100 */
[----:B0-----:R0:W-:Y:S01]  /*8890*/  STG.E desc[UR36][R8.64], R3 ;  /* 0x0000000308007986 */ /* 0x0011e2000c101924 */
[----:B------:R-:W-:Y:S05]  /*88a0*/  BRA `(.L_x_642) ;  /* 0x0000000c00147947 */ /* 0x000fea0003800000 */
.L_x_643:
[----:B------:R-:W0:Y:S02]  /*88b0*/  F2I.FTZ.TRUNC.NTZ R3, R22 ;  /* 0x0000001600037305 */ /* 0x000e24000021f100 */
[----:B0-----:R0:W-:Y:S01]  /*88c0*/  STG.E.U16 desc[UR36][R8.64], R3 ;  /* 0x0000000308007986 */ /* 0x0011e2000c101524 */
[----:B------:R-:W-:Y:S05]  /*88d0*/  BRA `(.L_x_642) ;  /* 0x0000000c00087947 */ /* 0x000fea0003800000 */
.L_x_638:
        /* <DEDUP_REMOVED lines=8> */
.L_x_646:
[----:B------:R-:W-:-:S05]  /*8960*/  F2FP.F16.F32.PACK_AB R22, RZ, R22 ;  /* 0x00000016ff16723e */ /* 0x000fca00000000ff */
[----:B------:R4:W-:Y:S01]  /*8970*/  STG.E.U16 desc[UR36][R8.64], R22 ;  /* 0x0000001608007986 */ /* 0x0009e2000c101524 */
[----:B------:R-:W-:Y:S05]  /*8980*/  BRA `(.L_x_642) ;  /* 0x0000000800dc7947 */ /* 0x000fea0003800000 */
.L_x_645:
        /* <DEDUP_REMOVED lines=8> */
.L_x_648:
[----:B------:R-:W-:-:S05]  /*8a10*/  F2FP.F16.F32.PACK_AB R23, R23, R22 ;  /* 0x000000161717723e */ /* 0x000fca00000000ff */
[----:B------:R2:W-:Y:S01]  /*8a20*/  STG.E desc[UR36][R8.64], R23 ;  /* 0x0000001708007986 */ /* 0x0005e2000c101924 */
[----:B------:R-:W-:Y:S05]  /*8a30*/  BRA `(.L_x_642) ;  /* 0x0000000800b07947 */ /* 0x000fea0003800000 */
.L_x_647:
[----:B------:R-:W-:-:S06]  /*8a40*/  FMUL.FTZ R4, R22, 1 ;  /* 0x3f80000016047820 */ /* 0x000fcc0000410000 */
[----:B------:R-:W0:Y:S02]  /*8a50*/  F2F.F64.F32 R4, R4 ;  /* 0x0000000400047310 */ /* 0x000e240000201800 */
[----:B0-----:R0:W-:Y:S01]  /*8a60*/  STG.E.64 desc[UR36][R8.64], R4 ;  /* 0x0000000408007986 */ /* 0x0011e2000c101b24 */
[----:B------:R-:W-:Y:S05]  /*8a70*/  BRA `(.L_x_642) ;  /* 0x0000000800a07947 */ /* 0x000fea0003800000 */
.L_x_637:
        /* <DEDUP_REMOVED lines=14> */
.L_x_651:
[----:B------:R-:W-:Y:S01]  /*8b60*/  FMUL.FTZ R6, R23, 1 ;  /* 0x3f80000017067820 */ /* 0x000fe20000410000 */
[----:B------:R-:W-:-:S05]  /*8b70*/  FMUL.FTZ R4, R22, 1 ;  /* 0x3f80000016047820 */ /* 0x000fca0000410000 */
[----:B------:R-:W-:Y:S08]  /*8b80*/  F2F.F64.F32 R6, R6 ;  /* 0x0000000600067310 */ /* 0x000ff00000201800 */
[----:B------:R-:W0:Y:S02]  /*8b90*/  F2F.F64.F32 R4, R4 ;  /* 0x0000000400047310 */ /* 0x000e240000201800 */
[----:B0-----:R0:W-:Y:S01]  /*8ba0*/  STG.E.128 desc[UR36][R8.64], R4 ;  /* 0x0000000408007986 */ /* 0x0011e2000c101d24 */
[----:B------:R-:W-:Y:S05]  /*8bb0*/  BRA `(.L_x_642) ;  /* 0x0000000800507947 */ /* 0x000fea0003800000 */
.L_x_650:
        /* <DEDUP_REMOVED lines=20> */
.L_x_655:
[----:B------:R-:W-:Y:S05]  /*8d00*/  BSYNC B0 ;  /* 0x0000000000007941 */ /* 0x000fea0003800000 */
.L_x_654:
[----:B------:R-:W-:-:S05]  /*8d10*/  LOP3.LUT R5, R0, R5, RZ, 0xfc, !PT ;  /* 0x0000000500057212 */ /* 0x000fca00078efcff */
[----:B------:R0:W-:Y:S01]  /*8d20*/  STG.E.U8 desc[UR36][R8.64], R5 ;  /* 0x0000000508007986 */ /* 0x0001e2000c101124 */
[----:B------:R-:W-:Y:S05]  /*8d30*/  BRA `(.L_x_642) ;  /* 0x0000000400f07947 */ /* 0x000fea0003800000 */
.L_x_653:
        /* <DEDUP_REMOVED lines=12> */
.L_x_657:
[----:B------:R-:W-:Y:S01]  /*8e00*/  IMAD.MOV.U32 R0, RZ, RZ, 0x7f ;  /* 0x0000007fff007424 */ /* 0x000fe200078e00ff */
[----:B------:R-:W-:-:S04]  /*8e10*/  ISETP.GT.U32.AND P0, PT, R4, 0x7f800000, PT ;  /* 0x7f8000000400780c */ /* 0x000fc80003f04070 */
[----:B------:R-:W-:-:S09]  /*8e20*/  SEL R0, R0, 0x7c, P0 ;  /* 0x0000007c00007807 */ /* 0x000fd20000000000 */
.L_x_658:
[----:B------:R-:W-:Y:S05]  /*8e30*/  BSYNC B0 ;  /* 0x0000000000007941 */ /* 0x000fea0003800000 */
.L_x_656:
[----:B------:R-:W-:-:S04]  /*8e40*/  LOP3.LUT R22, R22, 0x80000000, RZ, 0xc0, !PT ;  /* 0x8000000016167812 */ /* 0x000fc800078ec0ff */
[----:B------:R-:W-:-:S04]  /*8e50*/  SHF.R.U32.HI R3, RZ, 0x18, R22 ;  /* 0x00000018ff037819 */ /* 0x000fc80000011616 */
[----:B------:R-:W-:-:S05]  /*8e60*/  LOP3.LUT R3, R0, R3, RZ, 0xfc, !PT ;  /* 0x0000000300037212 */ /* 0x000fca00078efcff */
[----:B------:R0:W-:Y:S01]  /*8e70*/  STG.E.U8 desc[UR36][R8.64], R3 ;  /* 0x0000000308007986 */ /* 0x0001e2000c101124 */
[----:B------:R-:W-:Y:S05]  /*8e80*/  BRA `(.L_x_642) ;  /* 0x00000004009c7947 */ /* 0x000fea0003800000 */
.L_x_652:
[----:B------:R-:W-:-:S05]  /*8e90*/  F2FP.BF16.F32.PACK_AB R22, RZ, R22 ;  /* 0x00000016ff16723e */ /* 0x000fca00000010ff */
[----:B------:R0:W-:Y:S01]  /*8ea0*/  STG.E.U16 desc[UR36][R8.64], R22 ;  /* 0x0000001608007986 */ /* 0x0001e2000c101524 */
[----:B------:R-:W-:Y:S05]  /*8eb0*/  BRA `(.L_x_642) ;  /* 0x0000000400907947 */ /* 0x000fea0003800000 */
.L_x_649:
        /* <DEDUP_REMOVED lines=11> */
.L_x_661:
        /* <DEDUP_REMOVED lines=16> */
.L_x_664:
[----:B------:R-:W-:-:S04]  /*9070*/  LOP3.LUT R22, R22, 0x80000000, RZ, 0xc0, !PT ;  /* 0x8000000016167812 */ /* 0x000fc800078ec0ff */
[----:B------:R-:W-:-:S04]  /*9080*/  SHF.R.U32.HI R3, RZ, 0x18, R22 ;  /* 0x00000018ff037819 */ /* 0x000fc80000011616 */
[----:B------:R-:W-:-:S04]  /*9090*/  LOP3.LUT R0, R0, R3, RZ, 0xfc, !PT ;  /* 0x0000000300007212 */ /* 0x000fc800078efcff */
[----:B------:R-:W-:-:S07]  /*90a0*/  PRMT R4, R0, 0x7610, R4 ;  /* 0x0000761000047816 */ /* 0x000fce0000000004 */
.L_x_663:
[----:B------:R-:W-:Y:S05]  /*90b0*/  BSYNC B0 ;  /* 0x0000000000007941 */ /* 0x000fea0003800000 */
.L_x_662:
[----:B------:R0:W-:Y:S01]  /*90c0*/  STG.E.U8 desc[UR36][R8.64], R4 ;  /* 0x0000000408007986 */ /* 0x0001e2000c101124 */
[----:B------:R-:W-:Y:S05]  /*90d0*/  BRA `(.L_x_642) ;  /* 0x0000000400087947 */ /* 0x000fea0003800000 */
.L_x_660:
        /* <DEDUP_REMOVED lines=16> */
.L_x_667:
[----:B------:R-:W-:-:S04]  /*91e0*/  LOP3.LUT R22, R22, 0x80000000, RZ, 0xc0, !PT ;  /* 0x8000000016167812 */ /* 0x000fc800078ec0ff */
[----:B------:R-:W-:-:S04]  /*91f0*/  SHF.R.U32.HI R3, RZ, 0x18, R22 ;  /* 0x00000018ff037819 */ /* 0x000fc80000011616 */
[----:B------:R-:W-:-:S04]  /*9200*/  LOP3.LUT R0, R0, R3, RZ, 0xfc, !PT ;  /* 0x0000000300007212 */ /* 0x000fc800078efcff */
[----:B------:R-:W-:-:S07]  /*9210*/  PRMT R4, R0, 0x7610, R4 ;  /* 0x0000761000047816 */ /* 0x000fce0000000004 */
.L_x_666:
[----:B------:R-:W-:Y:S05]  /*9220*/  BSYNC B0 ;  /* 0x0000000000007941 */ /* 0x000fea0003800000 */
.L_x_665:
[----:B------:R0:W-:Y:S01]  /*9230*/  STG.E.U8 desc[UR36][R8.64], R4 ;  /* 0x0000000408007986 */ /* 0x0001e2000c101124 */
[----:B------:R-:W-:Y:S05]  /*9240*/  BRA `(.L_x_642) ;  /* 0x0000000000ac7947 */ /* 0x000fea0003800000 */
.L_x_659:
        /* <DEDUP_REMOVED lines=21> */
.L_x_641:
        /* <DEDUP_REMOVED lines=16> */
.L_x_670:
[----:B------:R-:W-:Y:S05]  /*94a0*/  BRA `(.L_x_642) ;  /* 0x0000000000147947 */ /* 0x000fea0003800000 */
.L_x_669:
[----:B------:R-:W0:Y:S02]  /*94b0*/  F2I.U64.TRUNC R22, R22 ;  /* 0x0000001600167311 */ /* 0x000e24000020d800 */
[----:B0-----:R0:W-:Y:S01]  /*94c0*/  STG.E.64 desc[UR36][R8.64], R22 ;  /* 0x0000001608007986 */ /* 0x0011e2000c101b24 */
[----:B------:R-:W-:Y:S05]  /*94d0*/  BRA `(.L_x_642) ;  /* 0x0000000000087947 */ /* 0x000fea0003800000 */
.L_x_668:
[----:B------:R-:W0:Y:S02]  /*94e0*/  F2I.FTZ.U32.TRUNC.NTZ R3, R22 ;  /* 0x0000001600037305 */ /* 0x000e24000021f000 */
[----:B0-----:R0:W-:Y:S02]  /*94f0*/  STG.E desc[UR36][R8.64], R3 ;  /* 0x0000000308007986 */ /* 0x0011e4000c101924 */
.L_x_642:
[----:B------:R-:W-:-:S05]  /*9500*/  VIADD R2, R2, 0x80 ;  /* 0x0000008002027836 */ /* 0x000fca0000000000 */
[----:B------:R-:W-:-:S13]  /*9510*/  ISETP.GE.AND P0, PT, R2, R28, PT ;  /* 0x0000001c0200720c */ /* 0x000fda0003f06270 */
[----:B------:R-:W-:Y:S05]  /*9520*/  @P0 BRA `(.L_x_636) ;  /* 0x0000000c00ac0947 */ /* 0x000fea0003800000 */
[----:B01234-:R-:W0:Y:S01]  /*9530*/  LDC.64 R8, c[0x0][0x218] ;  /* 0x00008600ff087b82 */ /* 0x01fe220000000a00 */
[----:B------:R-:W-:Y:S01]  /*9540*/  IMAD R0, R29, 0x200, R2 ;  /* 0x000002001d007824 */ /* 0x000fe200078e0202 */
[----:B------:R-:W-:Y:S01]  /*9550*/  PRMT R4, R24, 0x9910, RZ ;  /* 0x0000991018047816 */ /* 0x000fe200000000ff */
[----:B------:R-:W-:Y:S02]  /*9560*/  ULDC UR4, c[0x0][0x244] ;  /* 0x0000910000047ab9 */ /* 0x000fe40000000800 */
[----:B------:R-:W-:Y:S02]  /*9570*/  IMAD R3, R0, UR4, RZ ;  /* 0x0000000400037c24 */ /* 0x000fe4000f8e02ff */
[----:B------:R-:W-:-:S05]  /*9580*/  IMAD.MOV.U32 R0, RZ, RZ, R4 ;  /* 0x000000ffff007224 */ /* 0x000fca00078e0004 */
        /* <DEDUP_REMOVED lines=15> */
.L_x_674:
[----:B------:R-:W0:Y:S02]  /*9680*/  F2I.S64.TRUNC R18, R18 ;  /* 0x0000001200127311 */ /* 0x000e24000020d900 */
[----:B0-----:R-:W-:-:S05]  /*9690*/  IMAD.MOV.U32 R3, RZ, RZ, R18 ;  /* 0x000000ffff037224 */ /* 0x001fca00078e0012 */
[----:B------:R0:W-:Y:S01]  /*96a0*/  STG.E.U8 desc[UR36][R8.64], R3 ;  /* 0x0000000308007986 */ /* 0x0001e2000c101124 */
[----:B------:R-:W-:Y:S05]  /*96b0*/  BRA `(.L_x_676) ;  /* 0x0000000c00447947 */ /* 0x000fea0003800000 */
.L_x_673:
        /* <DEDUP_REMOVED lines=9> */
.L_x_678:
[----:B------:R-:W0:Y:S02]  /*9750*/  F2I.FTZ.TRUNC.NTZ R3, R18 ;  /* 0x0000001200037305 */ /* 0x000e24000021f100 */
[----:B0-----:R0:W-:Y:S01]  /*9760*/  STG.E desc[UR36][R8.64], R3 ;  /* 0x0000000308007986 */ /* 0x0011e2000c101924 */
[----:B------:R-:W-:Y:S05]  /*9770*/  BRA `(.L_x_676) ;  /* 0x0000000c00147947 */ /* 0x000fea0003800000 */
.L_x_677:
[----:B------:R-:W0:Y:S02]  /*9780*/  F2I.FTZ.TRUNC.NTZ R3, R18 ;  /* 0x0000001200037305 */ /* 0x000e24000021f100 */
[----:B0-----:R0:W-:Y:S01]  /*9790*/  STG.E.U16 desc[UR36][R8.64], R3 ;  /* 0x0000000308007986 */ /* 0x0011e2000c101524 */
[----:B------:R-:W-:Y:S05]  /*97a0*/  BRA `(.L_x_676) ;  /* 0x0000000c00087947 */ /* 0x000fea0003800000 */
.L_x_672:
        /* <DEDUP_REMOVED lines=8> */
.L_x_680:
[----:B------:R-:W-:-:S05]  /*9830*/  F2FP.F16.F32.PACK_AB R18, RZ, R18 ;  /* 0x00000012ff12723e */ /* 0x000fca00000000ff */
[----:B------:R0:W-:Y:S01]  /*9840*/  STG.E.U16 desc[UR36][R8.64], R18 ;  /* 0x0000001208007986 */ /* 0x0001e2000c101524 */
[----:B------:R-:W-:Y:S05]  /*9850*/  BRA `(.L_x_676) ;  /* 0x0000000800dc7947 */ /* 0x000fea0003800000 */
.L_x_679:
        /* <DEDUP_REMOVED lines=8> */
.L_x_682:
[----:B------:R-:W-:-:S05]  /*98e0*/  F2FP.F16.F32.PACK_AB R19, R19, R18 ;  /* 0x000000121313723e */ /* 0x000fca00000000ff */
[----:B------:R0:W-:Y:S01]  /*98f0*/  STG.E desc[UR36][R8.64], R19 ;  /* 0x0000001308007986 */ /* 0x0001e2000c101924 */
[----:B------:R-:W-:Y:S05]  /*9900*/  BRA `(.L_x_676) ;  /* 0x0000000800b07947 */ /* 0x000fea0003800000 */
.L_x_681:
[----:B------:R-:W-:-:S06]  /*9910*/  FMUL.FTZ R4, R18, 1 ;  /* 0x3f80000012047820 */ /* 0x000fcc0000410000 */
[----:B------:R-:W0:Y:S02]  /*9920*/  F2F.F64.F32 R4, R4 ;  /* 0x0000000400047310 */ /* 0x000e240000201800 */
[----:B0-----:R0:W-:Y:S01]  /*9930*/  STG.E.64 desc[UR36][R8.64], R4 ;  /* 0x0000000408007986 */ /* 0x0011e2000c101b24 */
[----:B------:R-:W-:Y:S05]  /*9940*/  BRA `(.L_x_676) ;  /* 0x0000000800a07947 */ /* 0x000fea0003800000 */
.L_x_671:
        /* <DEDUP_REMOVED lines=14> */
.L_x_685:
[----:B------:R-:W-:Y:S01]  /*9a30*/  FMUL.FTZ R6, R19, 1 ;  /* 0x3f80000013067820 */ /* 0x000fe20000410000 */
[----:B------:R-:W-:-:S05]  /*9a40*/  FMUL.FTZ R4, R18, 1 ;  /* 0x3f80000012047820 */ /* 0x000fca0000410000 */
[----:B------:R-:W-:Y:S08]  /*9a50*/  F2F.F64.F32 R6, R6 ;  /* 0x0000000600067310 */ /* 0x000ff00000201800 */
[----:B------:R-:W0:Y:S02]  /*9a60*/  F2F.F64.F32 R4, R4 ;  /* 0x0000000400047310 */ /* 0x000e240000201800 */
[----:B0-----:R0:W-:Y:S01]  /*9a70*/  STG.E.128 desc[UR36][R8.64], R4 ;  /* 0x0000000408007986 */ /* 0x0011e2000c101d24 */
[----:B------:R-:W-:Y:S05]  /*9a80*/  BRA `(.L_x_676) ;  /* 0x0000000800507947 */ /* 0x000fea0003800000 */
.L_x_684:
        /* <DEDUP_REMOVED lines=20> */
.L_x_689:
[----:B------:R-:W-:Y:S05]  /*9bd0*/  BSYNC B0 ;  /* 0x0000000000007941 */ /* 0x000fea0003800000 */
.L_x_688:
[----:B------:R-:W-:-:S05]  /*9be0*/  LOP3.LUT R5, R0, R5, RZ, 0xfc, !PT ;  /* 0x0000000500057212 */ /* 0x000fca00078efcff */
[----:B------:R0:W-:Y:S01]  /*9bf0*/  STG.E.U8 desc[UR36][R8.64], R5 ;  /* 0x0000000508007986 */ /* 0x0001e2000c101124 */
[----:B------:R-:W-:Y:S05]  /*9c00*/  BRA `(.L_x_676) ;  /* 0x0000000400f07947 */ /* 0x000fea0003800000 */
.L_x_687:
        /* <DEDUP_REMOVED lines=12> */
.L_x_691:
[----:B------:R-:W-:Y:S01]  /*9cd0*/  IMAD.MOV.U32 R0, RZ, RZ, 0x7f ;  /* 0x0000007fff007424 */ /* 0x000fe200078e00ff */
[----:B------:R-:W-:-:S04]  /*9ce0*/  ISETP.GT.U32.AND P0, PT, R4, 0x7f800000, PT ;  /* 0x7f8000000400780c */ /* 0x000fc80003f04070 */
[----:B------:R-:W-:-:S09]  /*9cf0*/  SEL R0, R0, 0x7c, P0 ;  /* 0x0000007c00007807 */ /* 0x000fd20000000000 */
.L_x_692:
[----:B------:R-:W-:Y:S05]  /*9d00*/  BSYNC B0 ;  /* 0x0000000000007941 */ /* 0x000fea0003800000 */
.L_x_690:
[----:B------:R-:W-:-:S04]  /*9d10*/  LOP3.LUT R18, R18, 0x80000000, RZ, 0xc0, !PT ;  /* 0x8000000012127812 */ /* 0x000fc800078ec0ff */
[----:B------:R-:W-:-:S04]  /*9d20*/  SHF.R.U32.HI R3, RZ, 0x18, R18 ;  /* 0x00000018ff037819 */ /* 0x000fc80000011612 */
[----:B------:R-:W-:-:S05]  /*9d30*/  LOP3.LUT R3, R0, R3, RZ, 0xfc, !PT ;  /* 0x0000000300037212 */ /* 0x000fca00078efcff */
[----:B------:R0:W-:Y:S01]  /*9d40*/  STG.E.U8 desc[UR36][R8.64], R3 ;  /* 0x0000000308007986 */ /* 0x0001e2000c101124 */
[----:B------:R-:W-:Y:S05]  /*9d50*/  BRA `(.L_x_676) ;  /* 0x00000004009c7947 */ /* 0x000fea0003800000 */
.L_x_686:
[----:B------:R-:W-:-:S05]  /*9d60*/  F2FP.BF16.F32.PACK_AB R18, RZ, R18 ;  /* 0x00000012ff12723e */ /* 0x000fca00000010ff */
[----:B------:R0:W-:Y:S01]  /*9d70*/  STG.E.U16 desc[UR36][R8.64], R18 ;  /* 0x0000001208007986 */ /* 0x0001e2000c101524 */
[----:B------:R-:W-:Y:S05]  /*9d80*/  BRA `(.L_x_676) ;  /* 0x0000000400907947 */ /* 0x000fea0003800000 */
.L_x_683:
        /* <DEDUP_REMOVED lines=11> */
.L_x_695:
        /* <DEDUP_REMOVED lines=16> */
.L_x_698:
[----:B------:R-:W-:-:S04]  /*9f40*/  LOP3.LUT R18, R18, 0x80000000, RZ, 0xc0, !PT ;  /* 0x8000000012127812 */ /* 0x000fc800078ec0ff */
[----:B------:R-:W-:-:S04]  /*9f50*/  SHF.R.U32.HI R3, RZ, 0x18, R18 ;  /* 0x00000018ff037819 */ /* 0x000fc80000011612 */
[----:B------:R-:W-:-:S04]  /*9f60*/  LOP3.LUT R0, R0, R3, RZ, 0xfc, !PT ;  /* 0x0000000300007212 */ /* 0x000fc800078efcff */
[----:B------:R-:W-:-:S07]  /*9f70*/  PRMT R4, R0, 0x7610, R4 ;  /* 0x0000761000047816 */ /* 0x000fce0000000004 */
.L_x_697:
[----:B------:R-:W-:Y:S05]  /*9f80*/  BSYNC B0 ;  /* 0x0000000000007941 */ /* 0x000fea0003800000 */
.L_x_696:
[----:B------:R0:W-:Y:S01]  /*9f90*/  STG.E.U8 desc[UR36][R8.64], R4 ;  /* 0x0000000408007986 */ /* 0x0001e2000c101124 */
[----:B------:R-:W-:Y:S05]  /*9fa0*/  BRA `(.L_x_676) ;  /* 0x0000000400087947 */ /* 0x000fea0003800000 */
.L_x_694:
        /* <DEDUP_REMOVED lines=16> */
.L_x_701:
[----:B------:R-:W-:-:S04]  /*a0b0*/  LOP3.LUT R18, R18, 0x80000000, RZ, 0xc0, !PT ;  /* 0x8000000012127812 */ /* 0x000fc800078ec0ff */
[----:B------:R-:W-:-:S04]  /*a0c0*/  SHF.R.U32.HI R3, RZ, 0x18, R18 ;  /* 0x00000018ff037819 */ /* 0x000fc80000011612 */
[----:B------:R-:W-:-:S04]  /*a0d0*/  LOP3.LUT R0, R0, R3, RZ, 0xfc, !PT ;  /* 0x0000000300007212 */ /* 0x000fc800078efcff */
[----:B------:R-:W-:-:S07]  /*a0e0*/  PRMT R4, R0, 0x7610, R4 ;  /* 0x0000761000047816 */ /* 0x000fce0000000004 */
.L_x_700:
[----:B------:R-:W-:Y:S05]  /*a0f0*/  BSYNC B0 ;  /* 0x0000000000007941 */ /* 0x000fea0003800000 */
.L_x_699:
[----:B------:R3:W-:Y:S01]  /*a100*/  STG.E.U8 desc[UR36][R8.64], R4 ;  /* 0x0000000408007986 */ /* 0x0007e2000c101124 */
[----:B------:R-:W-:Y:S05]  /*a110*/  BRA `(.L_x_676) ;  /* 0x0000000000ac7947 */ /* 0x000fea0003800000 */
.L_x_693:
        /* <DEDUP_REMOVED lines=21> */
.L_x_675:
        /* <DEDUP_REMOVED lines=16> */
.L_x_704:
[----:B------:R-:W-:Y:S05]  /*a370*/  BRA `(.L_x_676) ;  /* 0x0000000000147947 */ /* 0x000fea0003800000 */
.L_x_703:
[----:B------:R-:W0:Y:S02]  /*a380*/  F2I.U64.TRUNC R18, R18 ;  /* 0x0000001200127311 */ /* 0x000e24000020d800 */
[----:B0-----:R2:W-:Y:S01]  /*a390*/  STG.E.64 desc[UR36][R8.64], R18 ;  /* 0x0000001208007986 */ /* 0x0015e2000c101b24 */
[----:B------:R-:W-:Y:S05]  /*a3a0*/  BRA `(.L_x_676) ;  /* 0x0000000000087947 */ /* 0x000fea0003800000 */
.L_x_702:
[----:B------:R-:W0:Y:S02]  /*a3b0*/  F2I.FTZ.U32.TRUNC.NTZ R3, R18 ;  /* 0x0000001200037305 */ /* 0x000e24000021f000 */
[----:B0-----:R0:W-:Y:S02]  /*a3c0*/  STG.E desc[UR36][R8.64], R3 ;  /* 0x0000000308007986 */ /* 0x0011e4000c101924 */
.L_x_676:
[----:B------:R-:W-:-:S07]  /*a3d0*/  VIADD R2, R2, 0x80 ;  /* 0x0000008002027836 */ /* 0x000fce0000000000 */
.L_x_636:
[----:B------:R-:W-:Y:S05]  /*a3e0*/  BSYNC B6 ;  /* 0x0000000000067941 */ /* 0x000fea0003800000 */
.L_x_635:
[----:B------:R-:W-:-:S13]  /*a3f0*/  ISETP.GE.AND P0, PT, R2, R28, PT ;  /* 0x0000001c0200720c */ /* 0x000fda0003f06270 */
[----:B------:R-:W-:Y:S05]  /*a400*/  @P0 EXIT ;  /* 0x000000000000094d */ /* 0x000fea0003800000 */
[----:B0-----:R-:W0:Y:S01]  /*a410*/  LDC.U8 R6, c[0x0][0x240] ;  /* 0x00009000ff067b82 */ /* 0x001e220000000000 */
[----:B------:R-:W-:Y:S01]  /*a420*/  IMAD R2, R29, 0x200, R2 ;  /* 0x000002001d027824 */ /* 0x000fe200078e0202 */
[----:B------:R-:W-:-:S03]  /*a430*/  ULDC UR4, c[0x0][0x244] ;  /* 0x0000910000047ab9 */ /* 0x000fc60000000800 */
[----:B-1--4-:R-:W-:-:S03]  /*a440*/  IMAD R3, R2, UR4, RZ ;  /* 0x0000000402037c24 */ /* 0x012fc6000f8e02ff */
[----:B--23--:R-:W1:Y:S01]  /*a450*/  LDC.64 R4, c[0x0][0x218] ;  /* 0x00008600ff047b82 */ /* 0x00ce620000000a00 */
[----:B0-----:R-:W-:-:S04]  /*a460*/  PRMT R0, R6, 0x9910, RZ ;  /* 0x0000991006007816 */ /* 0x001fc800000000ff */
[----:B------:R-:W-:Y:S02]  /*a470*/  ISETP.GT.AND P1, PT, R0, 0x9, PT ;  /* 0x000000090000780c */ /* 0x000fe40003f24270 */
[----:B-1----:R-:W-:-:S05]  /*a480*/  IADD3 R2, P0, R3, R4, RZ ;  /* 0x0000000403027210 */ /* 0x002fca0007f1e0ff */
        /* <DEDUP_REMOVED lines=13> */
.L_x_708:
[----:B------:R-:W0:Y:S02]  /*a560*/  F2I.S64.TRUNC R16, R16 ;  /* 0x0000001000107311 */ /* 0x000e24000020d900 */
[----:B0-----:R-:W-:-:S05]  /*a570*/  IMAD.MOV.U32 R5, RZ, RZ, R16 ;  /* 0x000000ffff057224 */ /* 0x001fca00078e0010 */
[----:B------:R-:W-:Y:S01]  /*a580*/  STG.E.U8 desc[UR36][R2.64], R5 ;  /* 0x0000000502007986 */ /* 0x000fe2000c101124 */
[----:B------:R-:W-:Y:S05]  /*a590*/  EXIT ;  /* 0x000000000000794d */ /* 0x000fea0003800000 */
.L_x_707:
        /* <DEDUP_REMOVED lines=9> */
.L_x_711:
[----:B------:R-:W0:Y:S02]  /*a630*/  F2I.FTZ.TRUNC.NTZ R5, R16 ;  /* 0x0000001000057305 */ /* 0x000e24000021f100 */
[----:B0-----:R-:W-:Y:S01]  /*a640*/  STG.E desc[UR36][R2.64], R5 ;  /* 0x0000000502007986 */ /* 0x001fe2000c101924 */
[----:B------:R-:W-:Y:S05]  /*a650*/  EXIT ;  /* 0x000000000000794d */ /* 0x000fea0003800000 */
.L_x_710:
[----:B------:R-:W0:Y:S02]  /*a660*/  F2I.FTZ.TRUNC.NTZ R5, R16 ;  /* 0x0000001000057305 */ /* 0x000e24000021f100 */
[----:B0-----:R-:W-:Y:S01]  /*a670*/  STG.E.U16 desc[UR36][R2.64], R5 ;  /* 0x0000000502007986 */ /* 0x001fe2000c101524 */
[----:B------:R-:W-:Y:S05]  /*a680*/  EXIT ;  /* 0x000000000000794d */ /* 0x000fea0003800000 */
.L_x_706:
        /* <DEDUP_REMOVED lines=8> */
.L_x_713:
[----:B------:R-:W-:-:S05]  /*a710*/  F2FP.F16.F32.PACK_AB R16, RZ, R16 ;  /* 0x00000010ff10723e */ /* 0x000fca00000000ff */
[----:B------:R-:W-:Y:S01]  /*a720*/  STG.E.U16 desc[UR36][R2.64], R16 ;  /* 0x0000001002007986 */ /* 0x000fe2000c101524 */
[----:B------:R-:W-:Y:S05]  /*a730*/  EXIT ;  /* 0x000000000000794d */ /* 0x000fea0003800000 */
.L_x_712:
        /* <DEDUP_REMOVED lines=8> */
.L_x_715:
[----:B------:R-:W-:-:S05]  /*a7c0*/  F2FP.F16.F32.PACK_AB R17, R17, R16 ;  /* 0x000000101111723e */ /* 0x000fca00000000ff */
[----:B------:R-:W-:Y:S01]  /*a7d0*/  STG.E desc[UR36][R2.64], R17 ;  /* 0x0000001102007986 */ /* 0x000fe2000c101924 */
[----:B------:R-:W-:Y:S05]  /*a7e0*/  EXIT ;  /* 0x000000000000794d */ /* 0x000fea0003800000 */
.L_x_714:
[----:B------:R-:W-:-:S06]  /*a7f0*/  FMUL.FTZ R4, R16, 1 ;  /* 0x3f80000010047820 */ /* 0x000fcc0000410000 */
[----:B------:R-:W0:Y:S02]  /*a800*/  F2F.F64.F32 R4, R4 ;  /* 0x0000000400047310 */ /* 0x000e240000201800 */
[----:B0-----:R-:W-:Y:S01]  /*a810*/  STG.E.64 desc[UR36][R2.64], R4 ;  /* 0x0000000402007986 */ /* 0x001fe2000c101b24 */
[----:B------:R-:W-:Y:S05]  /*a820*/  EXIT ;  /* 0x000000000000794d */ /* 0x000fea0003800000 */
.L_x_705:
        /* <DEDUP_REMOVED lines=14> */
.L_x_718:
[----:B------:R-:W-:Y:S01]  /*a910*/  FMUL.FTZ R6, R17, 1 ;  /* 0x3f80000011067820 */ /* 0x000fe20000410000 */
[----:B------:R-:W-:-:S05]  /*a920*/  FMUL.FTZ R4, R16, 1 ;  /* 0x3f80000010047820 */ /* 0x000fca0000410000 */
[----:B------:R-:W-:Y:S08]  /*a930*/  F2F.F64.F32 R6, R6 ;  /* 0x0000000600067310 */ /* 0x000ff00000201800 */
[----:B------:R-:W0:Y:S02]  /*a940*/  F2F.F64.F32 R4, R4 ;  /* 0x0000000400047310 */ /* 0x000e240000201800 */
[----:B0-----:R-:W-:Y:S01]  /*a950*/  STG.E.128 desc[UR36][R2.64], R4 ;  /* 0x0000000402007986 */ /* 0x001fe2000c101d24 */
[----:B------:R-:W-:Y:S05]  /*a960*/  EXIT ;  /* 0x000000000000794d */ /* 0x000fea0003800000 */
.L_x_717:
        /* <DEDUP_REMOVED lines=20> */
.L_x_722:
[----:B------:R-:W-:Y:S05]  /*aab0*/  BSYNC B0 ;  /* 0x0000000000007941 */ /* 0x000fea0003800000 */
.L_x_721:
[----:B------:R-:W-:-:S05]  /*aac0*/  LOP3.LUT R7, R0, R7, RZ, 0xfc, !PT ;  /* 0x0000000700077212 */ /* 0x000fca00078efcff */
[----:B------:R-:W-:Y:S01]  /*aad0*/  STG.E.U8 desc[UR36][R2.64], R7 ;  /* 0x0000000702007986 */ /* 0x000fe2000c101124 */
[----:B------:R-:W-:Y:S05]  /*aae0*/  EXIT ;  /* 0x000000000000794d */ /* 0x000fea0003800000 */
.L_x_720:
        /* <DEDUP_REMOVED lines=12> */
.L_x_724:
[----:B------:R-:W-:Y:S01]  /*abb0*/  IMAD.MOV.U32 R0, RZ, RZ, 0x7f ;  /* 0x0000007fff007424 */ /* 0x000fe200078e00ff */
[----:B------:R-:W-:-:S04]  /*abc0*/  ISETP.GT.U32.AND P0, PT, R4, 0x7f800000, PT ;  /* 0x7f8000000400780c */ /* 0x000fc80003f04070 */
[----:B------:R-:W-:-:S09]  /*abd0*/  SEL R0, R0, 0x7c, P0 ;  /* 0x0000007c00007807 */ /* 0x000fd20000000000 */
.L_x_725:
[----:B------:R-:W-:Y:S05]  /*abe0*/  BSYNC B0 ;  /* 0x0000000000007941 */ /* 0x000fea0003800000 */
.L_x_723:
[----:B------:R-:W-:-:S04]  /*abf0*/  LOP3.LUT R16, R16, 0x80000000, RZ, 0xc0, !PT ;  /* 0x8000000010107812 */ /* 0x000fc800078ec0ff */
[----:B------:R-:W-:-:S04]  /*ac00*/  SHF.R.U32.HI R5, RZ, 0x18, R16 ;  /* 0x00000018ff057819 */ /* 0x000fc80000011610 */
[----:B------:R-:W-:-:S05]  /*ac10*/  LOP3.LUT R5, R0, R5, RZ, 0xfc, !PT ;  /* 0x0000000500057212 */ /* 0x000fca00078efcff */
[----:B------:R-:W-:Y:S01]  /*ac20*/  STG.E.U8 desc[UR36][R2.64], R5 ;  /* 0x0000000502007986 */ /* 0x000fe2000c101124 */
[----:B------:R-:W-:Y:S05]  /*ac30*/  EXIT ;  /* 0x000000000000794d */ /* 0x000fea0003800000 */
.L_x_719:
[----:B------:R-:W-:-:S05]  /*ac40*/  F2FP.BF16.F32.PACK_AB R16, RZ, R16 ;  /* 0x00000010ff10723e */ /* 0x000fca00000010ff */
[----:B------:R-:W-:Y:S01]  /*ac50*/  STG.E.U16 desc[UR36][R2.64], R16 ;  /* 0x0000001002007986 */ /* 0x000fe2000c101524 */
[----:B------:R-:W-:Y:S05]  /*ac60*/  EXIT ;  /* 0x000000000000794d */ /* 0x000fea0003800000 */
.L_x_716:
        /* <DEDUP_REMOVED lines=11> */
.L_x_728:
        /* <DEDUP_REMOVED lines=16> */
.L_x_731:
[----:B------:R-:W-:-:S04]  /*ae20*/  LOP3.LUT R16, R16, 0x80000000, RZ, 0xc0, !PT ;  /* 0x8000000010107812 */ /* 0x000fc800078ec0ff */
[----:B------:R-:W-:-:S04]  /*ae30*/  SHF.R.U32.HI R5, RZ, 0x18, R16 ;  /* 0x00000018ff057819 */ /* 0x000fc80000011610 */
[----:B------:R-:W-:-:S04]  /*ae40*/  LOP3.LUT R4, R4, R5, RZ, 0xfc, !PT ;  /* 0x0000000504047212 */ /* 0x000fc800078efcff */
[----:B------:R-:W-:-:S07]  /*ae50*/  PRMT R0, R4, 0x7610, R0 ;  /* 0x0000761004007816 */ /* 0x000fce0000000000 */
.L_x_730:
[----:B------:R-:W-:Y:S05]  /*ae60*/  BSYNC B0 ;  /* 0x0000000000007941 */ /* 0x000fea0003800000 */
.L_x_729:
[----:B------:R-:W-:Y:S01]  /*ae70*/  STG.E.U8 desc[UR36][R2.64], R0 ;  /* 0x0000000002007986 */ /* 0x000fe2000c101124 */
[----:B------:R-:W-:Y:S05]  /*ae80*/  EXIT ;  /* 0x000000000000794d */ /* 0x000fea0003800000 */
.L_x_727:
        /* <DEDUP_REMOVED lines=16> */
.L_x_734:
[----:B------:R-:W-:-:S04]  /*af90*/  LOP3.LUT R16, R16, 0x80000000, RZ, 0xc0, !PT ;  /* 0x8000000010107812 */ /* 0x000fc800078ec0ff */
[----:B------:R-:W-:-:S04]  /*afa0*/  SHF.R.U32.HI R5, RZ, 0x18, R16 ;  /* 0x00000018ff057819 */ /* 0x000fc80000011610 */
[----:B------:R-:W-:-:S04]  /*afb0*/  LOP3.LUT R4, R4, R5, RZ, 0xfc, !PT ;  /* 0x0000000504047212 */ /* 0x000fc800078efcff */
[----:B------:R-:W-:-:S07]  /*afc0*/  PRMT R0, R4, 0x7610, R0 ;  /* 0x0000761004007816 */ /* 0x000fce0000000000 */
.L_x_733:
[----:B------:R-:W-:Y:S05]  /*afd0*/  BSYNC B0 ;  /* 0x0000000000007941 */ /* 0x000fea0003800000 */
.L_x_732:
[----:B------:R-:W-:Y:S01]  /*afe0*/  STG.E.U8 desc[UR36][R2.64], R0 ;  /* 0x0000000002007986 */ /* 0x000fe2000c101124 */
[----:B------:R-:W-:Y:S05]  /*aff0*/  EXIT ;  /* 0x000000000000794d */ /* 0x000fea0003800000 */
.L_x_726:
        /* <DEDUP_REMOVED lines=21> */
.L_x_709:
        /* <DEDUP_REMOVED lines=16> */
.L_x_737:
[----:B------:R-:W-:Y:S05]  /*b250*/  EXIT ;  /* 0x000000000000794d */ /* 0x000fea0003800000 */
.L_x_736:
[----:B------:R-:W0:Y:S02]  /*b260*/  F2I.U64.TRUNC R16, R16 ;  /* 0x0000001000107311 */ /* 0x000e24000020d800 */
[----:B0-----:R-:W-:Y:S01]  /*b270*/  STG.E.64 desc[UR36][R2.64], R16 ;  /* 0x0000001002007986 */ /* 0x001fe2000c101b24 */
[----:B------:R-:W-:Y:S05]  /*b280*/  EXIT ;  /* 0x000000000000794d */ /* 0x000fea0003800000 */
.L_x_735:
[----:B------:R-:W0:Y:S02]  /*b290*/  F2I.FTZ.U32.TRUNC.NTZ R5, R16 ;  /* 0x0000001000057305 */ /* 0x000e24000021f000 */
[----:B0-----:R-:W-:Y:S01]  /*b2a0*/  STG.E desc[UR36][R2.64], R5 ;  /* 0x0000000502007986 */ /* 0x001fe2000c101924 */
[----:B------:R-:W-:Y:S05]  /*b2b0*/  EXIT ;  /* 0x000000000000794d */ /* 0x000fea0003800000 */
.L_x_738:
        /* <DEDUP_REMOVED lines=12> */
.L_x_4587:


//--------------------- .text._ZN2at6native18elementwise_kernelILi128ELi2EZNS0_22gpu_kernel_impl_nocastIZZZNS0_54_GLOBAL__N__7dbc7496_16_ComplexKernel_cu_75b981de_334617polar_kernel_cudaERNS_14TensorIteratorEENKUlvE_clEvENKUlvE0_clEvEUlffE_EEvRNS_18TensorIteratorBaseERKT_EUliE_EEviT1_ --------------------------
	.section	.text._ZN2at6native18elementwise_kernelILi128ELi2EZNS0_22gpu_kernel_impl_nocastIZZZNS0_54_GLOBAL__N__7dbc7496_16_ComplexKernel_cu_75b981de_334617polar_kernel_cudaERNS_14TensorIteratorEENKUlvE_clEvENKUlvE0_clEvEUlffE_EEvRNS_18TensorIteratorBaseERKT_EUliE_EEviT1_,"ax",@progbits
	.align	128
        .global         _ZN2at6native18elementwise_kernelILi128ELi2EZNS0_22gpu_kernel_impl_nocastIZZZNS0_54_GLOBAL__N__7dbc7496_16_ComplexKernel_cu_75b981de_334617polar_kernel_cudaERNS_14TensorIteratorEENKUlvE_clEvENKUlvE0_clEvEUlffE_EEvRNS_18TensorIteratorBaseERKT_EUliE_EEviT1_
        .type           _ZN2at6native18elementwise_kernelILi128ELi2EZNS0_22gpu_kernel_impl_nocastIZZZNS0_54_GLOBAL__N__7dbc7496_16_ComplexKernel_cu_75b981de_334617polar_kernel_cudaERNS_14TensorIteratorEENKUlvE_clEvENKUlvE0_clEvEUlffE_EEvRNS_18TensorIteratorBaseERKT_EUliE_EEviT1_,@function
        .size           _ZN2at6native18elementwise_kernelILi128ELi2EZNS0_22gpu_kernel_impl_nocastIZZZNS0_54_GLOBAL__N__7dbc7496_16_ComplexKernel_cu_75b981de_334617polar_kernel_cudaERNS_14TensorIteratorEENKUlvE_clEvENKUlvE0_clEvEUlffE_EEvRNS_18TensorIteratorBaseERKT_EUliE_EEviT1_,(.L_x_4588 - _ZN2at6native18elementwise_kernelILi128ELi2EZNS0_22gpu_kernel_impl_nocastIZZZNS0_54_GLOBAL__N__7dbc7496_16_ComplexKernel_cu_75b981de_334617polar_kernel_cudaERNS_14TensorIteratorEENKUlvE_clEvENKUlvE0_clEvEUlffE_EEvRNS_18TensorIteratorBaseERKT_EUliE_EEviT1_)
        .other          _ZN2at6native18elementwise_kernelILi128ELi2EZNS0_22gpu_kernel_impl_nocastIZZZNS0_54_GLOBAL__N__7dbc7496_16_ComplexKernel_cu_75b981de_334617polar_kernel_cudaERNS_14TensorIteratorEENKUlvE_clEvENKUlvE0_clEvEUlffE_EEvRNS_18TensorIteratorBaseERKT_EUliE_EEviT1_,@"STO_CUDA_ENTRY STV_DEFAULT"
_ZN2at6native18elementwise_kernelILi128ELi2EZNS0_22gpu_kernel_impl_nocastIZZZNS0_54_GLOBAL__N__7dbc7496_16_ComplexKernel_cu_75b981de_334617polar_kernel_cudaERNS_14TensorIteratorEENKUlvE_clEvENKUlvE0_clEvEUlffE_EEvRNS_18TensorIteratorBaseERKT_EUliE_EEviT1_:
.text._ZN2at6native18elementwise_kernelILi128ELi2EZNS0_22gpu_kernel_impl_nocastIZZZNS0_54_GLOBAL__N__7dbc7496_16_ComplexKernel_cu_75b981de_334617polar_kernel_cudaERNS_14TensorIteratorEENKUlvE_clEvENKUlvE0_clEvEUlffE_EEvRNS_18TensorIteratorBaseERKT_EUliE_EEviT1_:
[----:B------:R-:W-:Y:S01]  /*0000*/  LDC R1, c[0x0][0x28] ;  /* 0x00000a00ff017b82 */ /* 0x000fe20000000800 */
[----:B------:R-:W0:Y:S01]  /*0010*/  S2R R0, SR_CTAID.X ;  /* 0x0000000000007919 */ /* 0x000e220000002500 */
[----:B------:R-:W-:Y:S01]  /*0020*/  ULDC UR6, c[0x0][0x210] ;  /* 0x0000840000067ab9 */ /* 0x000fe20000000800 */
[----:B------:R-:W-:Y:S01]  /*0030*/  ULDC.64 UR4, c[0x0][0x208] ;  /* 0x0000820000047ab9 */ /* 0x000fe20000000a00 */
[----:B------:R-:W-:Y:S01]  /*0040*/  BSSY B0, `(.L_x_739) ;  /* 0x0000179000007945 */ /* 0x000fe20003800000 */
[----:B------:R-:W0:Y:S02]  /*0050*/  S2R R3, SR_TID.X ;  /* 0x0000000000037919 */ /* 0x000e240000002100 */
[----:B0-----:R-:W-:-:S04]  /*0060*/  LEA R0, R0, R3, 0x8 ;  /* 0x0000000300007211 */ /* 0x001fc800078e40ff */
[----:B------:R-:W-:Y:S02]  /*0070*/  ISETP.GE.AND P0, PT, R0, UR6, PT ;  /* 0x0000000600007c0c */ /* 0x000fe4000bf06270 */
[----:B------:R-:W-:-:S11]  /*0080*/  MOV R9, R0 ;  /* 0x0000000000097202 */ /* 0x000fd60000000f00 */
[----:B------:R-:W-:Y:S05]  /*0090*/  @P0 BRA `(.L_x_740) ;  /* 0x0000001400cc0947 */ /* 0x000fea0003800000 */
[----:B------:R-:W0:Y:S01]  /*00a0*/  LDC R5, c[0x0][0x218] ;  /* 0x00008600ff057b82 */ /* 0x000e220000000800 */
[----:B------:R-:W-:Y:S01]  /*00b0*/  HFMA2.MMA R4, -RZ, RZ, 0, 0 ;  /* 0x00000000ff047435 */ /* 0x000fe200000001ff */
[----:B------:R-:W-:Y:S02]  /*00c0*/  CS2R R2, SRZ ;  /* 0x0000000000027805 */ /* 0x000fe4000001ff00 */
[----:B0-----:R-:W-:-:S13]  /*00d0*/  ISETP.NE.AND P0, PT, R5, RZ, PT ;  /* 0x000000ff0500720c */ /* 0x001fda0003f05270 */
[----:B------:R-:W-:Y:S05]  /*00e0*/  @!P0 BRA `(.L_x_741) ;  /* 0x0000001400708947 */ /* 0x000fea0003800000 */
[----:B------:R-:W-:Y:S01]  /*00f0*/  MOV R2, RZ ;  /* 0x000000ff00027202 */ /* 0x000fe20000000f00 */
[----:B------:R-:W-:Y:S01]  /*0100*/  ULDC.64 UR8, c[0x0][0x220] ;  /* 0x0000880000087ab9 */ /* 0x000fe20000000a00 */
[----:B------:R-:W-:Y:S01]  /*0110*/  MOV R3, R9 ;  /* 0x0000000900037202 */ /* 0x000fe20000000f00 */
[----:B------:R-:W-:Y:S01]  /*0120*/  ULDC UR7, c[0x0][0x21c] ;  /* 0x0000870000077ab9 */ /* 0x000fe20000000800 */
[----:B------:R-:W-:Y:S01]  /*0130*/  ISETP.NE.AND P0, PT, R5, 0x1, PT ;  /* 0x000000010500780c */ /* 0x000fe20003f05270 */
[----:B------:R-:W-:-:S05]  /*0140*/  IMAD.HI.U32 R6, R9, UR8, R2 ;  /* 0x0000000809067c27 */ /* 0x000fca000f8e0002 */
[----:B------:R-:W-:Y:S01]  /*0150*/  SHF.R.U32.HI R7, RZ, UR9, R6 ;  /* 0x00000009ff077c19 */ /* 0x000fe20008011606 */
[----:B------:R-:W-:-:S03]  /*0160*/  ULDC.64 UR8, c[0x0][0x348] ;  /* 0x0000d20000087ab9 */ /* 0x000fc60000000a00 */
[----:B------:R-:W-:-:S05]  /*0170*/  IADD3 R4, -R7, RZ, RZ ;  /* 0x000000ff07047210 */ /* 0x000fca0007ffe1ff */
[----:B------:R-:W-:Y:S01]  /*0180*/  IMAD R4, R4, UR7, R9 ;  /* 0x0000000704047c24 */ /* 0x000fe2000f8e0209 */
[----:B------:R-:W-:-:S03]  /*0190*/  ULDC UR7, c[0x0][0x350] ;  /* 0x0000d40000077ab9 */ /* 0x000fc60000000800 */
[C---:B------:R-:W-:Y:S02]  /*01a0*/  IMAD R3, R4.reuse, UR8, RZ ;  /* 0x0000000804037c24 */ /* 0x040fe4000f8e02ff */
[C---:B------:R-:W-:Y:S02]  /*01b0*/  IMAD R2, R4.reuse, UR9, RZ ;  /* 0x0000000904027c24 */ /* 0x040fe4000f8e02ff */
[----:B------:R-:W-:Y:S01]  /*01c0*/  IMAD R4, R4, UR7, RZ ;  /* 0x0000000704047c24 */ /* 0x000fe2000f8e02ff */
[----:B------:R-:W-:Y:S06]  /*01d0*/  @!P0 BRA `(.L_x_741) ;  /* 0x0000001400348947 */ /* 0x000fec0003800000 */
[----:B------:R-:W-:Y:S01]  /*01e0*/  MOV R6, RZ ;  /* 0x000000ff00067202 */ /* 0x000fe20000000f00 */
[----:B------:R-:W-:Y:S01]  /*01f0*/  ULDC.64 UR8, c[0x0][0x228] ;  /* 0x00008a0000087ab9 */ /* 0x000fe20000000a00 */
[----:B------:R-:W-:Y:S01]  /*0200*/  ULDC UR7, c[0x0][0x230] ;  /* 0x00008c0000077ab9 */ /* 0x000fe20000000800 */
[----:B------:R-:W-:Y:S02]  /*0210*/  ISETP.NE.AND P0, PT, R5, 0x2, PT ;  /* 0x000000020500780c */ /* 0x000fe40003f05270 */
[----:B------:R-:W-:-:S05]  /*0220*/  IMAD.HI.U32 R8, R7, UR9, R6 ;  /* 0x0000000907087c27 */ /* 0x000fca000f8e0006 */
[----:B------:R-:W-:Y:S01]  /*0230*/  SHF.R.U32.HI R9, RZ, UR7, R8 ;  /* 0x00000007ff097c19 */ /* 0x000fe20008011608 */
[----:B------:R-:W-:-:S03]  /*0240*/  ULDC UR7, c[0x0][0x354] ;  /* 0x0000d50000077ab9 */ /* 0x000fc60000000800 */
[----:B------:R-:W-:-:S05]  /*0250*/  IADD3 R6, -R9, RZ, RZ ;  /* 0x000000ff09067210 */ /* 0x000fca0007ffe1ff */
[----:B------:R-:W-:Y:S01]  /*0260*/  IMAD R7, R6, UR8, R7 ;  /* 0x0000000806077c24 */ /* 0x000fe2000f8e0207 */
[----:B------:R-:W-:-:S03]  /*0270*/  ULDC.64 UR8, c[0x0][0x358] ;  /* 0x0000d60000087ab9 */ /* 0x000fc60000000a00 */
[C---:B------:R-:W-:Y:S02]  /*0280*/  IMAD R3, R7.reuse, UR7, R3 ;  /* 0x0000000707037c24 */ /* 0x040fe4000f8e0203 */
[C---:B------:R-:W-:Y:S02]  /*0290*/  IMAD R2, R7.reuse, UR8, R2 ;  /* 0x0000000807027c24 */ /* 0x040fe4000f8e0202 */
[----:B------:R-:W-:Y:S01]  /*02a0*/  IMAD R4, R7, UR9, R4 ;  /* 0x0000000907047c24 */ /* 0x000fe2000f8e0204 */
[----:B------:R-:W-:Y:S06]  /*02b0*/  @!P0 BRA `(.L_x_741) ;  /* 0x0000001000fc8947 */ /* 0x000fec0003800000 */
[----:B------:R-:W-:Y:S01]  /*02c0*/  HFMA2.MMA R8, -RZ, RZ, 0, 0 ;  /* 0x00000000ff087435 */ /* 0x000fe200000001ff */
[----:B------:R-:W-:Y:S01]  /*02d0*/  ULDC.64 UR8, c[0x0][0x238] ;  /* 0x00008e0000087ab9 */ /* 0x000fe20000000a00 */
[----:B------:R-:W-:Y:S01]  /*02e0*/  ISETP.NE.AND P0, PT, R5, 0x3, PT ;  /* 0x000000030500780c */ /* 0x000fe20003f05270 */
[----:B------:R-:W-:-:S07]  /*02f0*/  ULDC UR7, c[0x0][0x234] ;  /* 0x00008d0000077ab9 */ /* 0x000fce0000000800 */
[----:B------:R-:W-:-:S05]  /*0300*/  IMAD.HI.U32 R6, R9, UR8, R8 ;  /* 0x0000000809067c27 */ /* 0x000fca000f8e0008 */
[----:B------:R-:W-:Y:S01]  /*0310*/  SHF.R.U32.HI R7, RZ, UR9, R6 ;  /* 0x00000009ff077c19 */ /* 0x000fe20008011606 */
[----:B------:R-:W-:-:S03]  /*0320*/  ULDC.64 UR8, c[0x0][0x360] ;  /* 0x0000d80000087ab9 */ /* 0x000fc60000000a00 */
[----:B------:R-:W-:-:S05]  /*0330*/  IADD3 R8, -R7, RZ, RZ ;  /* 0x000000ff07087210 */ /* 0x000fca0007ffe1ff */
[----:B------:R-:W-:Y:S01]  /*0340*/  IMAD R9, R8, UR7, R9 ;  /* 0x0000000708097c24 */ /* 0x000fe2000f8e0209 */
[----:B------:R-:W-:-:S03]  /*0350*/  ULDC UR7, c[0x0][0x368] ;  /* 0x0000da0000077ab9 */ /* 0x000fc60000000800 */
[C---:B------:R-:W-:Y:S02]  /*0360*/  IMAD R3, R9.reuse, UR8, R3 ;  /* 0x0000000809037c24 */ /* 0x040fe4000f8e0203 */
[C---:B------:R-:W-:Y:S02]  /*0370*/  IMAD R2, R9.reuse, UR9, R2 ;  /* 0x0000000909027c24 */ /* 0x040fe4000f8e0202 */
[----:B------:R-:W-:Y:S01]  /*0380*/  IMAD R4, R9, UR7, R4 ;  /* 0x0000000709047c24 */ /* 0x000fe2000f8e0204 */
        /* <DEDUP_REMOVED lines=15> */
[----:B------:R-:W-:Y:S01]  /*0480*/  MOV R8, RZ ;  /* 0x000000ff00087202 */ /* 0x000fe20000000f00 */
[----:B------:R-:W-:Y:S01]  /*0490*/  ULDC.64 UR8, c[0x0][0x250] ;  /* 0x0000940000087ab9 */ /* 0x000fe20000000a00 */
[----:B------:R-:W-:Y:S01]  /*04a0*/  ISETP.NE.AND P0, PT, R5, 0x5, PT ;  /* 0x000000050500780c */ /* 0x000fe20003f05270 */
[----:B------:R-:W-:Y:S02]  /*04b0*/  ULDC UR7, c[0x0][0x24c] ;  /* 0x0000930000077ab9 */ /* 0x000fe40000000800 */
        /* <DEDUP_REMOVED lines=10> */
[----:B------:R-:W-:Y:S01]  /*0560*/  HFMA2.MMA R6, -RZ, RZ, 0, 0 ;  /* 0x00000000ff067435 */ /* 0x000fe200000001ff */
[----:B------:R-:W-:Y:S01]  /*0570*/  ULDC.64 UR8, c[0x0][0x258] ;  /* 0x0000960000087ab9 */ /* 0x000fe20000000a00 */
[----:B------:R-:W-:Y:S01]  /*0580*/  ULDC UR7, c[0x0][0x260] ;  /* 0x0000980000077ab9 */ /* 0x000fe20000000800 */
[----:B------:R-:W-:-:S07]  /*0590*/  ISETP.NE.AND P0, PT, R5, 0x6, PT ;  /* 0x000000060500780c */ /* 0x000fce0003f05270 */
        /* <DEDUP_REMOVED lines=248> */
[----:B------:R-:W-:Y:S01]  /*1520*/  ISETP.NE.AND P0, PT, R5, 0x18, PT ;  /* 0x000000180500780c */ /* 0x000fe20003f05270 */
[----:B------:R-:W-:Y:S01]  /*1530*/  HFMA2.MMA R6, -RZ, RZ, 0, 0 ;  /* 0x00000000ff067435 */ /* 0x000fe200000001ff */
[----:B------:R-:W-:Y:S01]  /*1540*/  ULDC.64 UR8, c[0x0][0x330] ;  /* 0x0000cc0000087ab9 */ /* 0x000fe20000000a00 */
[----:B------:R-:W-:-:S08]  /*1550*/  ULDC UR7, c[0x0][0x338] ;  /* 0x0000ce0000077ab9 */ /* 0x000fd00000000800 */
[----:B------:R-:W-:Y:S02]  /*1560*/  IMAD.HI.U32 R10, R7, UR9, R6 ;  /* 0x00000009070a7c27 */ /* 0x000fe4000f8e0006 */
[----:B------:R-:W0:Y:S03]  /*1570*/  @P0 LDC.64 R12, c[0x0][0x340] ;  /* 0x0000d000ff0c0b82 */ /* 0x000e260000000a00 */
[----:B------:R-:W-:Y:S01]  /*1580*/  SHF.R.U32.HI R11, RZ, UR7, R10 ;  /* 0x00000007ff0b7c19 */ /* 0x000fe2000801160a */
[----:B------:R-:W-:Y:S01]  /*1590*/  ULDC UR7, c[0x0][0x45c] ;  /* 0x0001170000077ab9 */ /* 0x000fe20000000800 */
[----:B------:R-:W-:Y:S02]  /*15a0*/  @P0 MOV R10, RZ ;  /* 0x000000ff000a0202 */ /* 0x000fe40000000f00 */
[----:B------:R-:W-:Y:S01]  /*15b0*/  IADD3 R5, -R11, RZ, RZ ;  /* 0x000000ff0b057210 */ /* 0x000fe20007ffe1ff */
[----:B------:R-:W1:Y:S04]  /*15c0*/  @P0 LDC R15, c[0x0][0x33c] ;  /* 0x0000cf00ff0f0b82 */ /* 0x000e680000000800 */
[----:B------:R-:W-:Y:S01]  /*15d0*/  IMAD R7, R5, UR8, R7 ;  /* 0x0000000805077c24 */ /* 0x000fe2000f8e0207 */
[----:B------:R-:W-:-:S03]  /*15e0*/  ULDC.64 UR8, c[0x0][0x460] ;  /* 0x0001180000087ab9 */ /* 0x000fc60000000a00 */
[----:B------:R-:W2:Y:S01]  /*15f0*/  @P0 LDC.64 R8, c[0x0][0x468] ;  /* 0x00011a00ff080b82 */ /* 0x000ea20000000a00 */
[C---:B------:R-:W-:Y:S02]  /*1600*/  IMAD R3, R7.reuse, UR7, R3 ;  /* 0x0000000707037c24 */ /* 0x040fe4000f8e0203 */
[C---:B------:R-:W-:Y:S02]  /*1610*/  IMAD R2, R7.reuse, UR8, R2 ;  /* 0x0000000807027c24 */ /* 0x040fe4000f8e0202 */
[----:B------:R-:W-:-:S03]  /*1620*/  IMAD R4, R7, UR9, R4 ;  /* 0x0000000907047c24 */ /* 0x000fc6000f8e0204 */
[----:B------:R-:W3:Y:S01]  /*1630*/  @P0 LDC R14, c[0x0][0x470] ;  /* 0x00011c00ff0e0b82 */ /* 0x000ee20000000800 */
[----:B0-----:R-:W-:-:S05]  /*1640*/  @P0 IMAD.HI.U32 R6, R11, R12, R10 ;  /* 0x0000000c0b060227 */ /* 0x001fca00078e000a */
[----:B------:R-:W-:-:S04]  /*1650*/  @P0 SHF.R.U32.HI R6, RZ, R13, R6 ;  /* 0x0000000dff060219 */ /* 0x000fc80000011606 */
[----:B------:R-:W-:-:S05]  /*1660*/  @P0 IADD3 R10, -R6, RZ, RZ ;  /* 0x000000ff060a0210 */ /* 0x000fca0007ffe1ff */
[----:B-1----:R-:W-:-:S04]  /*1670*/  @P0 IMAD R11, R10, R15, R11 ;  /* 0x0000000f0a0b0224 */ /* 0x002fc800078e020b */
[C---:B--2---:R-:W-:Y:S02]  /*1680*/  @P0 IMAD R3, R11.reuse, R8, R3 ;  /* 0x000000080b030224 */ /* 0x044fe400078e0203 */
[C---:B------:R-:W-:Y:S02]  /*1690*/  @P0 IMAD R2, R11.reuse, R9, R2 ;  /* 0x000000090b020224 */ /* 0x040fe400078e0202 */
[----:B---3--:R-:W-:-:S07]  /*16a0*/  @P0 IMAD R4, R11, R14, R4 ;  /* 0x0000000e0b040224 */ /* 0x008fce00078e0204 */
.L_x_741:
[----:B------:R-:W-:Y:S02]  /*16b0*/  ULDC.64 UR8, c[0x0][0x488] ;  /* 0x0001220000087ab9 */ /* 0x000fe40000000a00 */
[----:B------:R-:W-:-:S04]  /*16c0*/  IADD3 R4, P0, R4, UR8, RZ ;  /* 0x0000000804047c10 */ /* 0x000fc8000ff1e0ff */
[----:B------:R-:W-:Y:S01]  /*16d0*/  IADD3.X R5, RZ, UR9, RZ, P0, !PT ;  /* 0x00000009ff057c10 */ /* 0x000fe200087fe4ff */
[----:B------:R-:W-:-:S04]  /*16e0*/  ULDC.64 UR8, c[0x0][0x480] ;  /* 0x0001200000087ab9 */ /* 0x000fc80000000a00 */
[----:B------:R-:W2:Y:S01]  /*16f0*/  LDG.E R4, desc[UR4][R4.64] ;  /* 0x0000000404047981 */ /* 0x000ea2000c1e1900 */
[----:B------:R-:W-:-:S04]  /*1700*/  IADD3 R6, P0, R2, UR8, RZ ;  /* 0x0000000802067c10 */ /* 0x000fc8000ff1e0ff */
[----:B------:R-:W-:Y:S01]  /*1710*/  IADD3.X R7, RZ, UR9, RZ, P0, !PT ;  /* 0x00000009ff077c10 */ /* 0x000fe200087fe4ff */
[----:B------:R-:W-:-:S05]  /*1720*/  ULDC.64 UR8, c[0x0][0x478] ;  /* 0x00011e0000087ab9 */ /* 0x000fca0000000a00 */
[----:B------:R-:W3:Y:S01]  /*1730*/  LDG.E R7, desc[UR4][R6.64] ;  /* 0x0000000406077981 */ /* 0x000ee2000c1e1900 */
[----:B------:R-:W-:Y:S02]  /*1740*/  IADD3 R2, P0, R3, UR8, RZ ;  /* 0x0000000803027c10 */ /* 0x000fe4000ff1e0ff */
[----:B------:R-:W-:Y:S02]  /*1750*/  IADD3 R9, R0, 0x80, RZ ;  /* 0x0000008000097810 */ /* 0x000fe40007ffe0ff */
[----:B------:R-:W-:Y:S01]  /*1760*/  IADD3.X R3, RZ, UR9, RZ, P0, !PT ;  /* 0x00000009ff037c10 */ /* 0x000fe200087fe4ff */
[----:B--2---:R-:W-:-:S04]  /*1770*/  FMUL.RZ R11, R4, 0.15915493667125701904 ;  /* 0x3e22f983040b7820 */ /* 0x004fc8000040c000 */
[----:B------:R-:W3:Y:S08]  /*1780*/  MUFU.SIN R10, R11 ;  /* 0x0000000b000a7308 */ /* 0x000ef00000000400 */
[----:B------:R-:W0:Y:S01]  /*1790*/  MUFU.COS R8, R11 ;  /* 0x0000000b00087308 */ /* 0x000e220000000000 */
[----:B---3--:R-:W-:Y:S01]  /*17a0*/  FMUL.FTZ R5, R7, R10 ;  /* 0x0000000a07057220 */ /* 0x008fe20000410000 */
[----:B0-----:R-:W-:-:S05]  /*17b0*/  FMUL.FTZ R4, R8, R7 ;  /* 0x0000000708047220 */ /* 0x001fca0000410000 */
[----:B------:R0:W-:Y:S02]  /*17c0*/  STG.E.64 desc[UR4][R2.64], R4 ;  /* 0x0000000402007986 */ /* 0x0001e4000c101b04 */
.L_x_740:
[----:B------:R-:W-:Y:S05]  /*17d0*/  BSYNC B0 ;  /* 0x0000000000007941 */ /* 0x000fea0003800000 */
.L_x_739:
[----:B------:R-:W-:-:S13]  /*17e0*/  ISETP.GE.AND P0, PT, R9, UR6, PT ;  /* 0x0000000609007c0c */ /* 0x000fda000bf06270 */
[----:B------:R-:W-:Y:S05]  /*17f0*/  @P0 EXIT ;  /* 0x000000000000094d */ /* 0x000fea0003800000 */
[----:B------:R-:W1:Y:S01]  /*1800*/  LDC R8, c[0x0][0x218] ;  /* 0x00008600ff087b82 */ /* 0x000e620000000800 */
[----:B------:R-:W-:Y:S01]  /*1810*/  HFMA2.MMA R0, -RZ, RZ, 0, 0 ;  /* 0x00000000ff007435 */ /* 0x000fe200000001ff */
[----:B0-----:R-:W-:Y:S02]  /*1820*/  CS2R R2, SRZ ;  /* 0x0000000000027805 */ /* 0x001fe4000001ff00 */
[----:B-1----:R-:W-:-:S13]  /*1830*/  ISETP.NE.AND P0, PT, R8, RZ, PT ;  /* 0x000000ff0800720c */ /* 0x002fda0003f05270 */
[----:B------:R-:W-:Y:S05]  /*1840*/  @!P0 BRA `(.L_x_742) ;  /* 0x0000001400708947 */ /* 0x000fea0003800000 */
[----:B------:R-:W-:Y:S01]  /*1850*/  MOV R2, RZ ;  /* 0x000000ff00027202 */ /* 0x000fe20000000f00 */
[----:B------:R-:W-:Y:S01]  /*1860*/  ULDC.64 UR6, c[0x0][0x220] ;  /* 0x0000880000067ab9 */ /* 0x000fe20000000a00 */
[----:B------:R-:W-:Y:S01]  /*1870*/  MOV R3, R9 ;  /* 0x0000000900037202 */ /* 0x000fe20000000f00 */
[----:B------:R-:W-:Y:S01]  /*1880*/  ULDC UR8, c[0x0][0x350] ;  /* 0x0000d40000087ab9 */ /* 0x000fe20000000800 */
[----:B------:R-:W-:Y:S01]  /*1890*/  ISETP.NE.AND P0, PT, R8, 0x1, PT ;  /* 0x000000010800780c */ /* 0x000fe20003f05270 */
[----:B------:R-:W-:Y:S01]  /*18a0*/  IMAD.HI.U32 R4, R9, UR6, R2 ;  /* 0x0000000609047c27 */ /* 0x000fe2000f8e0002 */
[----:B------:R-:W-:-:S04]  /*18b0*/  ULDC UR6, c[0x0][0x21c] ;  /* 0x0000870000067ab9 */ /* 0x000fc80000000800 */
[----:B------:R-:W-:-:S04]  /*18c0*/  SHF.R.U32.HI R5, RZ, UR7, R4 ;  /* 0x00000007ff057c19 */ /* 0x000fc80008011604 */
[----:B------:R-:W-:-:S05]  /*18d0*/  IADD3 R2, -R5, RZ, RZ ;  /* 0x000000ff05027210 */ /* 0x000fca0007ffe1ff */
[----:B------:R-:W-:Y:S01]  /*18e0*/  IMAD R2, R2, UR6, R9 ;  /* 0x0000000602027c24 */ /* 0x000fe2000f8e0209 */
[----:B------:R-:W-:-:S03]  /*18f0*/  ULDC.64 UR6, c[0x0][0x348] ;  /* 0x0000d20000067ab9 */ /* 0x000fc60000000a00 */
        /* <DEDUP_REMOVED lines=22> */
[----:B------:R-:W-:Y:S01]  /*1a60*/  IMAD.HI.U32 R4, R7, UR6, R6 ;  /* 0x0000000607047c27 */ /* 0x000fe2000f8e0006 */
[----:B------:R-:W-:-:S04]  /*1a70*/  ULDC UR6, c[0x0][0x234] ;  /* 0x00008d0000067ab9 */ /* 0x000fc80000000800 */
[----:B------:R-:W-:-:S04]  /*1a80*/  SHF.R.U32.HI R5, RZ, UR7, R4 ;  /* 0x00000007ff057c19 */ /* 0x000fc80008011604 */
        /* <DEDUP_REMOVED lines=295> */
[----:B------:R-:W-:-:S03]  /*2d00*/  @P0 MOV R8, RZ ;  /* 0x000000ff00080202 */ /* 0x000fc60000000f00 */
[----:B------:R-:W1:Y:S08]  /*2d10*/  @P0 LDC R13, c[0x0][0x33c] ;  /* 0x0000cf00ff0d0b82 */ /* 0x000e700000000800 */
[----:B------:R-:W2:Y:S08]  /*2d20*/  @P0 LDC.64 R6, c[0x0][0x468] ;  /* 0x00011a00ff060b82 */ /* 0x000eb00000000a00 */
[----:B------:R-:W3:Y:S01]  /*2d30*/  @P0 LDC R12, c[0x0][0x470] ;  /* 0x00011c00ff0c0b82 */ /* 0x000ee20000000800 */
[----:B0-----:R-:W-:-:S05]  /*2d40*/  @P0 IMAD.HI.U32 R4, R9, R10, R8 ;  /* 0x0000000a09040227 */ /* 0x001fca00078e0008 */
[----:B------:R-:W-:Y:S02]  /*2d50*/  @P0 SHF.R.U32.HI R4, RZ, R11, R4 ;  /* 0x0000000bff040219 */ /* 0x000fe40000011604 */
[----:B------:R-:W-:Y:S02]  /*2d60*/  IADD3 R11, -R9, RZ, RZ ;  /* 0x000000ff090b7210 */ /* 0x000fe40007ffe1ff */
[----:B------:R-:W-:-:S03]  /*2d70*/  @P0 IADD3 R8, -R4, RZ, RZ ;  /* 0x000000ff04080210 */ /* 0x000fc60007ffe1ff */
[----:B------:R-:W-:Y:S01]  /*2d80*/  IMAD R5, R11, UR8, R5 ;  /* 0x000000080b057c24 */ /* 0x000fe2000f8e0205 */
[----:B------:R-:W-:Y:S01]  /*2d90*/  ULDC.64 UR8, c[0x0][0x460] ;  /* 0x0001180000087ab9 */ /* 0x000fe20000000a00 */
[----:B-1----:R-:W-:Y:S02]  /*2da0*/  @P0 IMAD R9, R13, R8, R9 ;  /* 0x000000080d090224 */ /* 0x002fe400078e0209 */
[C---:B------:R-:W-:Y:S02]  /*2db0*/  IMAD R3, R5.reuse, UR6, R3 ;  /* 0x0000000605037c24 */ /* 0x040fe4000f8e0203 */
[C---:B------:R-:W-:Y:S02]  /*2dc0*/  IMAD R0, R5.reuse, UR8, R0 ;  /* 0x0000000805007c24 */ /* 0x040fe4000f8e0200 */
[----:B------:R-:W-:Y:S02]  /*2dd0*/  IMAD R2, R5, UR9, R2 ;  /* 0x0000000905027c24 */ /* 0x000fe4000f8e0202 */
[----:B--2---:R-:W-:-:S02]  /*2de0*/  @P0 IMAD R3, R9, R6, R3 ;  /* 0x0000000609030224 */ /* 0x004fc400078e0203 */
[C---:B------:R-:W-:Y:S02]  /*2df0*/  @P0 IMAD R0, R9.reuse, R7, R0 ;  /* 0x0000000709000224 */ /* 0x040fe400078e0200 */
[----:B---3--:R-:W-:-:S07]  /*2e00*/  @P0 IMAD R2, R9, R12, R2 ;  /* 0x0000000c09020224 */ /* 0x008fce00078e0202 */
.L_x_742:
        /* <DEDUP_REMOVED lines=9> */
[----:B------:R-:W-:-:S04]  /*2ea0*/  IADD3 R2, P0, R3, UR6, RZ ;  /* 0x0000000603027c10 */ /* 0x000fc8000ff1e0ff */
[----:B------:R-:W-:Y:S01]  /*2eb0*/  IADD3.X R3, RZ, UR7, RZ, P0, !PT ;  /* 0x00000007ff037c10 */ /* 0x000fe200087fe4ff */
[----:B--2---:R-:W-:-:S04]  /*2ec0*/  FMUL.RZ R9, R4, 0.15915493667125701904 ;  /* 0x3e22f98304097820 */ /* 0x004fc8000040c000 */
[----:B------:R-:W3:Y:S08]  /*2ed0*/  MUFU.SIN R8, R9 ;  /* 0x0000000900087308 */ /* 0x000ef00000000400 */
[----:B------:R-:W0:Y:S01]  /*2ee0*/  MUFU.COS R0, R9 ;  /* 0x0000000900007308 */ /* 0x000e220000000000 */
[----:B---3--:R-:W-:Y:S01]  /*2ef0*/  FMUL.FTZ R5, R7, R8 ;  /* 0x0000000807057220 */ /* 0x008fe20000410000 */
[----:B0-----:R-:W-:-:S05]  /*2f00*/  FMUL.FTZ R4, R0, R7 ;  /* 0x0000000700047220 */ /* 0x001fca0000410000 */
[----:B------:R-:W-:Y:S01]  /*2f10*/  STG.E.64 desc[UR4][R2.64], R4 ;  /* 0x0000000402007986 */ /* 0x000fe2000c101b04 */
[----:B------:R-:W-:Y:S05]  /*2f20*/  EXIT ;  /* 0x000000000000794d */ /* 0x000fea0003800000 */
.L_x_743:
        /* <DEDUP_REMOVED lines=13> */
.L_x_4588:


//--------------------- .text._ZN2at6native27unrolled_elementwise_kernelIZZZNS0_54_GLOBAL__N__7dbc7496_16_ComplexKernel_cu_75b981de_334617polar_kernel_cudaERNS_14TensorIteratorEENKUlvE_clEvENKUlvE0_clEvEUlffE_St5arrayIPcLm3EELi4E23TrivialOffsetCalculatorILi2EjESB_ILi1EjENS0_6memory15LoadWithoutCastENSE_16StoreWithoutCastEEEviT_T0_T2_T3_T4_T5_ --------------------------
	.section	.text._ZN2at6native27unrolled_elementwise_kernelIZZZNS0_54_GLOBAL__N__7dbc7496_16_ComplexKernel_cu_75b981de_334617polar_kernel_cudaERNS_14TensorIteratorEENKUlvE_clEvENKUlvE0_clEvEUlffE_St5arrayIPcLm3EELi4E23TrivialOffsetCalculatorILi2EjESB_ILi1EjENS0_6memory15LoadWithoutCastENSE_16StoreWithoutCastEEEviT_T0_T2_T3_T4_T5_,"ax",@progbits
	.align	128
        .global         _ZN2at6native27unrolled_elementwise_kernelIZZZNS0_54_GLOBAL__N__7dbc7496_16_ComplexKernel_cu_75b981de_334617polar_kernel_cudaERNS_14TensorIteratorEENKUlvE_clEvENKUlvE0_clEvEUlffE_St5arrayIPcLm3EELi4E23TrivialOffsetCalculatorILi2EjESB_ILi1EjENS0_6memory15LoadWithoutCastENSE_16StoreWithoutCastEEEviT_T0_T2_T3_T4_T5_
        .type           _ZN2at6native27unrolled_elementwise_kernelIZZZNS0_54_GLOBAL__N__7dbc7496_16_ComplexKernel_cu_75b981de_334617polar_kernel_cudaERNS_14TensorIteratorEENKUlvE_clEvENKUlvE0_clEvEUlffE_St5arrayIPcLm3EELi4E23TrivialOffsetCalculatorILi2EjESB_ILi1EjENS0_6memory15LoadWithoutCastENSE_16StoreWithoutCastEEEviT_T0_T2_T3_T4_T5_,@function
        .size           _ZN2at6native27unrolled_elementwise_kernelIZZZNS0_54_GLOBAL__N__7dbc7496_16_ComplexKernel_cu_75b981de_334617polar_kernel_cudaERNS_14TensorIteratorEENKUlvE_clEvENKUlvE0_clEvEUlffE_St5arrayIPcLm3EELi4E23TrivialOffsetCalculatorILi2EjESB_ILi1EjENS0_6memory15LoadWithoutCastENSE_16StoreWithoutCastEEEviT_T0_T2_T3_T4_T5_,(.L_x_4589 - _ZN2at6native27unrolled_elementwise_kernelIZZZNS0_54_GLOBAL__N__7dbc7496_16_ComplexKernel_cu_75b981de_334617polar_kernel_cudaERNS_14TensorIteratorEENKUlvE_clEvENKUlvE0_clEvEUlffE_St5arrayIPcLm3EELi4E23TrivialOffsetCalculatorILi2EjESB_ILi1EjENS0_6memory15LoadWithoutCastENSE_16StoreWithoutCastEEEviT_T0_T2_T3_T4_T5_)
        .other          _ZN2at6native27unrolled_elementwise_kernelIZZZNS0_54_GLOBAL__N__7dbc7496_16_ComplexKernel_cu_75b981de_334617polar_kernel_cudaERNS_14TensorIteratorEENKUlvE_clEvENKUlvE0_clEvEUlffE_St5arrayIPcLm3EELi4E23TrivialOffsetCalculatorILi2EjESB_ILi1EjENS0_6memory15LoadWithoutCastENSE_16StoreWithoutCastEEEviT_T0_T2_T3_T4_T5_,@"STO_CUDA_ENTRY STV_DEFAULT"
_ZN2at6native27unrolled_elementwise_kernelIZZZNS0_54_GLOBAL__N__7dbc7496_16_ComplexKernel_cu_75b981de_334617polar_kernel_cudaERNS_14TensorIteratorEENKUlvE_clEvENKUlvE0_clEvEUlffE_St5arrayIPcLm3EELi4E23TrivialOffsetCalculatorILi2EjESB_ILi1EjENS0_6memory15LoadWithoutCastENSE_16StoreWithoutCastEEEviT_T0_T2_T3_T4_T5_:
.text._ZN2at6native27unrolled_elementwise_kernelIZZZNS0_54_GLOBAL__N__7dbc7496_16_ComplexKernel_cu_75b981de_334617polar_kernel_cudaERNS_14TensorIteratorEENKUlvE_clEvENKUlvE0_clEvEUlffE_St5arrayIPcLm3EELi4E23TrivialOffsetCalculatorILi2EjESB_ILi1EjENS0_6memory15LoadWithoutCastENSE_16StoreWithoutCastEEEviT_T0_T2_T3_T4_T5_:
[----:B------:R-:W-:Y:S01]  /*0000*/  LDC R1, c[0x0][0x28] ;  /* 0x00000a00ff017b82 */ /* 0x000fe20000000800 */
[----:B------:R-:W0:Y:S07]  /*0010*/  S2R R0, SR_CTAID.X ;  /* 0x0000000000007919 */ /* 0x000e2e0000002500 */
[----:B------:R-:W0:Y:S01]  /*0020*/  LDC R3, c[0x0][0x210] ;  /* 0x00008400ff037b82 */ /* 0x000e220000000800 */
[----:B------:R-:W-:Y:S01]  /*0030*/  IMAD.MOV.U32 R14, RZ, RZ, RZ ;  /* 0x000000ffff0e7224 */ /* 0x000fe200078e00ff */
[----:B------:R-:W-:Y:S01]  /*0040*/  ULDC.64 UR4, c[0x0][0x208] ;  /* 0x0000820000047ab9 */ /* 0x000fe20000000a00 */
[----:B------:R-:W1:Y:S01]  /*0050*/  S2R R13, SR_TID.X ;  /* 0x00000000000d7919 */ /* 0x000e620000002100 */
[----:B0-----:R-:W-:Y:S01]  /*0060*/  IMAD R6, R0, -0x200, R3 ;  /* 0xfffffe0000067824 */ /* 0x001fe200078e0203 */
[----:B-1----:R-:W-:-:S04]  /*0070*/  MOV R15, R13 ;  /* 0x0000000d000f7202 */ /* 0x002fc80000000f00 */
[----:B------:R-:W-:-:S13]  /*0080*/  ISETP.GE.AND P0, PT, R13, R6, PT ;  /* 0x000000060d00720c */ /* 0x000fda0003f06270 */
[----:B------:R-:W-:Y:S01]  /*0090*/  @!P0 LEA R21, R0, R15, 0x9 ;  /* 0x0000000f00158211 */ /* 0x000fe200078e48ff */
[----:B------:R-:W-:Y:S01]  /*00a0*/  @!P0 VIADD R15, R15, 0x80 ;  /* 0x000000800f0f8836 */ /* 0x000fe20000000000 */
[----:B------:R-:W0:Y:S04]  /*00b0*/  @!P0 LDC.64 R22, c[0x0][0x228] ;  /* 0x00008a00ff168b82 */ /* 0x000e280000000a00 */
[----:B------:R-:W-:-:S04]  /*00c0*/  ISETP.GE.AND P1, PT, R15, R6, PT ;  /* 0x000000060f00720c */ /* 0x000fc80003f26270 */
[----:B------:R-:W1:Y:S09]  /*00d0*/  @!P0 LDC.64 R10, c[0x0][0x220] ;  /* 0x00008800ff0a8b82 */ /* 0x000e720000000a00 */
[----:B------:R-:W-:Y:S01]  /*00e0*/  @!P1 LEA R17, R0, R15, 0x9 ;  /* 0x0000000f00119211 */ /* 0x000fe200078e48ff */
[----:B------:R-:W2:Y:S01]  /*00f0*/  @!P1 LDC.64 R4, c[0x0][0x228] ;  /* 0x00008a00ff049b82 */ /* 0x000ea20000000a00 */
[----:B------:R-:W-:-:S04]  /*0100*/  @!P1 IADD3 R15, R15, 0x80, RZ ;  /* 0x000000800f0f9810 */ /* 0x000fc80007ffe0ff */
[----:B------:R-:W-:Y:S01]  /*0110*/  ISETP.GE.AND P3, PT, R15, R6, PT ;  /* 0x000000060f00720c */ /* 0x000fe20003f66270 */
[C---:B0-----:R-:W-:Y:S01]  /*0120*/  @!P0 IMAD.WIDE.U32 R22, R21.reuse, 0x4, R22 ;  /* 0x0000000415168825 */ /* 0x041fe200078e0016 */
[----:B------:R-:W-:Y:S01]  /*0130*/  HFMA2.MMA R7, -RZ, RZ, 0, 0 ;  /* 0x00000000ff077435 */ /* 0x000fe200000001ff */
[----:B------:R-:W0:Y:S03]  /*0140*/  @!P1 LDC.64 R8, c[0x0][0x220] ;  /* 0x00008800ff089b82 */ /* 0x000e260000000a00 */
[----:B------:R3:W4:Y:S07]  /*0150*/  @!P0 LDG.E R14, desc[UR4][R22.64] ;  /* 0x00000004160e8981 */ /* 0x00072e000c1e1900 */
[----:B------:R-:W3:Y:S01]  /*0160*/  @!P3 LDC.64 R2, c[0x0][0x228] ;  /* 0x00008a00ff02bb82 */ /* 0x000ee20000000a00 */
[----:B-1----:R-:W-:Y:S01]  /*0170*/  @!P0 IMAD.WIDE.U32 R20, R21, 0x4, R10 ;  /* 0x0000000415148825 */ /* 0x002fe200078e000a */
[----:B------:R-:W-:-:S02]  /*0180*/  @!P3 LEA R19, R0, R15, 0x9 ;  /* 0x0000000f0013b211 */ /* 0x000fc400078e48ff */
[----:B------:R-:W-:Y:S01]  /*0190*/  CS2R R10, SRZ ;  /* 0x00000000000a7805 */ /* 0x000fe2000001ff00 */
[----:B--2---:R-:W-:-:S03]  /*01a0*/  @!P1 IMAD.WIDE.U32 R24, R17, 0x4, R4 ;  /* 0x0000000411189825 */ /* 0x004fc600078e0004 */
[----:B------:R-:W1:Y:S01]  /*01b0*/  @!P3 LDC.64 R4, c[0x0][0x220] ;  /* 0x00008800ff04bb82 */ /* 0x000e620000000a00 */
[----:B------:R-:W-:Y:S01]  /*01c0*/  MOV R12, RZ ;  /* 0x000000ff000c7202 */ /* 0x000fe20000000f00 */
[----:B------:R-:W2:Y:S04]  /*01d0*/  @!P0 LDG.E R10, desc[UR4][R20.64] ;  /* 0x00000004140a8981 */ /* 0x000ea8000c1e1900 */
[----:B------:R-:W2:Y:S01]  /*01e0*/  @!P1 LDG.E R7, desc[UR4][R24.64] ;  /* 0x0000000418079981 */ /* 0x000ea2000c1e1900 */
[----:B---3--:R-:W-:-:S05]  /*01f0*/  @!P3 IMAD.WIDE.U32 R26, R19, 0x4, R2 ;  /* 0x00000004131ab825 */ /* 0x008fca00078e0002 */
[----:B------:R-:W3:Y:S01]  /*0200*/  @!P3 LDG.E R12, desc[UR4][R26.64] ;  /* 0x000000041a0cb981 */ /* 0x000ee2000c1e1900 */
[----:B0-----:R-:W-:Y:S01]  /*0210*/  @!P1 IMAD.WIDE.U32 R16, R17, 0x4, R8 ;  /* 0x0000000411109825 */ /* 0x001fe200078e0008 */
[----:B------:R-:W-:-:S03]  /*0220*/  CS2R R8, SRZ ;  /* 0x0000000000087805 */ /* 0x000fc6000001ff00 */
[----:B-1----:R-:W-:-:S03]  /*0230*/  @!P3 IMAD.WIDE.U32 R22, R19, 0x4, R4 ;  /* 0x000000041316b825 */ /* 0x002fc600078e0004 */
[----:B------:R-:W3:Y:S04]  /*0240*/  @!P1 LDG.E R8, desc[UR4][R16.64] ;  /* 0x0000000410089981 */ /* 0x000ee8000c1e1900 */
[----:B------:R-:W3:Y:S01]  /*0250*/  @!P3 LDG.E R9, desc[UR4][R22.64] ;  /* 0x000000041609b981 */ /* 0x000ee2000c1e1900 */
[----:B------:R-:W-:-:S05]  /*0260*/  @!P3 VIADD R15, R15, 0x80 ;  /* 0x000000800f0fb836 */ /* 0x000fca0000000000 */
[----:B------:R-:W-:-:S13]  /*0270*/  ISETP.GE.AND P2, PT, R15, R6, PT ;  /* 0x000000060f00720c */ /* 0x000fda0003f46270 */
[----:B------:R-:W0:Y:S01]  /*0280*/  @!P2 LDC.64 R2, c[0x0][0x228] ;  /* 0x00008a00ff02ab82 */ /* 0x000e220000000a00 */
[----:B------:R-:W-:-:S07]  /*0290*/  @!P2 LEA R15, R0, R15, 0x9 ;  /* 0x0000000f000fa211 */ /* 0x000fce00078e48ff */
[----:B------:R-:W1:Y:S01]  /*02a0*/  @!P2 LDC.64 R4, c[0x0][0x220] ;  /* 0x00008800ff04ab82 */ /* 0x000e620000000a00 */
[----:B------:R-:W-:Y:S01]  /*02b0*/  MOV R19, R13 ;  /* 0x0000000d00137202 */ /* 0x000fe20000000f00 */
[----:B0-----:R-:W-:-:S05]  /*02c0*/  @!P2 IMAD.WIDE.U32 R2, R15, 0x4, R2 ;  /* 0x000000040f02a825 */ /* 0x001fca00078e0002 */
[----:B------:R0:W5:Y:S01]  /*02d0*/  @!P2 LDG.E R11, desc[UR4][R2.64] ;  /* 0x00000004020ba981 */ /* 0x000162000c1e1900 */
[----:B-1----:R-:W-:Y:S01]  /*02e0*/  @!P2 IMAD.WIDE.U32 R4, R15, 0x4, R4 ;  /* 0x000000040f04a825 */ /* 0x002fe200078e0004 */
[----:B0-----:R-:W0:Y:S03]  /*02f0*/  @!P0 LDC.64 R2, c[0x0][0x218] ;  /* 0x00008600ff028b82 */ /* 0x001e260000000a00 */
[----:B------:R-:W-:Y:S01]  /*0300*/  IMAD.MOV.U32 R15, RZ, RZ, RZ ;  /* 0x000000ffff0f7224 */ /* 0x000fe200078e00ff */
[C---:B------:R-:W-:Y:S01]  /*0310*/  IADD3 R27, R19.reuse, 0x80, RZ ;  /* 0x00000080131b7810 */ /* 0x040fe20007ffe0ff */
[----:B------:R-:W-:-:S04]  /*0320*/  VIADD R21, R19, 0x100 ;  /* 0x0000010013157836 */ /* 0x000fc80000000000 */
[----:B------:R1:W5:Y:S01]  /*0330*/  @!P2 LDG.E R15, desc[UR4][R4.64] ;  /* 0x00000004040fa981 */ /* 0x000362000c1e1900 */
[-C--:B------:R-:W-:Y:S02]  /*0340*/  ISETP.GE.AND P2, PT, R27, R6.reuse, PT ;  /* 0x000000061b00720c */ /* 0x080fe40003f46270 */
[----:B------:R-:W-:Y:S02]  /*0350*/  ISETP.GE.AND P3, PT, R21, R6, PT ;  /* 0x000000061500720c */ /* 0x000fe40003f66270 */
[----:B------:R-:W-:Y:S02]  /*0360*/  @!P0 LEA R13, R0, R13, 0x9 ;  /* 0x0000000d000d8211 */ /* 0x000fe400078e48ff */
[----:B-1----:R-:W-:Y:S02]  /*0370*/  CS2R R4, SRZ ;  /* 0x0000000000047805 */ /* 0x002fe4000001ff00 */
[----:B------:R-:W-:Y:S01]  /*0380*/  IADD3 R25, R19, 0x180, RZ ;  /* 0x0000018013197810 */ /* 0x000fe20007ffe0ff */
[----:B------:R-:W-:-:S02]  /*0390*/  @!P0 IMAD.MOV.U32 R19, RZ, RZ, R27 ;  /* 0x000000ffff138224 */ /* 0x000fc400078e001b */
[----:B0-----:R-:W-:-:S03]  /*03a0*/  @!P0 IMAD.WIDE.U32 R2, R13, 0x8, R2 ;  /* 0x000000080d028825 */ /* 0x001fc600078e0002 */
[-C--:B------:R-:W-:Y:S01]  /*03b0*/  ISETP.GE.AND P4, PT, R19, R6.reuse, PT ;  /* 0x000000061300720c */ /* 0x080fe20003f86270 */
[----:B------:R-:W-:Y:S01]  /*03c0*/  BSSY B0, `(.L_x_744) ;  /* 0x000001f000007945 */ /* 0x000fe20003800000 */
[----:B------:R-:W-:Y:S01]  /*03d0*/  ISETP.GE.AND P1, PT, R25, R6, PT ;  /* 0x000000061900720c */ /* 0x000fe20003f26270 */
[----:B----4-:R-:W-:-:S04]  /*03e0*/  @!P0 FMUL.RZ R16, R14, 0.15915493667125701904 ;  /* 0x3e22f9830e108820 */ /* 0x010fc8000040c000 */
[----:B------:R-:W2:Y:S08]  /*03f0*/  @!P0 MUFU.COS R17, R16 ;  /* 0x0000001000118308 */ /* 0x000eb00000000000 */
[----:B------:R-:W0:Y:S01]  /*0400*/  @!P0 MUFU.SIN R23, R16 ;  /* 0x0000001000178308 */ /* 0x000e220000000400 */
[-C--:B--2---:R-:W-:Y:S01]  /*0410*/  @!P0 FMUL.FTZ R4, R17, R10.reuse ;  /* 0x0000000a11048220 */ /* 0x084fe20000410000 */
[----:B------:R-:W-:Y:S01]  /*0420*/  @!P2 FMUL.RZ R20, R7, 0.15915493667125701904 ;  /* 0x3e22f9830714a820 */ /* 0x000fe2000040c000 */
[----:B0-----:R-:W-:-:S05]  /*0430*/  @!P0 FMUL.FTZ R5, R23, R10 ;  /* 0x0000000a17058220 */ /* 0x001fca0000410000 */
[----:B------:R-:W0:Y:S01]  /*0440*/  @!P2 MUFU.COS R7, R20 ;  /* 0x000000140007a308 */ /* 0x000e220000000000 */
[----:B------:R1:W-:Y:S01]  /*0450*/  @!P0 STG.E.64 desc[UR4][R2.64], R4 ;  /* 0x0000000402008986 */ /* 0x0003e2000c101b04 */
[----:B---3--:R-:W-:-:S06]  /*0460*/  @!P3 FMUL.RZ R12, R12, 0.15915493667125701904 ;  /* 0x3e22f9830c0cb820 */ /* 0x008fcc000040c000 */
[----:B------:R-:W2:Y:S08]  /*0470*/  @!P2 MUFU.SIN R21, R20 ;  /* 0x000000140015a308 */ /* 0x000eb00000000400 */
[----:B------:R-:W3:Y:S08]  /*0480*/  @!P3 MUFU.COS R14, R12 ;  /* 0x0000000c000eb308 */ /* 0x000ef00000000000 */
[----:B------:R4:W1:Y:S01]  /*0490*/  @!P3 MUFU.SIN R18, R12 ;  /* 0x0000000c0012b308 */ /* 0x0008620000000400 */
[----:B------:R-:W-:-:S02]  /*04a0*/  CS2R R16, SRZ ;  /* 0x0000000000107805 */ /* 0x000fc4000001ff00 */
[-C--:B0-----:R-:W-:Y:S01]  /*04b0*/  @!P2 FMUL.FTZ R16, R7, R8.reuse ;  /* 0x000000080710a220 */ /* 0x081fe20000410000 */
[----:B--2---:R-:W-:Y:S01]  /*04c0*/  @!P2 FMUL.FTZ R17, R21, R8 ;  /* 0x000000081511a220 */ /* 0x004fe20000410000 */
[----:B----4-:R-:W-:Y:S02]  /*04d0*/  CS2R R12, SRZ ;  /* 0x00000000000c7805 */ /* 0x010fe4000001ff00 */
[-C--:B---3--:R-:W-:Y:S01]  /*04e0*/  @!P3 FMUL.FTZ R12, R14, R9.reuse ;  /* 0x000000090e0cb220 */ /* 0x088fe20000410000 */
[----:B-1----:R-:W-:Y:S01]  /*04f0*/  @!P3 FMUL.FTZ R13, R18, R9 ;  /* 0x00000009120db220 */ /* 0x002fe20000410000 */
[----:B------:R-:W-:Y:S06]  /*0500*/  @P4 BRA `(.L_x_745) ;  /* 0x0000000000284947 */ /* 0x000fec0003800000 */
[----:B------:R-:W0:Y:S01]  /*0510*/  LDC.64 R4, c[0x0][0x218] ;  /* 0x00008600ff047b82 */ /* 0x000e220000000a00 */
[----:B------:R-:W-:Y:S02]  /*0520*/  LEA R3, R0, R19, 0x9 ;  /* 0x0000001300037211 */ /* 0x000fe400078e48ff */
[----:B------:R-:W-:-:S04]  /*0530*/  IADD3 R19, R19, 0x80, RZ ;  /* 0x0000008013137810 */ /* 0x000fc80007ffe0ff */
[----:B------:R-:W-:-:S13]  /*0540*/  ISETP.GE.AND P0, PT, R19, R6, PT ;  /* 0x000000061300720c */ /* 0x000fda0003f06270 */
[----:B------:R-:W-:Y:S01]  /*0550*/  @!P0 IMAD R7, R0, 0x200, R19 ;  /* 0x0000020000078824 */ /* 0x000fe200078e0213 */
[----:B------:R-:W-:Y:S01]  /*0560*/  @!P0 IADD3 R19, R19, 0x80, RZ ;  /* 0x0000008013138810 */ /* 0x000fe20007ffe0ff */
[----:B0-----:R-:W-:-:S04]  /*0570*/  IMAD.WIDE.U32 R2, R3, 0x8, R4 ;  /* 0x0000000803027825 */ /* 0x001fc800078e0004 */
[----:B------:R-:W-:Y:S01]  /*0580*/  @!P0 IMAD.WIDE.U32 R4, R7, 0x8, R4 ;  /* 0x0000000807048825 */ /* 0x000fe200078e0004 */
[----:B------:R0:W-:Y:S04]  /*0590*/  STG.E.64 desc[UR4][R2.64], R16 ;  /* 0x0000001002007986 */ /* 0x0001e8000c101b04 */
[----:B------:R0:W-:Y:S02]  /*05a0*/  @!P0 STG.E.64 desc[UR4][R4.64], R12 ;  /* 0x0000000c04008986 */ /* 0x0001e4000c101b04 */
.L_x_745:
[----:B------:R-:W-:Y:S05]  /*05b0*/  BSYNC B0 ;  /* 0x0000000000007941 */ /* 0x000fea0003800000 */
.L_x_744:
[----:B-----5:R-:W-:Y:S01]  /*05c0*/  @!P1 FMUL.RZ R11, R11, 0.15915493667125701904 ;  /* 0x3e22f9830b0b9820 */ /* 0x020fe2000040c000 */
[----:B------:R-:W-:-:S03]  /*05d0*/  ISETP.GE.AND P0, PT, R19, R6, PT ;  /* 0x000000061300720c */ /* 0x000fc60003f06270 */
[----:B------:R1:W2:Y:S10]  /*05e0*/  @!P1 MUFU.COS R6, R11 ;  /* 0x0000000b00069308 */ /* 0x0002b40000000000 */
[----:B-1----:R-:W-:Y:S05]  /*05f0*/  @P0 EXIT ;  /* 0x000000000000094d */ /* 0x002fea0003800000 */
[----:B0-----:R-:W0:Y:S01]  /*0600*/  LDC.64 R2, c[0x0][0x218] ;  /* 0x00008600ff027b82 */ /* 0x001e220000000a00 */
[----:B------:R-:W1:Y:S01]  /*0610*/  @!P1 MUFU.SIN R8, R11 ;  /* 0x0000000b00089308 */ /* 0x000e620000000400 */
[----:B------:R-:W-:Y:S02]  /*0620*/  LEA R19, R0, R19, 0x9 ;  /* 0x0000001300137211 */ /* 0x000fe400078e48ff */
[----:B------:R-:W-:Y:S02]  /*0630*/  CS2R R4, SRZ ;  /* 0x0000000000047805 */ /* 0x000fe4000001ff00 */
[-C--:B--2---:R-:W-:Y:S01]  /*0640*/  @!P1 FMUL.FTZ R4, R6, R15.reuse ;  /* 0x0000000f06049220 */ /* 0x084fe20000410000 */
[----:B-1----:R-:W-:Y:S01]  /*0650*/  @!P1 FMUL.FTZ R5, R8, R15 ;  /* 0x0000000f08059220 */ /* 0x002fe20000410000 */
[----:B0-----:R-:W-:-:S05]  /*0660*/  IMAD.WIDE.U32 R2, R19, 0x8, R2 ;  /* 0x0000000813027825 */ /* 0x001fca00078e0002 */
[----:B------:R-:W-:Y:S01]  /*0670*/  STG.E.64 desc[UR4][R2.64], R4 ;  /* 0x0000000402007986 */ /* 0x000fe2000c101b04 */
[----:B------:R-:W-:Y:S05]  /*0680*/  EXIT ;  /* 0x000000000000794d */ /* 0x000fea0003800000 */
.L_x_746:
        /* <DEDUP_REMOVED lines=15> */
.L_x_4589:


//--------------------- .text._ZN2at6native29vectorized_elementwise_kernelILi2EZZZNS0_54_GLOBAL__N__7dbc7496_16_ComplexKernel_cu_75b981de_334617polar_kernel_cudaERNS_14TensorIteratorEENKUlvE_clEvENKUlvE0_clEvEUlffE_St5arrayIPcLm3EEEEviT0_T1_ --------------------------
	.section	.text._ZN2at6native29vectorized_elementwise_kernelILi2EZZZNS0_54_GLOBAL__N__7dbc7496_16_ComplexKernel_cu_75b981de_334617polar_kernel_cudaERNS_14TensorIteratorEENKUlvE_clEvENKUlvE0_clEvEUlffE_St5arrayIPcLm3EEEEviT0_T1_,"ax",@progbits
	.align	128
        .global         _ZN2at6native29vectorized_elementwise_kernelILi2EZZZNS0_54_GLOBAL__N__7dbc7496_16_ComplexKernel_cu_75b981de_334617polar_kernel_cudaERNS_14TensorIteratorEENKUlvE_clEvENKUlvE0_clEvEUlffE_St5arrayIPcLm3EEEEviT0_T1_
        .type           _ZN2at6native29vectorized_elementwise_kernelILi2EZZZNS0_54_GLOBAL__N__7dbc7496_16_ComplexKernel_cu_75b981de_334617polar_kernel_cudaERNS_14TensorIteratorEENKUlvE_clEvENKUlvE0_clEvEUlffE_St5arrayIPcLm3EEEEviT0_T1_,@function
        .size           _ZN2at6native29vectorized_elementwise_kernelILi2EZZZNS0_54_GLOBAL__N__7dbc7496_16_ComplexKernel_cu_75b981de_334617polar_kernel_cudaERNS_14TensorIteratorEENKUlvE_clEvENKUlvE0_clEvEUlffE_St5arrayIPcLm3EEEEviT0_T1_,(.L_x_4590 - _ZN2at6native29vectorized_elementwise_kernelILi2EZZZNS0_54_GLOBAL__N__7dbc7496_16_ComplexKernel_cu_75b981de_334617polar_kernel_cudaERNS_14TensorIteratorEENKUlvE_clEvENKUlvE0_clEvEUlffE_St5arrayIPcLm3EEEEviT0_T1_)
        .other          _ZN2at6native29vectorized_elementwise_kernelILi2EZZZNS0_54_GLOBAL__N__7dbc7496_16_ComplexKernel_cu_75b981de_334617polar_kernel_cudaERNS_14TensorIteratorEENKUlvE_clEvENKUlvE0_clEvEUlffE_St5arrayIPcLm3EEEEviT0_T1_,@"STO_CUDA_ENTRY STV_DEFAULT"
_ZN2at6native29vectorized_elementwise_kernelILi2EZZZNS0_54_GLOBAL__N__7dbc7496_16_ComplexKernel_cu_75b981de_334617polar_kernel_cudaERNS_14TensorIteratorEENKUlvE_clEvENKUlvE0_clEvEUlffE_St5arrayIPcLm3EEEEviT0_T1_:
.text._ZN2at6native29vectorized_elementwise_kernelILi2EZZZNS0_54_GLOBAL__N__7dbc7496_16_ComplexKernel_cu_75b981de_334617polar_kernel_cudaERNS_14TensorIteratorEENKUlvE_clEvENKUlvE0_clEvEUlffE_St5arrayIPcLm3EEEEviT0_T1_:
[----:B------:R-:W-:Y:S01]  /*0000*/  LDC R1, c[0x0][0x28] ;  /* 0x00000a00ff017b82 */ /* 0x000fe20000000800 */
[----:B------:R-:W0:Y:S01]  /*0010*/  S2R R0, SR_CTAID.X ;  /* 0x0000000000007919 */ /* 0x000e220000002500 */
[----:B------:R-:W-:Y:S01]  /*0020*/  ULDC UR4, c[0x0][0x210] ;  /* 0x0000840000047ab9 */ /* 0x000fe20000000800 */
[----:B0-----:R-:W-:-:S04]  /*0030*/  SHF.L.U32 R0, R0, 0xa, RZ ;  /* 0x0000000a00007819 */ /* 0x001fc800000006ff */
[----:B------:R-:W-:Y:S01]  /*0040*/  IADD3 R2, -R0, UR4, RZ ;  /* 0x0000000400027c10 */ /* 0x000fe2000fffe1ff */
[----:B------:R-:W-:-:S03]  /*0050*/  ULDC.64 UR4, c[0x0][0x208] ;  /* 0x0000820000047ab9 */ /* 0x000fc60000000a00 */
[----:B------:R-:W-:-:S13]  /*0060*/  ISETP.GE.U32.AND P0, PT, R2, 0x400, PT ;  /* 0x000004000200780c */ /* 0x000fda0003f06070 */
[----:B------:R-:W-:Y:S05]  /*0070*/  @!P0 BRA `(.L_x_747) ;  /* 0x0000000000fc8947 */ /* 0x000fea0003800000 */
[----:B------:R-:W0:Y:S01]  /*0080*/  S2R R28, SR_TID.X ;  /* 0x00000000001c7919 */ /* 0x000e220000002100 */
[----:B------:R-:W1:Y:S08]  /*0090*/  LDC.64 R2, c[0x0][0x228] ;  /* 0x00008a00ff027b82 */ /* 0x000e700000000a00 */
[----:B------:R-:W2:Y:S08]  /*00a0*/  LDC.64 R6, c[0x0][0x220] ;  /* 0x00008800ff067b82 */ /* 0x000eb00000000a00 */
[----:B------:R-:W3:Y:S01]  /*00b0*/  LDC.64 R30, c[0x0][0x218] ;  /* 0x00008600ff1e7b82 */ /* 0x000ee20000000a00 */
[----:B-1----:R-:W-:-:S04]  /*00c0*/  IMAD.WIDE R2, R0, 0x4, R2 ;  /* 0x0000000400027825 */ /* 0x002fc800078e0202 */
[----:B0-----:R-:W-:-:S05]  /*00d0*/  IMAD.WIDE.U32 R22, R28, 0x8, R2 ;  /* 0x000000081c167825 */ /* 0x001fca00078e0002 */
[----:B------:R-:W4:Y:S04]  /*00e0*/  LDG.E.64 R10, desc[UR4][R22.64] ;  /* 0x00000004160a7981 */ /* 0x000f28000c1e1b00 */
[----:B------:R-:W5:Y:S04]  /*00f0*/  LDG.E.64 R14, desc[UR4][R22.64+0x400] ;  /* 0x00040004160e7981 */ /* 0x000f68000c1e1b00 */
[----:B------:R-:W5:Y:S04]  /*0100*/  LDG.E.64 R2, desc[UR4][R22.64+0x800] ;  /* 0x0008000416027981 */ /* 0x000f68000c1e1b00 */
[----:B------:R-:W5:Y:S01]  /*0110*/  LDG.E.64 R4, desc[UR4][R22.64+0xc00] ;  /* 0x000c000416047981 */ /* 0x000f62000c1e1b00 */
[----:B--2---:R-:W-:-:S04]  /*0120*/  IMAD.WIDE R6, R0, 0x4, R6 ;  /* 0x0000000400067825 */ /* 0x004fc800078e0206 */
[----:B------:R-:W-:-:S05]  /*0130*/  IMAD.WIDE.U32 R16, R28, 0x8, R6 ;  /* 0x000000081c107825 */ /* 0x000fca00078e0006 */
[----:B------:R-:W2:Y:S04]  /*0140*/  LDG.E.64 R8, desc[UR4][R16.64] ;  /* 0x0000000410087981 */ /* 0x000ea8000c1e1b00 */
[----:B------:R-:W2:Y:S04]  /*0150*/  LDG.E.64 R12, desc[UR4][R16.64+0x400] ;  /* 0x00040004100c7981 */ /* 0x000ea8000c1e1b00 */
[----:B------:R-:W2:Y:S04]  /*0160*/  LDG.E.64 R18, desc[UR4][R16.64+0x800] ;  /* 0x0008000410127981 */ /* 0x000ea8000c1e1b00 */
[----:B------:R0:W2:Y:S01]  /*0170*/  LDG.E.64 R20, desc[UR4][R16.64+0xc00] ;  /* 0x000c000410147981 */ /* 0x0000a2000c1e1b00 */
[----:B---3--:R-:W-:-:S04]  /*0180*/  IMAD.WIDE.U32 R30, R0, 0x8, R30 ;  /* 0x00000008001e7825 */ /* 0x008fc800078e001e */
[----:B----4-:R-:W-:Y:S01]  /*0190*/  FMUL.RZ R26, R10, 0.15915493667125701904 ;  /* 0x3e22f9830a1a7820 */ /* 0x010fe2000040c000 */
[----:B------:R-:W-:Y:S01]  /*01a0*/  FMUL.RZ R29, R11, 0.15915493667125701904 ;  /* 0x3e22f9830b1d7820 */ /* 0x000fe2000040c000 */
[----:B-----5:R-:W-:Y:S01]  /*01b0*/  FMUL.RZ R32, R14, 0.15915493667125701904 ;  /* 0x3e22f9830e207820 */ /* 0x020fe2000040c000 */
[----:B------:R-:W-:Y:S01]  /*01c0*/  FMUL.RZ R33, R15, 0.15915493667125701904 ;  /* 0x3e22f9830f217820 */ /* 0x000fe2000040c000 */
[----:B------:R-:W2:Y:S01]  /*01d0*/  MUFU.COS R7, R26 ;  /* 0x0000001a00077308 */ /* 0x000ea20000000000 */
[----:B------:R-:W-:-:S07]  /*01e0*/  FMUL.RZ R34, R3, 0.15915493667125701904 ;  /* 0x3e22f98303227820 */ /* 0x000fce000040c000 */
[----:B------:R1:W3:Y:S08]  /*01f0*/  MUFU.SIN R27, R26 ;  /* 0x0000001a001b7308 */ /* 0x0002f00000000400 */
[----:B------:R-:W4:Y:S01]  /*0200*/  MUFU.COS R11, R32 ;  /* 0x00000020000b7308 */ /* 0x000f220000000000 */
[----:B-1----:R-:W-:-:S07]  /*0210*/  FMUL.RZ R26, R2, 0.15915493667125701904 ;  /* 0x3e22f983021a7820 */ /* 0x002fce000040c000 */
[----:B------:R1:W-:Y:S08]  /*0220*/  MUFU.SIN R25, R32 ;  /* 0x0000002000197308 */ /* 0x0003f00000000400 */
[----:B------:R-:W5:Y:S01]  /*0230*/  MUFU.COS R10, R33 ;  /* 0x00000021000a7308 */ /* 0x000f620000000000 */
[----:B-1----:R-:W-:Y:S01]  /*0240*/  FMUL.RZ R32, R4, 0.15915493667125701904 ;  /* 0x3e22f98304207820 */ /* 0x002fe2000040c000 */
[----:B--2---:R-:W-:-:S06]  /*0250*/  FMUL.FTZ R4, R8, R7 ;  /* 0x0000000708047220 */ /* 0x004fcc0000410000 */
[----:B------:R1:W2:Y:S08]  /*0260*/  MUFU.SIN R22, R33 ;  /* 0x0000002100167308 */ /* 0x0002b00000000400 */
[----:B------:R-:W0:Y:S01]  /*0270*/  MUFU.COS R6, R29 ;  /* 0x0000001d00067308 */ /* 0x000e220000000000 */
[----:B-1----:R-:W-:Y:S01]  /*0280*/  FMUL.RZ R33, R5, 0.15915493667125701904 ;  /* 0x3e22f98305217820 */ /* 0x002fe2000040c000 */
[----:B---3--:R-:W-:Y:S01]  /*0290*/  FMUL.FTZ R5, R8, R27 ;  /* 0x0000001b08057220 */ /* 0x008fe20000410000 */
[----:B----4-:R-:W-:Y:S01]  /*02a0*/  FMUL.FTZ R8, R12, R11 ;  /* 0x0000000b0c087220 */ /* 0x010fe20000410000 */
[----:B-----5:R-:W-:-:S04]  /*02b0*/  FMUL.FTZ R10, R13, R10 ;  /* 0x0000000a0d0a7220 */ /* 0x020fc80000410000 */
[----:B------:R1:W3:Y:S01]  /*02c0*/  MUFU.SIN R24, R29 ;  /* 0x0000001d00187308 */ /* 0x0002e20000000400 */
[----:B--2---:R-:W-:-:S07]  /*02d0*/  FMUL.FTZ R11, R13, R22 ;  /* 0x000000160d0b7220 */ /* 0x004fce0000410000 */
[----:B------:R-:W2:Y:S01]  /*02e0*/  MUFU.COS R15, R26 ;  /* 0x0000001a000f7308 */ /* 0x000ea20000000000 */
[----:B0-----:R-:W-:Y:S01]  /*02f0*/  FMUL.FTZ R6, R9, R6 ;  /* 0x0000000609067220 */ /* 0x001fe20000410000 */
[----:B-1----:R-:W-:-:S06]  /*0300*/  IMAD.WIDE R28, R28, 0x10, R30 ;  /* 0x000000101c1c7825 */ /* 0x002fcc00078e021e */
[----:B------:R-:W0:Y:S01]  /*0310*/  MUFU.SIN R23, R26 ;  /* 0x0000001a00177308 */ /* 0x000e220000000400 */
[----:B---3--:R-:W-:Y:S01]  /*0320*/  FMUL.FTZ R7, R9, R24 ;  /* 0x0000001809077220 */ /* 0x008fe20000410000 */
[----:B------:R-:W-:-:S04]  /*0330*/  FMUL.FTZ R9, R12, R25 ;  /* 0x000000190c097220 */ /* 0x000fc80000410000 */
[----:B------:R-:W-:Y:S02]  /*0340*/  STG.E.128 desc[UR4][R28.64], R4 ;  /* 0x000000041c007986 */ /* 0x000fe4000c101d04 */
[----:B------:R-:W1:Y:S01]  /*0350*/  MUFU.COS R14, R34 ;  /* 0x00000022000e7308 */ /* 0x000e620000000000 */
[C---:B--2---:R-:W-:Y:S01]  /*0360*/  FMUL.FTZ R12, R18.reuse, R15 ;  /* 0x0000000f120c7220 */ /* 0x044fe20000410000 */
[----:B------:R-:W-:Y:S06]  /*0370*/  STG.E.128 desc[UR4][R28.64+0x800], R8 ;  /* 0x000800081c007986 */ /* 0x000fec000c101d04 */
[----:B------:R-:W2:Y:S01]  /*0380*/  MUFU.SIN R16, R34 ;  /* 0x0000002200107308 */ /* 0x000ea20000000400 */
[----:B0-----:R-:W-:-:S07]  /*0390*/  FMUL.FTZ R13, R18, R23 ;  /* 0x00000017120d7220 */ /* 0x001fce0000410000 */
[----:B------:R-:W0:Y:S01]  /*03a0*/  MUFU.COS R3, R32 ;  /* 0x0000002000037308 */ /* 0x000e220000000000 */
[----:B-1----:R-:W-:-:S07]  /*03b0*/  FMUL.FTZ R14, R19, R14 ;  /* 0x0000000e130e7220 */ /* 0x002fce0000410000 */
[----:B------:R-:W1:Y:S01]  /*03c0*/  MUFU.SIN R17, R32 ;  /* 0x0000002000117308 */ /* 0x000e620000000400 */
[----:B--2---:R-:W-:-:S05]  /*03d0*/  FMUL.FTZ R15, R19, R16 ;  /* 0x00000010130f7220 */ /* 0x004fca0000410000 */
[----:B------:R-:W-:Y:S02]  /*03e0*/  STG.E.128 desc[UR4][R28.64+0x1000], R12 ;  /* 0x0010000c1c007986 */ /* 0x000fe4000c101d04 */
[----:B------:R-:W2:Y:S01]  /*03f0*/  MUFU.SIN R2, R33 ;  /* 0x0000002100027308 */ /* 0x000ea20000000400 */
[----:B0-----:R-:W-:-:S07]  /*0400*/  FMUL.FTZ R16, R20, R3 ;  /* 0x0000000314107220 */ /* 0x001fce0000410000 */
[----:B------:R-:W0:Y:S01]  /*0410*/  MUFU.COS R0, R33 ;  /* 0x0000002100007308 */ /* 0x000e220000000000 */
[----:B-1----:R-:W-:Y:S01]  /*0420*/  FMUL.FTZ R17, R20, R17 ;  /* 0x0000001114117220 */ /* 0x002fe20000410000 */
[C---:B--2---:R-:W-:Y:S01]  /*0430*/  FMUL.FTZ R19, R21.reuse, R2 ;  /* 0x0000000215137220 */ /* 0x044fe20000410000 */
[----:B0-----:R-:W-:-:S05]  /*0440*/  FMUL.FTZ R18, R21, R0 ;  /* 0x0000000015127220 */ /* 0x001fca0000410000 */
[----:B------:R-:W-:Y:S01]  /*0450*/  STG.E.128 desc[UR4][R28.64+0x1800], R16 ;  /* 0x001800101c007986 */ /* 0x000fe2000c101d04 */
[----:B------:R-:W-:Y:S05]  /*0460*/  EXIT ;  /* 0x000000000000794d */ /* 0x000fea0003800000 */
.L_x_747:
[----:B------:R-:W0:Y:S01]  /*0470*/  S2R R3, SR_TID.X ;  /* 0x0000000000037919 */ /* 0x000e220000002100 */
[----:B------:R-:W-:Y:S01]  /*0480*/  HFMA2.MMA R26, -RZ, RZ, 0, 0 ;  /* 0x00000000ff1a7435 */ /* 0x000fe200000001ff */
[----:B0-----:R-:W-:Y:S02]  /*0490*/  ISETP.GE.AND P0, PT, R3, R2, PT ;  /* 0x000000020300720c */ /* 0x001fe40003f06270 */
[----:B------:R-:W-:-:S11]  /*04a0*/  MOV R7, R3 ;  /* 0x0000000300077202 */ /* 0x000fd60000000f00 */
[----:B------:R-:W-:Y:S01]  /*04b0*/  @!P0 IADD3 R21, R0, R7, RZ ;  /* 0x0000000700158210 */ /* 0x000fe20007ffe0ff */
[----:B------:R-:W0:Y:S01]  /*04c0*/  @!P0 LDC.64 R16, c[0x0][0x228] ;  /* 0x00008a00ff108b82 */ /* 0x000e220000000a00 */
[----:B------:R-:W-:-:S04]  /*04d0*/  @!P0 IADD3 R7, R7, 0x80, RZ ;  /* 0x0000008007078810 */ /* 0x000fc80007ffe0ff */
[----:B------:R-:W-:-:S03]  /*04e0*/  ISETP.GE.AND P5, PT, R7, R2, PT ;  /* 0x000000020700720c */ /* 0x000fc60003fa6270 */
[----:B------:R-:W1:Y:S10]  /*04f0*/  @!P0 LDC.64 R32, c[0x0][0x220] ;  /* 0x00008800ff208b82 */ /* 0x000e740000000a00 */
[----:B------:R-:W-:Y:S01]  /*0500*/  @!P5 IADD3 R19, R0, R7, RZ ;  /* 0x000000070013d210 */ /* 0x000fe20007ffe0ff */
[----:B------:R-:W2:Y:S01]  /*0510*/  @!P5 LDC.64 R4, c[0x0][0x228] ;  /* 0x00008a00ff04db82 */ /* 0x000ea20000000a00 */
[----:B------:R-:W-:-:S04]  /*0520*/  @!P5 IADD3 R7, R7, 0x80, RZ ;  /* 0x000000800707d810 */ /* 0x000fc80007ffe0ff */
[----:B------:R-:W-:Y:S01]  /*0530*/  ISETP.GE.AND P1, PT, R7, R2, PT ;  /* 0x000000020700720c */ /* 0x000fe20003f26270 */
[----:B0-----:R-:W-:Y:S02]  /*0540*/  @!P0 IMAD.WIDE.U32 R16, R21, 0x4, R16 ;  /* 0x0000000415108825 */ /* 0x001fe400078e0010 */
[----:B------:R-:W0:Y:S01]  /*0550*/  @!P5 LDC.64 R28, c[0x0][0x220] ;  /* 0x00008800ff1cdb82 */ /* 0x000e220000000a00 */
[----:B------:R-:W-:Y:S02]  /*0560*/  CS2R R24, SRZ ;  /* 0x0000000000187805 */ /* 0x000fe4000001ff00 */
[----:B------:R-:W3:Y:S07]  /*0570*/  @!P0 LDG.E R26, desc[UR4][R16.64] ;  /* 0x00000004101a8981 */ /* 0x000eee000c1e1900 */
[----:B------:R-:W-:Y:S01]  /*0580*/  @!P1 IADD3 R11, R0, R7, RZ ;  /* 0x00000007000b9210 */ /* 0x000fe20007ffe0ff */
[----:B------:R-:W4:Y:S01]  /*0590*/  @!P1 LDC.64 R14, c[0x0][0x228] ;  /* 0x00008a00ff0e9b82 */ /* 0x000f220000000a00 */
[----:B------:R-:W-:-:S04]  /*05a0*/  @!P1 IADD3 R7, R7, 0x80, RZ ;  /* 0x0000008007079810 */ /* 0x000fc80007ffe0ff */
[----:B------:R-:W-:Y:S01]  /*05b0*/  ISETP.GE.AND P2, PT, R7, R2, PT ;  /* 0x000000020700720c */ /* 0x000fe20003f46270 */
[----:B--2---:R-:W-:Y:S02]  /*05c0*/  @!P5 IMAD.WIDE.U32 R12, R19, 0x4, R4 ;  /* 0x00000004130cd825 */ /* 0x004fe400078e0004 */
[----:B------:R-:W2:Y:S03]  /*05d0*/  @!P1 LDC.64 R22, c[0x0][0x220] ;  /* 0x00008800ff169b82 */ /* 0x000ea60000000a00 */
[----:B------:R5:W3:Y:S07]  /*05e0*/  @!P5 LDG.E R25, desc[UR4][R12.64] ;  /* 0x000000040c19d981 */ /* 0x000aee000c1e1900 */
[----:B------:R-:W-:Y:S01]  /*05f0*/  @!P2 IADD3 R9, R0, R7, RZ ;  /* 0x000000070009a210 */ /* 0x000fe20007ffe0ff */
[----:B------:R-:W2:Y:S01]  /*0600*/  @!P2 LDC.64 R30, c[0x0][0x228] ;  /* 0x00008a00ff1eab82 */ /* 0x000ea20000000a00 */
[----:B------:R-:W-:-:S04]  /*0610*/  @!P2 IADD3 R7, R7, 0x80, RZ ;  /* 0x000000800707a810 */ /* 0x000fc80007ffe0ff */
[----:B------:R-:W-:Y:S01]  /*0620*/  ISETP.GE.AND P3, PT, R7, R2, PT ;  /* 0x000000020700720c */ /* 0x000fe20003f66270 */
[----:B----4-:R-:W-:Y:S01]  /*0630*/  @!P1 IMAD.WIDE.U32 R14, R11, 0x4, R14 ;  /* 0x000000040b0e9825 */ /* 0x010fe200078e000e */
[----:B------:R-:W-:Y:S01]  /*0640*/  MOV R18, RZ ;  /* 0x000000ff00127202 */ /* 0x000fe20000000f00 */
[----:B-----5:R-:W4:Y:S02]  /*0650*/  @!P2 LDC.64 R12, c[0x0][0x220] ;  /* 0x00008800ff0cab82 */ /* 0x020f240000000a00 */
[----:B-1----:R-:W-:-:S08]  /*0660*/  @!P0 IMAD.WIDE.U32 R32, R21, 0x4, R32 ;  /* 0x0000000415208825 */ /* 0x002fd000078e0020 */
[----:B------:R-:W-:Y:S01]  /*0670*/  @!P3 IADD3 R5, R0, R7, RZ ;  /* 0x000000070005b210 */ /* 0x000fe20007ffe0ff */
[----:B------:R-:W-:Y:S01]  /*0680*/  @!P3 VIADD R7, R7, 0x80 ;  /* 0x000000800707b836 */ /* 0x000fe20000000000 */
[----:B------:R-:W1:Y:S01]  /*0690*/  @!P3 LDC.64 R16, c[0x0][0x228] ;  /* 0x00008a00ff10bb82 */ /* 0x000e620000000a00 */
[----:B------:R5:W3:Y:S03]  /*06a0*/  @!P1 LDG.E R24, desc[UR4][R14.64] ;  /* 0x000000040e189981 */ /* 0x000ae6000c1e1900 */
[----:B------:R-:W-:Y:S02]  /*06b0*/  ISETP.GE.AND P4, PT, R7, R2, PT ;  /* 0x000000020700720c */ /* 0x000fe40003f86270 */
[----:B------:R-:W-:Y:S01]  /*06c0*/  CS2R R20, SRZ ;  /* 0x0000000000147805 */ /* 0x000fe2000001ff00 */
[----:B0-----:R-:W-:-:S04]  /*06d0*/  @!P5 IMAD.WIDE.U32 R28, R19, 0x4, R28 ;  /* 0x00000004131cd825 */ /* 0x001fc800078e001c */
[----:B--2---:R-:W-:Y:S01]  /*06e0*/  @!P2 IMAD.WIDE.U32 R30, R9, 0x4, R30 ;  /* 0x00000004091ea825 */ /* 0x004fe200078e001e */
[----:B------:R0:W2:Y:S04]  /*06f0*/  @!P0 LDG.E R21, desc[UR4][R32.64] ;  /* 0x0000000420158981 */ /* 0x0000a8000c1e1900 */
[----:B------:R4:W2:Y:S01]  /*0700*/  @!P5 LDG.E R18, desc[UR4][R28.64] ;  /* 0x000000041c12d981 */ /* 0x0008a2000c1e1900 */
[----:B-----5:R-:W-:Y:S01]  /*0710*/  @!P4 IADD3 R15, R0, R7, RZ ;  /* 0x00000007000fc210 */ /* 0x020fe20007ffe0ff */
[----:B------:R-:W5:Y:S01]  /*0720*/  @!P4 LDC.64 R34, c[0x0][0x228] ;  /* 0x00008a00ff22cb82 */ /* 0x000f620000000a00 */
[----:B------:R-:W-:Y:S01]  /*0730*/  @!P4 IADD3 R7, R7, 0x80, RZ ;  /* 0x000000800707c810 */ /* 0x000fe20007ffe0ff */
[----:B------:R4:W2:Y:S03]  /*0740*/  @!P2 LDG.E R20, desc[UR4][R30.64] ;  /* 0x000000041e14a981 */ /* 0x0008a6000c1e1900 */
[----:B------:R-:W-:Y:S01]  /*0750*/  ISETP.GE.AND P5, PT, R7, R2, PT ;  /* 0x000000020700720c */ /* 0x000fe20003fa6270 */
[----:B------:R-:W-:Y:S01]  /*0760*/  @!P1 IMAD.WIDE.U32 R22, R11, 0x4, R22 ;  /* 0x000000040b169825 */ /* 0x000fe200078e0016 */
[----:B------:R-:W-:Y:S01]  /*0770*/  CS2R R10, SRZ ;  /* 0x00000000000a7805 */ /* 0x000fe2000001ff00 */
[----:B0-----:R-:W0:Y:S02]  /*0780*/  @!P3 LDC.64 R32, c[0x0][0x220] ;  /* 0x00008800ff20bb82 */ /* 0x001e240000000a00 */
[----:B-1----:R-:W-:-:S03]  /*0790*/  @!P3 IMAD.WIDE.U32 R16, R5, 0x4, R16 ;  /* 0x000000040510b825 */ /* 0x002fc600078e0010 */
[----:B------:R-:W2:Y:S01]  /*07a0*/  @!P1 LDG.E R10, desc[UR4][R22.64] ;  /* 0x00000004160a9981 */ /* 0x000ea2000c1e1900 */
[----:B----4-:R-:W-:Y:S02]  /*07b0*/  @!P2 IMAD.WIDE.U32 R12, R9, 0x4, R12 ;  /* 0x00000004090ca825 */ /* 0x010fe400078e000c */
[----:B------:R-:W1:Y:S01]  /*07c0*/  @!P4 LDC.64 R28, c[0x0][0x220] ;  /* 0x00008800ff1ccb82 */ /* 0x000e620000000a00 */
[----:B------:R4:W2:Y:S01]  /*07d0*/  @!P3 LDG.E R11, desc[UR4][R16.64] ;  /* 0x00000004100bb981 */ /* 0x0008a2000c1e1900 */
[----:B------:R-:W-:Y:S02]  /*07e0*/  @!P5 IADD3 R19, R0, R7, RZ ;  /* 0x000000070013d210 */ /* 0x000fe40007ffe0ff */
[----:B------:R-:W-:Y:S02]  /*07f0*/  @!P5 IADD3 R7, R7, 0x80, RZ ;  /* 0x000000800707d810 */ /* 0x000fe40007ffe0ff */
[----:B------:R-:W-:Y:S02]  /*0800*/  CS2R R8, SRZ ;  /* 0x0000000000087805 */ /* 0x000fe4000001ff00 */
[----:B------:R-:W-:Y:S01]  /*0810*/  ISETP.GE.AND P1, PT, R7, R2, PT ;  /* 0x000000020700720c */ /* 0x000fe20003f26270 */
[----:B------:R-:W1:Y:S01]  /*0820*/  @!P5 LDC.64 R30, c[0x0][0x228] ;  /* 0x00008a00ff1edb82 */ /* 0x000e620000000a00 */
[----:B-----5:R-:W-:-:S02]  /*0830*/  @!P4 IMAD.WIDE.U32 R34, R15, 0x4, R34 ;  /* 0x000000040f22c825 */ /* 0x020fc400078e0022 */
[----:B------:R5:W2:Y:S04]  /*0840*/  @!P2 LDG.E R9, desc[UR4][R12.64] ;  /* 0x000000040c09a981 */ /* 0x000aa8000c1e1900 */
[----:B------:R-:W2:Y:S01]  /*0850*/  @!P4 LDG.E R8, desc[UR4][R34.64] ;  /* 0x000000042208c981 */ /* 0x000ea2000c1e1900 */
[----:B0-----:R-:W-:Y:S01]  /*0860*/  @!P3 IMAD.WIDE.U32 R32, R5, 0x4, R32 ;  /* 0x000000040520b825 */ /* 0x001fe200078e0020 */
[----:B------:R-:W-:-:S03]  /*0870*/  CS2R R4, SRZ ;  /* 0x0000000000047805 */ /* 0x000fc6000001ff00 */
[----:B----4-:R-:W0:Y:S03]  /*0880*/  @!P1 LDC.64 R16, c[0x0][0x228] ;  /* 0x00008a00ff109b82 */ /* 0x010e260000000a00 */
[----:B------:R-:W4:Y:S05]  /*0890*/  @!P3 LDG.E R4, desc[UR4][R32.64] ;  /* 0x000000042004b981 */ /* 0x000f2a000c1e1900 */
[----:B-----5:R-:W5:Y:S01]  /*08a0*/  @!P5 LDC.64 R12, c[0x0][0x220] ;  /* 0x00008800ff0cdb82 */ /* 0x020f620000000a00 */
[----:B-1----:R-:W-:Y:S01]  /*08b0*/  @!P5 IMAD.WIDE.U32 R30, R19, 0x4, R30 ;  /* 0x00000004131ed825 */ /* 0x002fe200078e001e */
[----:B------:R-:W-:Y:S01]  /*08c0*/  @!P1 IADD3 R23, R0, R7, RZ ;  /* 0x0000000700179210 */ /* 0x000fe20007ffe0ff */
[----:B------:R-:W-:-:S02]  /*08d0*/  HFMA2.MMA R6, -RZ, RZ, 0, 0 ;  /* 0x00000000ff067435 */ /* 0x000fc400000001ff */
[----:B------:R-:W-:Y:S01]  /*08e0*/  @!P4 IMAD.WIDE.U32 R28, R15, 0x4, R28 ;  /* 0x000000040f1cc825 */ /* 0x000fe200078e001c */
[----:B------:R-:W4:Y:S02]  /*08f0*/  @!P5 LDG.E R5, desc[UR4][R30.64] ;  /* 0x000000041e05d981 */ /* 0x000f24000c1e1900 */
[----:B------:R-:W1:Y:S01]  /*0900*/  @!P1 LDC.64 R14, c[0x0][0x220] ;  /* 0x00008800ff0e9b82 */ /* 0x000e620000000a00 */
[----:B------:R-:W-:Y:S01]  /*0910*/  MOV R7, RZ ;  /* 0x000000ff00077202 */ /* 0x000fe20000000f00 */
[----:B0-----:R-:W-:-:S03]  /*0920*/  @!P1 IMAD.WIDE.U32 R16, R23, 0x4, R16 ;  /* 0x0000000417109825 */ /* 0x001fc600078e0010 */
[----:B------:R-:W4:Y:S04]  /*0930*/  @!P4 LDG.E R6, desc[UR4][R28.64] ;  /* 0x000000041c06c981 */ /* 0x000f28000c1e1900 */
[----:B------:R0:W4:Y:S01]  /*0940*/  @!P1 LDG.E R7, desc[UR4][R16.64] ;  /* 0x0000000410079981 */ /* 0x000122000c1e1900 */
[----:B-----5:R-:W-:Y:S01]  /*0950*/  @!P5 IMAD.WIDE.U32 R12, R19, 0x4, R12 ;  /* 0x00000004130cd825 */ /* 0x020fe200078e000c */
[----:B------:R-:W-:-:S03]  /*0960*/  HFMA2.MMA R19, -RZ, RZ, 0, 0 ;  /* 0x00000000ff137435 */ /* 0x000fc600000001ff */
[----:B------:R-:W-:Y:S02]  /*0970*/  IMAD.MOV.U32 R22, RZ, RZ, RZ ;  /* 0x000000ffff167224 */ /* 0x000fe400078e00ff */
[----:B-1----:R-:W-:-:S05]  /*0980*/  @!P1 IMAD.WIDE.U32 R14, R23, 0x4, R14 ;  /* 0x00000004170e9825 */ /* 0x002fca00078e000e */
[----:B------:R-:W5:Y:S04]  /*0990*/  @!P5 LDG.E R19, desc[UR4][R12.64] ;  /* 0x000000040c13d981 */ /* 0x000f68000c1e1900 */
[----:B------:R1:W5:Y:S01]  /*09a0*/  @!P1 LDG.E R22, desc[UR4][R14.64] ;  /* 0x000000040e169981 */ /* 0x000362000c1e1900 */
[----:B------:R-:W-:-:S04]  /*09b0*/  IADD3 R23, R3, 0x80, RZ ;  /* 0x0000008003177810 */ /* 0x000fc80007ffe0ff */
[-C--:B------:R-:W-:Y:S02]  /*09c0*/  ISETP.GE.AND P2, PT, R23, R2.reuse, PT ;  /* 0x000000021700720c */ /* 0x080fe40003f46270 */
[C---:B0-----:R-:W-:Y:S02]  /*09d0*/  IADD3 R17, R3.reuse, 0x100, RZ ;  /* 0x0000010003117810 */ /* 0x041fe40007ffe0ff */
[----:B-1----:R-:W-:Y:S02]  /*09e0*/  IADD3 R15, R3, 0x180, RZ ;  /* 0x00000180030f7810 */ /* 0x002fe40007ffe0ff */
[-C--:B------:R-:W-:Y:S02]  /*09f0*/  ISETP.GE.AND P3, PT, R17, R2.reuse, PT ;  /* 0x000000021100720c */ /* 0x080fe40003f66270 */
[----:B------:R-:W-:Y:S01]  /*0a00*/  ISETP.GE.AND P4, PT, R15, R2, PT ;  /* 0x000000020f00720c */ /* 0x000fe20003f86270 */
[----:B------:R-:W-:Y:S01]  /*0a10*/  HFMA2.MMA R15, -RZ, RZ, 0, 0 ;  /* 0x00000000ff0f7435 */ /* 0x000fe200000001ff */
[----:B------:R-:W-:-:S02]  /*0a20*/  MOV R14, RZ ;  /* 0x000000ff000e7202 */ /* 0x000fc40000000f00 */
[----:B------:R-:W-:Y:S01]  /*0a30*/  IADD3 R29, R3, 0x380, RZ ;  /* 0x00000380031d7810 */ /* 0x000fe20007ffe0ff */
[----:B------:R-:W-:Y:S04]  /*0a40*/  BSSY B0, `(.L_x_748) ;  /* 0x000006b000007945 */ /* 0x000fe80003800000 */
[----:B------:R-:W-:Y:S01]  /*0a50*/  BSSY B1, `(.L_x_749) ;  /* 0x0000063000017945 */ /* 0x000fe20003800000 */
[----:B---3--:R-:W-:-:S04]  /*0a60*/  @!P0 FMUL.RZ R26, R26, 0.15915493667125701904 ;  /* 0x3e22f9831a1a8820 */ /* 0x008fc8000040c000 */
[----:B------:R-:W2:Y:S08]  /*0a70*/  @!P0 MUFU.SIN R12, R26 ;  /* 0x0000001a000c8308 */ /* 0x000eb00000000400 */
[----:B------:R-:W0:Y:S01]  /*0a80*/  @!P0 MUFU.COS R16, R26 ;  /* 0x0000001a00108308 */ /* 0x000e220000000000 */
[----:B------:R-:W-:-:S07]  /*0a90*/  @!P2 FMUL.RZ R27, R25, 0.15915493667125701904 ;  /* 0x3e22f983191ba820 */ /* 0x000fce000040c000 */
[----:B------:R-:W1:Y:S08]  /*0aa0*/  @!P2 MUFU.COS R13, R27 ;  /* 0x0000001b000da308 */ /* 0x000e700000000000 */
[----:B------:R3:W1:Y:S02]  /*0ab0*/  @!P2 MUFU.SIN R17, R27 ;  /* 0x0000001b0011a308 */ /* 0x0006640000000400 */
[----:B---3--:R-:W-:-:S04]  /*0ac0*/  IADD3 R27, R3, 0x200, RZ ;  /* 0x00000200031b7810 */ /* 0x008fc80007ffe0ff */
[----:B------:R-:W-:Y:S01]  /*0ad0*/  ISETP.GE.AND P1, PT, R27, R2, PT ;  /* 0x000000021b00720c */ /* 0x000fe20003f26270 */
[----:B------:R-:W-:Y:S01]  /*0ae0*/  @!P3 FMUL.RZ R24, R24, 0.15915493667125701904 ;  /* 0x3e22f9831818b820 */ /* 0x000fe2000040c000 */
[-C--:B--2---:R-:W-:Y:S01]  /*0af0*/  @!P0 FMUL.FTZ R15, R12, R21.reuse ;  /* 0x000000150c0f8220 */ /* 0x084fe20000410000 */
[----:B------:R-:W-:Y:S01]  /*0b00*/  MOV R12, RZ ;  /* 0x000000ff000c7202 */ /* 0x000fe20000000f00 */
[----:B0-----:R-:W-:Y:S01]  /*0b10*/  @!P0 FMUL.FTZ R14, R16, R21 ;  /* 0x00000015100e8220 */ /* 0x001fe20000410000 */
[----:B-1----:R-:W-:Y:S01]  /*0b20*/  @!P2 FMUL.FTZ R12, R13, R18 ;  /* 0x000000120d0ca220 */ /* 0x002fe20000410000 */
[----:B------:R-:W-:Y:S01]  /*0b30*/  HFMA2.MMA R13, -RZ, RZ, 0, 0 ;  /* 0x00000000ff0d7435 */ /* 0x000fe200000001ff */
[----:B------:R-:W0:Y:S01]  /*0b40*/  @!P3 MUFU.SIN R21, R24 ;  /* 0x000000180015b308 */ /* 0x000e220000000400 */
[----:B------:R-:W-:-:S04]  /*0b50*/  @!P4 FMUL.RZ R26, R20, 0.15915493667125701904 ;  /* 0x3e22f983141ac820 */ /* 0x000fc8000040c000 */
[----:B------:R-:W-:-:S03]  /*0b60*/  @!P2 FMUL.FTZ R13, R17, R18 ;  /* 0x00000012110da220 */ /* 0x000fc60000410000 */
[----:B------:R1:W2:Y:S08]  /*0b70*/  @!P3 MUFU.COS R25, R24 ;  /* 0x000000180019b308 */ /* 0x0002b00000000000 */
[----:B------:R-:W3:Y:S01]  /*0b80*/  @!P4 MUFU.COS R20, R26 ;  /* 0x0000001a0014c308 */ /* 0x000ee20000000000 */
[----:B-1----:R-:W-:-:S07]  /*0b90*/  @!P1 FMUL.RZ R24, R11, 0.15915493667125701904 ;  /* 0x3e22f9830b189820 */ /* 0x002fce000040c000 */
[----:B------:R-:W1:Y:S01]  /*0ba0*/  @!P4 MUFU.SIN R18, R26 ;  /* 0x0000001a0012c308 */ /* 0x000e620000000400 */
[----:B------:R-:W-:Y:S02]  /*0bb0*/  IADD3 R11, R3, 0x280, RZ ;  /* 0x00000280030b7810 */ /* 0x000fe40007ffe0ff */
[----:B------:R-:W-:Y:S02]  /*0bc0*/  CS2R R16, SRZ ;  /* 0x0000000000107805 */ /* 0x000fe4000001ff00 */
[----:B------:R-:W-:Y:S01]  /*0bd0*/  ISETP.GE.AND P2, PT, R11, R2, PT ;  /* 0x000000020b00720c */ /* 0x000fe20003f46270 */
[-C--:B0-----:R-:W-:Y:S01]  /*0be0*/  @!P3 FMUL.FTZ R17, R21, R10.reuse ;  /* 0x0000000a1511b220 */ /* 0x081fe20000410000 */
[----:B--2---:R-:W-:Y:S01]  /*0bf0*/  @!P3 FMUL.FTZ R16, R25, R10 ;  /* 0x0000000a1910b220 */ /* 0x004fe20000410000 */
[----:B------:R-:W4:Y:S01]  /*0c00*/  @!P1 MUFU.COS R21, R24 ;  /* 0x0000001800159308 */ /* 0x000f220000000000 */
[----:B------:R-:W-:Y:S02]  /*0c10*/  CS2R R10, SRZ ;  /* 0x00000000000a7805 */ /* 0x000fe4000001ff00 */
[-C--:B---3--:R-:W-:Y:S01]  /*0c20*/  @!P4 FMUL.FTZ R10, R20, R9.reuse ;  /* 0x00000009140ac220 */ /* 0x088fe20000410000 */
[----:B-1----:R-:W-:Y:S01]  /*0c30*/  @!P4 FMUL.FTZ R11, R18, R9 ;  /* 0x00000009120bc220 */ /* 0x002fe20000410000 */
[----:B------:R-:W-:-:S03]  /*0c40*/  VIADD R9, R3, 0x300 ;  /* 0x0000030003097836 */ /* 0x000fc60000000000 */
[----:B------:R-:W0:Y:S02]  /*0c50*/  @!P1 MUFU.SIN R25, R24 ;  /* 0x0000001800199308 */ /* 0x000e240000000400 */
[----:B------:R-:W-:Y:S01]  /*0c60*/  @!P2 FMUL.RZ R26, R8, 0.15915493667125701904 ;  /* 0x3e22f983081aa820 */ /* 0x000fe2000040c000 */
[----:B------:R-:W-:Y:S02]  /*0c70*/  ISETP.GE.AND P3, PT, R9, R2, PT ;  /* 0x000000020900720c */ /* 0x000fe40003f66270 */
[----:B------:R-:W1:Y:S01]  /*0c80*/  @!P0 LDC.64 R8, c[0x0][0x218] ;  /* 0x00008600ff088b82 */ /* 0x000e620000000a00 */
[----:B------:R-:W-:Y:S01]  /*0c90*/  MOV R20, RZ ;  /* 0x000000ff00147202 */ /* 0x000fe20000000f00 */
[-C--:B----4-:R-:W-:Y:S01]  /*0ca0*/  @!P1 FMUL.FTZ R20, R21, R4.reuse ;  /* 0x0000000415149220 */ /* 0x090fe20000410000 */
[----:B------:R-:W-:Y:S01]  /*0cb0*/  HFMA2.MMA R21, -RZ, RZ, 0, 0 ;  /* 0x00000000ff157435 */ /* 0x000fe200000001ff */
[----:B------:R-:W2:Y:S05]  /*0cc0*/  @!P2 MUFU.COS R27, R26 ;  /* 0x0000001a001ba308 */ /* 0x000eaa0000000000 */
[----:B0-----:R-:W-:Y:S01]  /*0cd0*/  @!P1 FMUL.FTZ R21, R25, R4 ;  /* 0x0000000419159220 */ /* 0x001fe20000410000 */
[----:B------:R-:W-:-:S02]  /*0ce0*/  ISETP.GE.AND P1, PT, R29, R2, PT ;  /* 0x000000021d00720c */ /* 0x000fc40003f26270 */
[----:B------:R0:W3:Y:S01]  /*0cf0*/  @!P2 MUFU.SIN R25, R26 ;  /* 0x0000001a0019a308 */ /* 0x0000e20000000400 */
[----:B------:R-:W-:Y:S01]  /*0d00*/  @!P3 FMUL.RZ R28, R5, 0.15915493667125701904 ;  /* 0x3e22f983051cb820 */ /* 0x000fe2000040c000 */
[----:B------:R-:W-:Y:S02]  /*0d10*/  @!P0 IADD3 R5, R0, R3, RZ ;  /* 0x0000000300058210 */ /* 0x000fe40007ffe0ff */
[----:B------:R-:W-:-:S03]  /*0d20*/  MOV R4, RZ ;  /* 0x000000ff00047202 */ /* 0x000fc60000000f00 */
[----:B-1----:R-:W-:Y:S01]  /*0d30*/  @!P0 IMAD.WIDE.U32 R8, R5, 0x8, R8 ;  /* 0x0000000805088825 */ /* 0x002fe200078e0008 */
[----:B------:R-:W-:-:S03]  /*0d40*/  HFMA2.MMA R5, -RZ, RZ, 0, 0 ;  /* 0x00000000ff057435 */ /* 0x000fc600000001ff */
[----:B0-----:R-:W-:Y:S01]  /*0d50*/  @!P1 FMUL.RZ R26, R7, 0.15915493667125701904 ;  /* 0x3e22f983071a9820 */ /* 0x001fe2000040c000 */
[----:B------:R-:W5:Y:S01]  /*0d60*/  @!P3 MUFU.COS R18, R28 ;  /* 0x0000001c0012b308 */ /* 0x000f620000000000 */
[----:B------:R-:W-:Y:S01]  /*0d70*/  @!P0 MOV R3, R23 ;  /* 0x0000001700038202 */ /* 0x000fe20000000f00 */
[-C--:B--2---:R-:W-:Y:S01]  /*0d80*/  @!P2 FMUL.FTZ R4, R27, R6.reuse ;  /* 0x000000061b04a220 */ /* 0x084fe20000410000 */
[----:B---3--:R-:W-:-:S05]  /*0d90*/  @!P2 FMUL.FTZ R5, R25, R6 ;  /* 0x000000061905a220 */ /* 0x008fca0000410000 */
[----:B------:R-:W0:Y:S01]  /*0da0*/  @!P3 MUFU.SIN R24, R28 ;  /* 0x0000001c0018b308 */ /* 0x000e220000000400 */
[----:B------:R1:W-:Y:S01]  /*0db0*/  @!P0 STG.E.64 desc[UR4][R8.64], R14 ;  /* 0x0000000e08008986 */ /* 0x0003e2000c101b04 */
[----:B------:R-:W-:-:S06]  /*0dc0*/  ISETP.GE.AND P0, PT, R3, R2, PT ;  /* 0x000000020300720c */ /* 0x000fcc0003f06270 */
[----:B------:R-:W2:Y:S08]  /*0dd0*/  @!P1 MUFU.COS R25, R26 ;  /* 0x0000001a00199308 */ /* 0x000eb00000000000 */
[----:B------:R-:W3:Y:S01]  /*0de0*/  @!P1 MUFU.SIN R27, R26 ;  /* 0x0000001a001b9308 */ /* 0x000ee20000000400 */
[----:B------:R-:W-:Y:S02]  /*0df0*/  CS2R R6, SRZ ;  /* 0x0000000000067805 */ /* 0x000fe4000001ff00 */
[-C--:B-----5:R-:W-:Y:S01]  /*0e00*/  @!P3 FMUL.FTZ R6, R18, R19.reuse ;  /* 0x000000131206b220 */ /* 0x0a0fe20000410000 */
[----:B0-----:R-:W-:Y:S01]  /*0e10*/  @!P3 FMUL.FTZ R7, R24, R19 ;  /* 0x000000131807b220 */ /* 0x001fe20000410000 */
[----:B------:R-:W-:-:S02]  /*0e20*/  CS2R R18, SRZ ;  /* 0x0000000000127805 */ /* 0x000fc4000001ff00 */
[-C--:B--2---:R-:W-:Y:S01]  /*0e30*/  @!P1 FMUL.FTZ R18, R25, R22.reuse ;  /* 0x0000001619129220 */ /* 0x084fe20000410000 */
[----:B---3--:R-:W-:Y:S01]  /*0e40*/  @!P1 FMUL.FTZ R19, R27, R22 ;  /* 0x000000161b139220 */ /* 0x008fe20000410000 */
[----:B-1----:R-:W-:Y:S06]  /*0e50*/  @P0 BRA `(.L_x_750) ;  /* 0x0000000000300947 */ /* 0x002fec0003800000 */
[----:B------:R-:W0:Y:S01]  /*0e60*/  LDC.64 R8, c[0x0][0x218] ;  /* 0x00008600ff087b82 */ /* 0x000e220000000a00 */
[----:B------:R-:W-:Y:S02]  /*0e70*/  IADD3 R15, R0, R3, RZ ;  /* 0x00000003000f7210 */ /* 0x000fe40007ffe0ff */
[----:B------:R-:W-:-:S04]  /*0e80*/  IADD3 R3, R3, 0x80, RZ ;  /* 0x0000008003037810 */ /* 0x000fc80007ffe0ff */
[----:B------:R-:W-:Y:S01]  /*0e90*/  ISETP.GE.AND P0, PT, R3, R2, PT ;  /* 0x000000020300720c */ /* 0x000fe20003f06270 */
[----:B0-----:R-:W-:-:S05]  /*0ea0*/  IMAD.WIDE.U32 R8, R15, 0x8, R8 ;  /* 0x000000080f087825 */ /* 0x001fca00078e0008 */
[----:B------:R0:W-:Y:S07]  /*0eb0*/  STG.E.64 desc[UR4][R8.64], R12 ;  /* 0x0000000c08007986 */ /* 0x0001ee000c101b04 */
[----:B------:R-:W-:Y:S05]  /*0ec0*/  @P0 BRA `(.L_x_751) ;  /* 0x0000000000300947 */ /* 0x000fea0003800000 */
[----:B0-----:R-:W0:Y:S01]  /*0ed0*/  LDC.64 R8, c[0x0][0x218] ;  /* 0x00008600ff087b82 */ /* 0x001e220000000a00 */
[----:B------:R-:W-:Y:S01]  /*0ee0*/  IMAD.IADD R13, R0, 0x1, R3 ;  /* 0x00000001000d7824 */ /* 0x000fe200078e0203 */
[----:B------:R-:W-:-:S03]  /*0ef0*/  IADD3 R3, R3, 0x80, RZ ;  /* 0x0000008003037810 */ /* 0x000fc60007ffe0ff */
[----:B0-----:R-:W-:-:S05]  /*0f00*/  IMAD.WIDE.U32 R8, R13, 0x8, R8 ;  /* 0x000000080d087825 */ /* 0x001fca00078e0008 */
[----:B------:R0:W-:Y:S02]  /*0f10*/  STG.E.64 desc[UR4][R8.64], R16 ;  /* 0x0000001008007986 */ /* 0x0001e4000c101b04 */
.L_x_750:
[----:B------:R-:W-:-:S13]  /*0f20*/  ISETP.GE.AND P0, PT, R3, R2, PT ;  /* 0x000000020300720c */ /* 0x000fda0003f06270 */
[----:B------:R-:W-:Y:S05]  /*0f30*/  @P0 BRA `(.L_x_752) ;  /* 0x0000000000300947 */ /* 0x000fea0003800000 */
[----:B0-----:R-:W0:Y:S01]  /*0f40*/  LDC.64 R8, c[0x0][0x218] ;  /* 0x00008600ff087b82 */ /* 0x001e220000000a00 */
[----:B------:R-:W-:Y:S02]  /*0f50*/  IADD3 R13, R0, R3, RZ ;  /* 0x00000003000d7210 */ /* 0x000fe40007ffe0ff */
[----:B------:R-:W-:-:S03]  /*0f60*/  IADD3 R3, R3, 0x80, RZ ;  /* 0x0000008003037810 */ /* 0x000fc60007ffe0ff */
[----:B0-----:R-:W-:-:S05]  /*0f70*/  IMAD.WIDE.U32 R8, R13, 0x8, R8 ;  /* 0x000000080d087825 */ /* 0x001fca00078e0008 */
[----:B------:R1:W-:Y:S02]  /*0f80*/  STG.E.64 desc[UR4][R8.64], R10 ;  /* 0x0000000a08007986 */ /* 0x0003e4000c101b04 */
.L_x_751:
[----:B------:R-:W-:-:S13]  /*0f90*/  ISETP.GE.AND P0, PT, R3, R2, PT ;  /* 0x000000020300720c */ /* 0x000fda0003f06270 */
[----:B------:R-:W-:Y:S05]  /*0fa0*/  @P0 BRA `(.L_x_753) ;  /* 0x0000000000340947 */ /* 0x000fea0003800000 */
[----:B01----:R-:W0:Y:S01]  /*0fb0*/  LDC.64 R8, c[0x0][0x218] ;  /* 0x00008600ff087b82 */ /* 0x003e220000000a00 */
[----:B------:R-:W-:Y:S02]  /*0fc0*/  IADD3 R11, R0, R3, RZ ;  /* 0x00000003000b7210 */ /* 0x000fe40007ffe0ff */
[----:B------:R-:W-:-:S03]  /*0fd0*/  IADD3 R3, R3, 0x80, RZ ;  /* 0x0000008003037810 */ /* 0x000fc60007ffe0ff */
[----:B0-----:R-:W-:-:S05]  /*0fe0*/  IMAD.WIDE.U32 R8, R11, 0x8, R8 ;  /* 0x000000080b087825 */ /* 0x001fca00078e0008 */
[----:B------:R1:W-:Y:S02]  /*0ff0*/  STG.E.64 desc[UR4][R8.64], R20 ;  /* 0x0000001408007986 */ /* 0x0003e4000c101b04 */
.L_x_752:
[----:B------:R-:W-:-:S13]  /*1000*/  ISETP.GE.AND P0, PT, R3, R2, PT ;  /* 0x000000020300720c */ /* 0x000fda0003f06270 */
[----:B------:R-:W-:Y:S05]  /*1010*/  @P0 BREAK B1 ;  /* 0x0000000000010942 */ /* 0x000fea0003800000 */
[----:B------:R-:W-:Y:S05]  /*1020*/  @P0 BRA `(.L_x_754) ;  /* 0x0000000000300947 */ /* 0x000fea0003800000 */
[----:B01----:R-:W0:Y:S01]  /*1030*/  LDC.64 R8, c[0x0][0x218] ;  /* 0x00008600ff087b82 */ /* 0x003e220000000a00 */
[----:B------:R-:W-:Y:S02]  /*1040*/  IADD3 R11, R0, R3, RZ ;  /* 0x00000003000b7210 */ /* 0x000fe40007ffe0ff */
[----:B------:R-:W-:-:S03]  /*1050*/  IADD3 R3, R3, 0x80, RZ ;  /* 0x0000008003037810 */ /* 0x000fc60007ffe0ff */
[----:B0-----:R-:W-:-:S05]  /*1060*/  IMAD.WIDE.U32 R8, R11, 0x8, R8 ;  /* 0x000000080b087825 */ /* 0x001fca00078e0008 */
[----:B------:R2:W-:Y:S02]  /*1070*/  STG.E.64 desc[UR4][R8.64], R4 ;  /* 0x0000000408007986 */ /* 0x0005e4000c101b04 */
.L_x_753:
[----:B------:R-:W-:Y:S05]  /*1080*/  BSYNC B1 ;  /* 0x0000000000017941 */ /* 0x000fea0003800000 */
.L_x_749:
[----:B------:R-:W-:-:S13]  /*1090*/  ISETP.GE.AND P0, PT, R3, R2, PT ;  /* 0x000000020300720c */ /* 0x000fda0003f06270 */
[----:B--2---:R-:W2:Y:S01]  /*10a0*/  @!P0 LDC.64 R4, c[0x0][0x218] ;  /* 0x00008600ff048b82 */ /* 0x004ea20000000a00 */
[----:B01----:R-:W-:Y:S02]  /*10b0*/  @!P0 IADD3 R9, R0, R3, RZ ;  /* 0x0000000300098210 */ /* 0x003fe40007ffe0ff */
[----:B------:R-:W-:-:S03]  /*10c0*/  @!P0 IADD3 R3, R3, 0x80, RZ ;  /* 0x0000008003038810 */ /* 0x000fc60007ffe0ff */
[----:B--2---:R-:W-:-:S05]  /*10d0*/  @!P0 IMAD.WIDE.U32 R4, R9, 0x8, R4 ;  /* 0x0000000809048825 */ /* 0x004fca00078e0004 */
[----:B------:R2:W-:Y:S02]  /*10e0*/  @!P0 STG.E.64 desc[UR4][R4.64], R6 ;  /* 0x0000000604008986 */ /* 0x0005e4000c101b04 */
.L_x_754:
[----:B------:R-:W-:Y:S05]  /*10f0*/  BSYNC B0 ;  /* 0x0000000000007941 */ /* 0x000fea0003800000 */
.L_x_748:
[----:B------:R-:W-:Y:S05]  /*1100*/  WARPSYNC.ALL ;  /* 0x0000000000007948 */ /* 0x000fea0003800000 */
[----:B------:R-:W-:-:S13]  /*1110*/  ISETP.GE.AND P0, PT, R3, R2, PT ;  /* 0x000000020300720c */ /* 0x000fda0003f06270 */
[----:B------:R-:W-:Y:S05]  /*1120*/  @P0 EXIT ;  /* 0x000000000000094d */ /* 0x000fea0003800000 */
[----:B--2---:R-:W2:Y:S01]  /*1130*/  LDC.64 R4, c[0x0][0x218] ;  /* 0x00008600ff047b82 */ /* 0x004ea20000000a00 */
[----:B------:R-:W-:-:S05]  /*1140*/  IADD3 R3, R0, R3, RZ ;  /* 0x0000000300037210 */ /* 0x000fca0007ffe0ff */
[----:B--2---:R-:W-:-:S05]  /*1150*/  IMAD.WIDE.U32 R2, R3, 0x8, R4 ;  /* 0x0000000803027825 */ /* 0x004fca00078e0004 */
[----:B------:R-:W-:Y:S01]  /*1160*/  STG.E.64 desc[UR4][R2.64], R18 ;  /* 0x0000001202007986 */ /* 0x000fe2000c101b04 */
[----:B------:R-:W-:Y:S05]  /*1170*/  EXIT ;  /* 0x000000000000794d */ /* 0x000fea0003800000 */
.L_x_755:
        /* <DEDUP_REMOVED lines=16> */
.L_x_4590:


//--------------------- .text._ZN2at6native29vectorized_elementwise_kernelILi4EZZZNS0_54_GLOBAL__N__7dbc7496_16_ComplexKernel_cu_75b981de_334617polar_kernel_cudaERNS_14TensorIteratorEENKUlvE_clEvENKUlvE0_clEvEUlffE_St5arrayIPcLm3EEEEviT0_T1_ --------------------------
	.section	.text._ZN2at6native29vectorized_elementwise_kernelILi4EZZZNS0_54_GLOBAL__N__7dbc7496_16_ComplexKernel_cu_75b981de_334617polar_kernel_cudaERNS_14TensorIteratorEENKUlvE_clEvENKUlvE0_clEvEUlffE_St5arrayIPcLm3EEEEviT0_T1_,"ax",@progbits
	.align	128
        .global         _ZN2at6native29vectorized_elementwise_kernelILi4EZZZNS0_54_GLOBAL__N__7dbc7496_16_ComplexKernel_cu_75b981de_334617polar_kernel_cudaERNS_14TensorIteratorEENKUlvE_clEvENKUlvE0_clEvEUlffE_St5arrayIPcLm3EEEEviT0_T1_
        .type           _ZN2at6native29vectorized_elementwise_kernelILi4EZZZNS0_54_GLOBAL__N__7dbc7496_16_ComplexKernel_cu_75b981de_334617polar_kernel_cudaERNS_14TensorIteratorEENKUlvE_clEvENKUlvE0_clEvEUlffE_St5arrayIPcLm3EEEEviT0_T1_,@function
        .size           _ZN2at6native29vectorized_elementwise_kernelILi4EZZZNS0_54_GLOBAL__N__7dbc7496_16_ComplexKernel_cu_75b981de_334617polar_kernel_cudaERNS_14TensorIteratorEENKUlvE_clEvENKUlvE0_clEvEUlffE_St5arrayIPcLm3EEEEviT0_T1_,(.L_x_4591 - _ZN2at6native29vectorized_elementwise_kernelILi4EZZZNS0_54_GLOBAL__N__7dbc7496_16_ComplexKernel_cu_75b981de_334617polar_kernel_cudaERNS_14TensorIteratorEENKUlvE_clEvENKUlvE0_clEvEUlffE_St5arrayIPcLm3EEEEviT0_T1_)
        .other          _ZN2at6native29vectorized_elementwise_kernelILi4EZZZNS0_54_GLOBAL__N__7dbc7496_16_ComplexKernel_cu_75b981de_334617polar_kernel_cudaERNS_14TensorIteratorEENKUlvE_clEvENKUlvE0_clEvEUlffE_St5arrayIPcLm3EEEEviT0_T1_,@"STO_CUDA_ENTRY STV_DEFAULT"
_ZN2at6native29vectorized_elementwise_kernelILi4EZZZNS0_54_GLOBAL__N__7dbc7496_16_ComplexKernel_cu_75b981de_334617polar_kernel_cudaERNS_14TensorIteratorEENKUlvE_clEvENKUlvE0_clEvEUlffE_St5arrayIPcLm3EEEEviT0_T1_:
.text._ZN2at6native29vectorized_elementwise_kernelILi4EZZZNS0_54_GLOBAL__N__7dbc7496_16_ComplexKernel_cu_75b981de_334617polar_kernel_cudaERNS_14TensorIteratorEENKUlvE_clEvENKUlvE0_clEvEUlffE_St5arrayIPcLm3EEEEviT0_T1_:
        /* <DEDUP_REMOVED lines=10> */
[----:B------:R-:W2:Y:S01]  /*00a0*/  LDC.64 R30, c[0x0][0x218] ;  /* 0x00008600ff1e7b82 */ /* 0x000ea20000000a00 */
[----:B-1----:R-:W-:-:S04]  /*00b0*/  IMAD.WIDE R4, R2, 0x4, R4 ;  /* 0x0000000402047825 */ /* 0x002fc800078e0204 */
[----:B0-----:R-:W-:-:S03]  /*00c0*/  IMAD.WIDE.U32 R14, R0, 0x10, R4 ;  /* 0x00000010000e7825 */ /* 0x001fc600078e0004 */
[----:B------:R-:W0:Y:S02]  /*00d0*/  LDC.64 R4, c[0x0][0x220] ;  /* 0x00008800ff047b82 */ /* 0x000e240000000a00 */
[----:B------:R-:W3:Y:S04]  /*00e0*/  LDG.E.128 R20, desc[UR4][R14.64] ;  /* 0x000000040e147981 */ /* 0x000ee8000c1e1d00 */
[----:B------:R1:W4:Y:S01]  /*00f0*/  LDG.E.128 R8, desc[UR4][R14.64+0x800] ;  /* 0x000800040e087981 */ /* 0x000322000c1e1d00 */
[----:B0-----:R-:W-:-:S04]  /*0100*/  IMAD.WIDE R4, R2, 0x4, R4 ;  /* 0x0000000402047825 */ /* 0x001fc800078e0204 */
[----:B------:R-:W-:-:S05]  /*0110*/  IMAD.WIDE.U32 R24, R0, 0x10, R4 ;  /* 0x0000001000187825 */ /* 0x000fca00078e0004 */
[----:B------:R-:W5:Y:S04]  /*0120*/  LDG.E.128 R16, desc[UR4][R24.64] ;  /* 0x0000000418107981 */ /* 0x000f68000c1e1d00 */
[----:B------:R0:W5:Y:S01]  /*0130*/  LDG.E.128 R4, desc[UR4][R24.64+0x800] ;  /* 0x0008000418047981 */ /* 0x000162000c1e1d00 */
[----:B--2---:R-:W-:-:S04]  /*0140*/  IMAD.WIDE.U32 R30, R2, 0x8, R30 ;  /* 0x00000008021e7825 */ /* 0x004fc800078e001e */
[----:B------:R-:W-:-:S04]  /*0150*/  IMAD.WIDE R30, R0, 0x20, R30 ;  /* 0x00000020001e7825 */ /* 0x000fc800078e021e */
[----:B---3--:R-:W-:Y:S01]  /*0160*/  FMUL.RZ R28, R23, 0.15915493667125701904 ;  /* 0x3e22f983171c7820 */ /* 0x008fe2000040c000 */
[----:B------:R-:W-:Y:S01]  /*0170*/  FMUL.RZ R21, R21, 0.15915493667125701904 ;  /* 0x3e22f98315157820 */ /* 0x000fe2000040c000 */
[----:B------:R-:W-:Y:S01]  /*0180*/  FMUL.RZ R20, R20, 0.15915493667125701904 ;  /* 0x3e22f98314147820 */ /* 0x000fe2000040c000 */
[----:B------:R-:W-:Y:S01]  /*0190*/  FMUL.RZ R3, R22, 0.15915493667125701904 ;  /* 0x3e22f98316037820 */ /* 0x000fe2000040c000 */
[----:B-1----:R-:W5:Y:S01]  /*01a0*/  MUFU.COS R14, R28 ;  /* 0x0000001c000e7308 */ /* 0x002f620000000000 */
[----:B----4-:R-:W-:Y:S01]  /*01b0*/  FMUL.RZ R8, R8, 0.15915493667125701904 ;  /* 0x3e22f98308087820 */ /* 0x010fe2000040c000 */
[----:B------:R-:W-:Y:S01]  /*01c0*/  FMUL.RZ R32, R9, 0.15915493667125701904 ;  /* 0x3e22f98309207820 */ /* 0x000fe2000040c000 */
[----:B------:R-:W-:-:S05]  /*01d0*/  FMUL.RZ R33, R10, 0.15915493667125701904 ;  /* 0x3e22f9830a217820 */ /* 0x000fca000040c000 */
[----:B0-----:R0:W-:Y:S08]  /*01e0*/  MUFU.SIN R24, R28 ;  /* 0x0000001c00187308 */ /* 0x0011f00000000400 */
[----:B------:R-:W1:Y:S01]  /*01f0*/  MUFU.COS R12, R21 ;  /* 0x00000015000c7308 */ /* 0x000e620000000000 */
[----:B0-----:R-:W-:-:S07]  /*0200*/  FMUL.RZ R28, R11, 0.15915493667125701904 ;  /* 0x3e22f9830b1c7820 */ /* 0x001fce000040c000 */
[----:B------:R-:W0:Y:S01]  /*0210*/  MUFU.COS R15, R3 ;  /* 0x00000003000f7308 */ /* 0x000e220000000000 */
[----:B-----5:R-:W-:-:S07]  /*0220*/  FMUL.FTZ R14, R19, R14 ;  /* 0x0000000e130e7220 */ /* 0x020fce0000410000 */
[----:B------:R-:W-:Y:S01]  /*0230*/  MUFU.COS R27, R20 ;  /* 0x00000014001b7308 */ /* 0x000fe20000000000 */
[----:B-1----:R-:W-:-:S07]  /*0240*/  FMUL.FTZ R10, R17, R12 ;  /* 0x0000000c110a7220 */ /* 0x002fce0000410000 */
[----:B------:R-:W1:Y:S01]  /*0250*/  MUFU.SIN R29, R20 ;  /* 0x00000014001d7308 */ /* 0x000e620000000400 */
[----:B0-----:R-:W-:Y:S01]  /*0260*/  FMUL.FTZ R12, R18, R15 ;  /* 0x0000000f120c7220 */ /* 0x001fe20000410000 */
[----:B------:R-:W-:-:S06]  /*0270*/  FMUL.FTZ R15, R19, R24 ;  /* 0x00000018130f7220 */ /* 0x000fcc0000410000 */
[----:B------:R-:W0:Y:S08]  /*0280*/  MUFU.SIN R13, R3 ;  /* 0x00000003000d7308 */ /* 0x000e300000000400 */
[----:B------:R-:W2:Y:S01]  /*0290*/  MUFU.SIN R26, R21 ;  /* 0x00000015001a7308 */ /* 0x000ea20000000400 */
[----:B-1----:R-:W-:-:S07]  /*02a0*/  FMUL.FTZ R9, R16, R29 ;  /* 0x0000001d10097220 */ /* 0x002fce0000410000 */
[----:B------:R-:W-:Y:S01]  /*02b0*/  MUFU.COS R23, R8 ;  /* 0x0000000800177308 */ /* 0x000fe20000000000 */
[----:B0-----:R-:W-:-:S05]  /*02c0*/  FMUL.FTZ R13, R18, R13 ;  /* 0x0000000d120d7220 */ /* 0x001fca0000410000 */
[----:B------:R-:W-:Y:S02]  /*02d0*/  STG.E.128 desc[UR4][R30.64+0x10], R12 ;  /* 0x0000100c1e007986 */ /* 0x000fe4000c101d04 */
[----:B------:R-:W0:Y:S01]  /*02e0*/  MUFU.COS R20, R32 ;  /* 0x0000002000147308 */ /* 0x000e220000000000 */
[----:B--2---:R-:W-:-:S07]  /*02f0*/  FMUL.FTZ R11, R17, R26 ;  /* 0x0000001a110b7220 */ /* 0x004fce0000410000 */
[----:B------:R-:W1:Y:S08]  /*0300*/  MUFU.SIN R22, R32 ;  /* 0x0000002000167308 */ /* 0x000e700000000400 */
[----:B------:R2:W3:Y:S01]  /*0310*/  MUFU.SIN R25, R8 ;  /* 0x0000000800197308 */ /* 0x0004e20000000400 */
[----:B0-----:R-:W-:-:S07]  /*0320*/  FMUL.FTZ R18, R5, R20 ;  /* 0x0000001405127220 */ /* 0x001fce0000410000 */
[----:B------:R-:W0:Y:S01]  /*0330*/  MUFU.COS R3, R33 ;  /* 0x0000002100037308 */ /* 0x000e220000000000 */
[----:B--2---:R-:W-:Y:S01]  /*0340*/  FMUL.FTZ R8, R16, R27 ;  /* 0x0000001b10087220 */ /* 0x004fe20000410000 */
[----:B------:R-:W-:Y:S01]  /*0350*/  FMUL.FTZ R16, R4, R23 ;  /* 0x0000001704107220 */ /* 0x000fe20000410000 */
[----:B-1----:R-:W-:-:S03]  /*0360*/  FMUL.FTZ R19, R5, R22 ;  /* 0x0000001605137220 */ /* 0x002fc60000410000 */
[----:B------:R-:W-:Y:S02]  /*0370*/  STG.E.128 desc[UR4][R30.64], R8 ;  /* 0x000000081e007986 */ /* 0x000fe4000c101d04 */
[----:B------:R-:W1:Y:S01]  /*0380*/  MUFU.SIN R21, R33 ;  /* 0x0000002100157308 */ /* 0x000e620000000400 */
[----:B---3--:R-:W-:-:S05]  /*0390*/  FMUL.FTZ R17, R4, R25 ;  /* 0x0000001904117220 */ /* 0x008fca0000410000 */
        /* <DEDUP_REMOVED lines=9> */
.L_x_756:
        /* <DEDUP_REMOVED lines=171> */
.L_x_759:
[----:B------:R-:W-:-:S13]  /*0ee0*/  ISETP.GE.AND P0, PT, R3, R0, PT ;  /* 0x000000000300720c */ /* 0x000fda0003f06270 */
[----:B------:R-:W-:Y:S05]  /*0ef0*/  @P0 BRA `(.L_x_761) ;  /* 0x0000000000300947 */ /* 0x000fea0003800000 */
[----:B0-----:R-:W0:Y:S01]  /*0f00*/  LDC.64 R8, c[0x0][0x218] ;  /* 0x00008600ff087b82 */ /* 0x001e220000000a00 */
[----:B------:R-:W-:Y:S02]  /*0f10*/  IADD3 R13, R2, R3, RZ ;  /* 0x00000003020d7210 */ /* 0x000fe40007ffe0ff */
[----:B------:R-:W-:-:S03]  /*0f20*/  IADD3 R3, R3, 0x80, RZ ;  /* 0x0000008003037810 */ /* 0x000fc60007ffe0ff */
[----:B0-----:R-:W-:-:S05]  /*0f30*/  IMAD.WIDE.U32 R8, R13, 0x8, R8 ;  /* 0x000000080d087825 */ /* 0x001fca00078e0008 */
[----:B------:R1:W-:Y:S02]  /*0f40*/  STG.E.64 desc[UR4][R8.64], R10 ;  /* 0x0000000a08007986 */ /* 0x0003e4000c101b04 */
.L_x_760:
[----:B------:R-:W-:-:S13]  /*0f50*/  ISETP.GE.AND P0, PT, R3, R0, PT ;  /* 0x000000000300720c */ /* 0x000fda0003f06270 */
[----:B------:R-:W-:Y:S05]  /*0f60*/  @P0 BRA `(.L_x_762) ;  /* 0x0000000000340947 */ /* 0x000fea0003800000 */
[----:B01----:R-:W0:Y:S01]  /*0f70*/  LDC.64 R8, c[0x0][0x218] ;  /* 0x00008600ff087b82 */ /* 0x003e220000000a00 */
[----:B------:R-:W-:Y:S02]  /*0f80*/  IADD3 R11, R2, R3, RZ ;  /* 0x00000003020b7210 */ /* 0x000fe40007ffe0ff */
[----:B------:R-:W-:-:S03]  /*0f90*/  IADD3 R3, R3, 0x80, RZ ;  /* 0x0000008003037810 */ /* 0x000fc60007ffe0ff */
[----:B0-----:R-:W-:-:S05]  /*0fa0*/  IMAD.WIDE.U32 R8, R11, 0x8, R8 ;  /* 0x000000080b087825 */ /* 0x001fca00078e0008 */
[----:B------:R1:W-:Y:S02]  /*0fb0*/  STG.E.64 desc[UR4][R8.64], R20 ;  /* 0x0000001408007986 */ /* 0x0003e4000c101b04 */
.L_x_761:
        /* <DEDUP_REMOVED lines=8> */
.L_x_762:
[----:B------:R-:W-:Y:S05]  /*1040*/  BSYNC B1 ;  /* 0x0000000000017941 */ /* 0x000fea0003800000 */
.L_x_758:
[----:B------:R-:W-:-:S13]  /*1050*/  ISETP.GE.AND P0, PT, R3, R0, PT ;  /* 0x000000000300720c */ /* 0x000fda0003f06270 */
[----:B--2---:R-:W2:Y:S01]  /*1060*/  @!P0 LDC.64 R4, c[0x0][0x218] ;  /* 0x00008600ff048b82 */ /* 0x004ea20000000a00 */
[----:B01----:R-:W-:Y:S02]  /*1070*/  @!P0 IADD3 R9, R2, R3, RZ ;  /* 0x0000000302098210 */ /* 0x003fe40007ffe0ff */
[----:B------:R-:W-:-:S03]  /*1080*/  @!P0 IADD3 R3, R3, 0x80, RZ ;  /* 0x0000008003038810 */ /* 0x000fc60007ffe0ff */
[----:B--2---:R-:W-:-:S05]  /*1090*/  @!P0 IMAD.WIDE.U32 R4, R9, 0x8, R4 ;  /* 0x0000000809048825 */ /* 0x004fca00078e0004 */
[----:B------:R2:W-:Y:S02]  /*10a0*/  @!P0 STG.E.64 desc[UR4][R4.64], R6 ;  /* 0x0000000604008986 */ /* 0x0005e4000c101b04 */
.L_x_763:
[----:B------:R-:W-:Y:S05]  /*10b0*/  BSYNC B0 ;  /* 0x0000000000007941 */ /* 0x000fea0003800000 */
.L_x_757:
        /* <DEDUP_REMOVED lines=8> */
.L_x_764:
        /* <DEDUP_REMOVED lines=12> */
.L_x_4591:


//--------------------- .text._ZN2at6native29vectorized_elementwise_kernelILi8EZZZNS0_54_GLOBAL__N__7dbc7496_16_ComplexKernel_cu_75b981de_334617polar_kernel_cudaERNS_14TensorIteratorEENKUlvE_clEvENKUlvE0_clEvEUlffE_St5arrayIPcLm3EEEEviT0_T1_ --------------------------
	.section	.text._ZN2at6native29vectorized_elementwise_kernelILi8EZZZNS0_54_GLOBAL__N__7dbc7496_16_ComplexKernel_cu_75b981de_334617polar_kernel_cudaERNS_14TensorIteratorEENKUlvE_clEvENKUlvE0_clEvEUlffE_St5arrayIPcLm3EEEEviT0_T1_,"ax",@progbits
	.align	128
        .global         _ZN2at6native29vectorized_elementwise_kernelILi8EZZZNS0_54_GLOBAL__N__7dbc7496_16_ComplexKernel_cu_75b981de_334617polar_kernel_cudaERNS_14TensorIteratorEENKUlvE_clEvENKUlvE0_clEvEUlffE_St5arrayIPcLm3EEEEviT0_T1_
        .type           _ZN2at6native29vectorized_elementwise_kernelILi8EZZZNS0_54_GLOBAL__N__7dbc7496_16_ComplexKernel_cu_75b981de_334617polar_kernel_cudaERNS_14TensorIteratorEENKUlvE_clEvENKUlvE0_clEvEUlffE_St5arrayIPcLm3EEEEviT0_T1_,@function
        .size           _ZN2at6native29vectorized_elementwise_kernelILi8EZZZNS0_54_GLOBAL__N__7dbc7496_16_ComplexKernel_cu_75b981de_334617polar_kernel_cudaERNS_14TensorIteratorEENKUlvE_clEvENKUlvE0_clEvEUlffE_St5arrayIPcLm3EEEEviT0_T1_,(.L_x_4592 - _ZN2at6native29vectorized_elementwise_kernelILi8EZZZNS0_54_GLOBAL__N__7dbc7496_16_ComplexKernel_cu_75b981de_334617polar_kernel_cudaERNS_14TensorIteratorEENKUlvE_clEvENKUlvE0_clEvEUlffE_St5arrayIPcLm3EEEEviT0_T1_)
        .other          _ZN2at6native29vectorized_elementwise_kernelILi8EZZZNS0_54_GLOBAL__N__7dbc7496_16_ComplexKernel_cu_75b981de_334617polar_kernel_cudaERNS_14TensorIteratorEENKUlvE_clEvENKUlvE0_clEvEUlffE_St5arrayIPcLm3EEEEviT0_T1_,@"STO_CUDA_ENTRY STV_DEFAULT"
_ZN2at6native29vectorized_elementwise_kernelILi8EZZZNS0_54_GLOBAL__N__7dbc7496_16_ComplexKernel_cu_75b981de_334617polar_kernel_cudaERNS_14TensorIteratorEENKUlvE_clEvENKUlvE0_clEvEUlffE_St5arrayIPcLm3EEEEviT0_T1_:
.text._ZN2at6native29vectorized_elementwise_kernelILi8EZZZNS0_54_GLOBAL__N__7dbc7496_16_ComplexKernel_cu_75b981de_334617polar_kernel_cudaERNS_14TensorIteratorEENKUlvE_clEvENKUlvE0_clEvEUlffE_St5arrayIPcLm3EEEEviT0_T1_:
        /* <DEDUP_REMOVED lines=67> */
.L_x_765:
        /* <DEDUP_REMOVED lines=171> */
.L_x_768:
[----:B------:R-:W-:-:S13]  /*0ee0*/  ISETP.GE.AND P0, PT, R3, R0, PT ;  /* 0x000000000300720c */ /* 0x000fda0003f06270 */
[----:B------:R-:W-:Y:S05]  /*0ef0*/  @P0 BRA `(.L_x_770) ;  /* 0x0000000000300947 */ /* 0x000fea0003800000 */
[----:B0-----:R-:W0:Y:S01]  /*0f00*/  LDC.64 R8, c[0x0][0x218] ;  /* 0x00008600ff087b82 */ /* 0x001e220000000a00 */
[----:B------:R-:W-:Y:S02]  /*0f10*/  IADD3 R13, R2, R3, RZ ;  /* 0x00000003020d7210 */ /* 0x000fe40007ffe0ff */
[----:B------:R-:W-:-:S03]  /*0f20*/  IADD3 R3, R3, 0x80, RZ ;  /* 0x0000008003037810 */ /* 0x000fc60007ffe0ff */
[----:B0-----:R-:W-:-:S05]  /*0f30*/  IMAD.WIDE.U32 R8, R13, 0x8, R8 ;  /* 0x000000080d087825 */ /* 0x001fca00078e0008 */
[----:B------:R1:W-:Y:S02]  /*0f40*/  STG.E.64 desc[UR4][R8.64], R10 ;  /* 0x0000000a08007986 */ /* 0x0003e4000c101b04 */
.L_x_769:
[----:B------:R-:W-:-:S13]  /*0f50*/  ISETP.GE.AND P0, PT, R3, R0, PT ;  /* 0x000000000300720c */ /* 0x000fda0003f06270 */
[----:B------:R-:W-:Y:S05]  /*0f60*/  @P0 BRA `(.L_x_771) ;  /* 0x0000000000340947 */ /* 0x000fea0003800000 */
[----:B01----:R-:W0:Y:S01]  /*0f70*/  LDC.64 R8, c[0x0][0x218] ;  /* 0x00008600ff087b82 */ /* 0x003e220000000a00 */
[----:B------:R-:W-:Y:S02]  /*0f80*/  IADD3 R11, R2, R3, RZ ;  /* 0x00000003020b7210 */ /* 0x000fe40007ffe0ff */
[----:B------:R-:W-:-:S03]  /*0f90*/  IADD3 R3, R3, 0x80, RZ ;  /* 0x0000008003037810 */ /* 0x000fc60007ffe0ff */
[----:B0-----:R-:W-:-:S05]  /*0fa0*/  IMAD.WIDE.U32 R8, R11, 0x8, R8 ;  /* 0x000000080b087825 */ /* 0x001fca00078e0008 */
[----:B------:R1:W-:Y:S02]  /*0fb0*/  STG.E.64 desc[UR4][R8.64], R20 ;  /* 0x0000001408007986 */ /* 0x0003e4000c101b04 */
.L_x_770:
        /* <DEDUP_REMOVED lines=8> */
.L_x_771:
[----:B------:R-:W-:Y:S05]  /*1040*/  BSYNC B1 ;  /* 0x0000000000017941 */ /* 0x000fea0003800000 */
.L_x_767:
[----:B------:R-:W-:-:S13]  /*1050*/  ISETP.GE.AND P0, PT, R3, R0, PT ;  /* 0x000000000300720c */ /* 0x000fda0003f06270 */
[----:B--2---:R-:W2:Y:S01]  /*1060*/  @!P0 LDC.64 R4, c[0x0][0x218] ;  /* 0x00008600ff048b82 */ /* 0x004ea20000000a00 */
[----:B01----:R-:W-:Y:S02]  /*1070*/  @!P0 IADD3 R9, R2, R3, RZ ;  /* 0x0000000302098210 */ /* 0x003fe40007ffe0ff */
[----:B------:R-:W-:-:S03]  /*1080*/  @!P0 IADD3 R3, R3, 0x80, RZ ;  /* 0x0000008003038810 */ /* 0x000fc60007ffe0ff */
[----:B--2---:R-:W-:-:S05]  /*1090*/  @!P0 IMAD.WIDE.U32 R4, R9, 0x8, R4 ;  /* 0x0000000809048825 */ /* 0x004fca00078e0004 */
[----:B------:R2:W-:Y:S02]  /*10a0*/  @!P0 STG.E.64 desc[UR4][R4.64], R6 ;  /* 0x0000000604008986 */ /* 0x0005e4000c101b04 */
.L_x_772:
[----:B------:R-:W-:Y:S05]  /*10b0*/  BSYNC B0 ;  /* 0x0000000000007941 */ /* 0x000fea0003800000 */
.L_x_766:
        /* <DEDUP_REMOVED lines=8> */
.L_x_773:
        /* <DEDUP_REMOVED lines=12> */
.L_x_4592:


//--------------------- .text._ZN2at6native18elementwise_kernelILi128ELi4EZNS0_15gpu_kernel_implIZZZNS0_54_GLOBAL__N__7dbc7496_16_ComplexKernel_cu_75b981de_334617polar_kernel_cudaERNS_14TensorIteratorEENKUlvE_clEvENKUlvE_clEvEUlddE_EEvRNS_18TensorIteratorBaseERKT_EUliE_EEviT1_ --------------------------
	.section	.text._ZN2at6native18elementwise_kernelILi128ELi4EZNS0_15gpu_kernel_implIZZZNS0_54_GLOBAL__N__7dbc7496_16_ComplexKernel_cu_75b981de_334617polar_kernel_cudaERNS_14TensorIteratorEENKUlvE_clEvENKUlvE_clEvEUlddE_EEvRNS_18TensorIteratorBaseERKT_EUliE_EEviT1_,"ax",@progbits
	.align	128
        .global         _ZN2at6native18elementwise_kernelILi128ELi4EZNS0_15gpu_kernel_implIZZZNS0_54_GLOBAL__N__7dbc7496_16_ComplexKernel_cu_75b981de_334617polar_kernel_cudaERNS_14TensorIteratorEENKUlvE_clEvENKUlvE_clEvEUlddE_EEvRNS_18TensorIteratorBaseERKT_EUliE_EEviT1_
        .type           _ZN2at6native18elementwise_kernelILi128ELi4EZNS0_15gpu_kernel_implIZZZNS0_54_GLOBAL__N__7dbc7496_16_ComplexKernel_cu_75b981de_334617polar_kernel_cudaERNS_14TensorIteratorEENKUlvE_clEvENKUlvE_clEvEUlddE_EEvRNS_18TensorIteratorBaseERKT_EUliE_EEviT1_,@function
        .size           _ZN2at6native18elementwise_kernelILi128ELi4EZNS0_15gpu_kernel_implIZZZNS0_54_GLOBAL__N__7dbc7496_16_ComplexKernel_cu_75b981de_334617polar_kernel_cudaERNS_14TensorIteratorEENKUlvE_clEvENKUlvE_clEvEUlddE_EEvRNS_18TensorIteratorBaseERKT_EUliE_EEviT1_,(.L_x_4579 - _ZN2at6native18elementwise_kernelILi128ELi4EZNS0_15gpu_kernel_implIZZZNS0_54_GLOBAL__N__7dbc7496_16_ComplexKernel_cu_75b981de_334617polar_kernel_cudaERNS_14TensorIteratorEENKUlvE_clEvENKUlvE_clEvEUlddE_EEvRNS_18TensorIteratorBaseERKT_EUliE_EEviT1_)
        .other          _ZN2at6native18elementwise_kernelILi128ELi4EZNS0_15gpu_kernel_implIZZZNS0_54_GLOBAL__N__7dbc7496_16_ComplexKernel_cu_75b981de_334617polar_kernel_cudaERNS_14TensorIteratorEENKUlvE_clEvENKUlvE_clEvEUlddE_EEvRNS_18TensorIteratorBaseERKT_EUliE_EEviT1_,@"STO_CUDA_ENTRY STV_DEFAULT"
_ZN2at6native18elementwise_kernelILi128ELi4EZNS0_15gpu_kernel_implIZZZNS0_54_GLOBAL__N__7dbc7496_16_ComplexKernel_cu_75b981de_334617polar_kernel_cudaERNS_14TensorIteratorEENKUlvE_clEvENKUlvE_clEvEUlddE_EEvRNS_18TensorIteratorBaseERKT_EUliE_EEviT1_:
.text._ZN2at6native18elementwise_kernelILi128ELi4EZNS0_15gpu_kernel_implIZZZNS0_54_GLOBAL__N__7dbc7496_16_ComplexKernel_cu_75b981de_334617polar_kernel_cudaERNS_14TensorIteratorEENKUlvE_clEvENKUlvE_clEvEUlddE_EEvRNS_18TensorIteratorBaseERKT_EUliE_EEviT1_:
[----:B------:R-:W0:Y:S01]  /*0000*/  LDC R1, c[0x0][0x28] ;  /* 0x00000a00ff017b82 */ /* 0x000e220000000800 */
[----:B------:R-:W1:Y:S01]  /*0010*/  S2R R25, SR_CTAID.X ;  /* 0x0000000000197919 */ /* 0x000e620000002500 */
[----:B------:R-:W-:Y:S01]  /*0020*/  ULDC UR4, c[0x0][0x210] ;  /* 0x0000840000047ab9 */ /* 0x000fe20000000800 */
[----:B------:R-:W-:Y:S01]  /*0030*/  ULDC.64 UR36, c[0x0][0x208] ;  /* 0x0000820000247ab9 */ /* 0x000fe20000000a00 */
[----:B------:R-:W-:Y:S01]  /*0040*/  BSSY B6, `(.L_x_774) ;  /* 0x00004cd000067945 */ /* 0x000fe20003800000 */
[----:B------:R-:W1:Y:S01]  /*0050*/  S2R R2, SR_TID.X ;  /* 0x0000000000027919 */ /* 0x000e620000002100 */
[----:B0-----:R-:W-:Y:S02]  /*0060*/  VIADD R1, R1, 0xffffffd8 ;  /* 0xffffffd801017836 */ /* 0x001fe40000000000 */
[----:B-1----:R-:W-:-:S05]  /*0070*/  IMAD R23, R25, 0x200, R2 ;  /* 0x0000020019177824 */ /* 0x002fca00078e0202 */
[----:B------:R-:W-:-:S13]  /*0080*/  ISETP.GE.AND P0, PT, R23, UR4, PT ;  /* 0x0000000417007c0c */ /* 0x000fda000bf06270 */
[----:B------:R-:W-:Y:S05]  /*0090*/  @P0 BRA `(.L_x_775) ;  /* 0x0000004c001c0947 */ /* 0x000fea0003800000 */
        /* <DEDUP_REMOVED lines=354> */
.L_x_776:
[----:B------:R-:W0:Y:S01]  /*16c0*/  LDC.U8 R6, c[0x0][0x492] ;  /* 0x00012480ff067b82 */ /* 0x000e220000000000 */
[----:B------:R-:W-:Y:S01]  /*16d0*/  ULDC.64 UR4, c[0x0][0x478] ;  /* 0x00011e0000047ab9 */ /* 0x000fe20000000a00 */
[----:B------:R-:W-:Y:S01]  /*16e0*/  ULDC.64 UR6, c[0x0][0x480] ;  /* 0x0001200000067ab9 */ /* 0x000fe20000000a00 */
[----:B------:R-:W-:Y:S02]  /*16f0*/  IADD3 R16, P1, R16, UR4, RZ ;  /* 0x0000000410107c10 */ /* 0x000fe4000ff3e0ff */
        /* <DEDUP_REMOVED lines=15> */
[----:B--2---:R0:W1:Y:S01]  /*17f0*/  I2F.F64.S16 R18, R4 ;  /* 0x0000000400127312 */ /* 0x0040620000101c00 */
[----:B------:R-:W-:Y:S05]  /*1800*/  BRA `(.L_x_782) ;  /* 0x0000000c007c7947 */ /* 0x000fea0003800000 */
.L_x_780:
[----:B------:R-:W2:Y:S02]  /*1810*/  LDG.E.U8 R4, desc[UR36][R4.64] ;  /* 0x0000002404047981 */ /* 0x000ea4000c1e1100 */
[----:B--2---:R0:W1:Y:S01]  /*1820*/  I2F.F64.U16 R18, R4 ;  /* 0x0000000400127312 */ /* 0x0040620000101800 */
[----:B------:R-:W-:Y:S05]  /*1830*/  BRA `(.L_x_782) ;  /* 0x0000000c00707947 */ /* 0x000fea0003800000 */
.L_x_779:
[----:B------:R-:W-:-:S13]  /*1840*/  ISETP.NE.AND P0, PT, R3, 0x2, PT ;  /* 0x000000020300780c */ /* 0x000fda0003f05270 */
[----:B------:R-:W-:Y:S05]  /*1850*/  @!P0 BRA `(.L_x_783) ;  /* 0x0000000000288947 */ /* 0x000fea0003800000 */
[----:B------:R-:W-:-:S13]  /*1860*/  ISETP.NE.AND P0, PT, R3, 0x3, PT ;  /* 0x000000030300780c */ /* 0x000fda0003f05270 */
[----:B------:R-:W-:Y:S05]  /*1870*/  @!P0 BRA `(.L_x_784) ;  /* 0x0000000000148947 */ /* 0x000fea0003800000 */
[----:B------:R-:W-:-:S13]  /*1880*/  ISETP.NE.AND P0, PT, R3, 0x4, PT ;  /* 0x000000040300780c */ /* 0x000fda0003f05270 */
[----:B------:R-:W-:Y:S05]  /*1890*/  @P0 BRA `(.L_x_781) ;  /* 0x0000000800fc0947 */ /* 0x000fea0003800000 */
[----:B------:R-:W2:Y:S02]  /*18a0*/  LDG.E.64 R18, desc[UR36][R4.64] ;  /* 0x0000002404127981 */ /* 0x000ea4000c1e1b00 */
[----:B--2---:R-:W0:Y:S01]  /*18b0*/  I2F.F64.S64 R18, R18 ;  /* 0x0000001200127312 */ /* 0x004e220000301c00 */
[----:B------:R-:W-:Y:S05]  /*18c0*/  BRA `(.L_x_782) ;  /* 0x0000000c004c7947 */ /* 0x000fea0003800000 */
.L_x_784:
[----:B------:R-:W2:Y:S02]  /*18d0*/  LDG.E R4, desc[UR36][R4.64] ;  /* 0x0000002404047981 */ /* 0x000ea4000c1e1900 */
[----:B--2---:R0:W1:Y:S01]  /*18e0*/  I2F.F64 R18, R4 ;  /* 0x0000000400127312 */ /* 0x0040620000201c00 */
[----:B------:R-:W-:Y:S05]  /*18f0*/  BRA `(.L_x_782) ;  /* 0x0000000c00407947 */ /* 0x000fea0003800000 */
.L_x_783:
[----:B------:R-:W2:Y:S02]  /*1900*/  LDG.E.U16 R4, desc[UR36][R4.64] ;  /* 0x0000002404047981 */ /* 0x000ea4000c1e1500 */
[----:B--2---:R0:W1:Y:S01]  /*1910*/  I2F.F64.S16 R18, R4 ;  /* 0x0000000400127312 */ /* 0x0040620000101c00 */
[----:B------:R-:W-:Y:S05]  /*1920*/  BRA `(.L_x_782) ;  /* 0x0000000c00347947 */ /* 0x000fea0003800000 */
.L_x_778:
[----:B------:R-:W-:-:S13]  /*1930*/  ISETP.GT.AND P0, PT, R3, 0x6, PT ;  /* 0x000000060300780c */ /* 0x000fda0003f04270 */
[----:B------:R-:W-:Y:S05]  /*1940*/  @P0 BRA `(.L_x_785) ;  /* 0x0000000000340947 */ /* 0x000fea0003800000 */
[----:B------:R-:W-:-:S13]  /*1950*/  ISETP.NE.AND P0, PT, R3, 0x5, PT ;  /* 0x000000050300780c */ /* 0x000fda0003f05270 */
[----:B------:R-:W-:Y:S05]  /*1960*/  @!P0 BRA `(.L_x_786) ;  /* 0x0000000000188947 */ /* 0x000fea0003800000 */
[----:B------:R-:W-:-:S13]  /*1970*/  ISETP.NE.AND P0, PT, R3, 0x6, PT ;  /* 0x000000060300780c */ /* 0x000fda0003f05270 */
[----:B------:R-:W-:Y:S05]  /*1980*/  @P0 BRA `(.L_x_781) ;  /* 0x0000000800c00947 */ /* 0x000fea0003800000 */
[----:B------:R-:W2:Y:S02]  /*1990*/  LDG.E R18, desc[UR36][R4.64] ;  /* 0x0000002404127981 */ /* 0x000ea4000c1e1900 */
[----:B--2---:R-:W-:-:S06]  /*19a0*/  FMUL.FTZ R18, R18, 1 ;  /* 0x3f80000012127820 */ /* 0x004fcc0000410000 */
[----:B------:R-:W0:Y:S01]  /*19b0*/  F2F.F64.F32 R18, R18 ;  /* 0x0000001200127310 */ /* 0x000e220000201800 */
[----:B------:R-:W-:Y:S05]  /*19c0*/  BRA `(.L_x_782) ;  /* 0x0000000c000c7947 */ /* 0x000fea0003800000 */
.L_x_786:
[----:B------:R-:W2:Y:S02]  /*19d0*/  LDG.E.U16 R0, desc[UR36][R4.64] ;  /* 0x0000002404007981 */ /* 0x000ea4000c1e1500 */
[----:B--2---:R-:W-:-:S05]  /*19e0*/  HADD2.F32 R0, -RZ, R0.H0_H0 ;  /* 0x20000000ff007230 */ /* 0x004fca0000004100 */
[----:B------:R-:W-:-:S04]  /*19f0*/  FMUL.FTZ R0, R0, 1 ;  /* 0x3f80000000007820 */ /* 0x000fc80000410000 */
[----:B------:R0:W1:Y:S01]  /*1a00*/  F2F.F64.F32 R18, R0 ;  /* 0x0000000000127310 */ /* 0x0000620000201800 */
[----:B------:R-:W-:Y:S05]  /*1a10*/  BRA `(.L_x_782) ;  /* 0x0000000800f87947 */ /* 0x000fea0003800000 */
.L_x_785:
[----:B------:R-:W-:-:S13]  /*1a20*/  ISETP.NE.AND P0, PT, R3, 0x7, PT ;  /* 0x000000070300780c */ /* 0x000fda0003f05270 */
[----:B------:R-:W-:Y:S05]  /*1a30*/  @!P0 BRA `(.L_x_787) ;  /* 0x0000000000348947 */ /* 0x000fea0003800000 */
        /* <DEDUP_REMOVED lines=8> */
.L_x_788:
[----:B------:R-:W2:Y:S02]  /*1ac0*/  LDG.E.U16 R4, desc[UR36][R4.64] ;  /* 0x0000002404047981 */ /* 0x000ea4000c1e1500 */
[----:B--2---:R-:W-:-:S05]  /*1ad0*/  HADD2.F32 R0, -RZ, R4.H0_H0 ;  /* 0x20000004ff007230 */ /* 0x004fca0000004100 */
[----:B------:R-:W-:-:S04]  /*1ae0*/  FMUL.FTZ R0, R0, 1 ;  /* 0x3f80000000007820 */ /* 0x000fc80000410000 */
[----:B------:R0:W1:Y:S01]  /*1af0*/  F2F.F64.F32 R18, R0 ;  /* 0x0000000000127310 */ /* 0x0000620000201800 */
[----:B------:R-:W-:Y:S05]  /*1b00*/  BRA `(.L_x_782) ;  /* 0x0000000800bc7947 */ /* 0x000fea0003800000 */
.L_x_787:
[----:B------:R0:W5:Y:S01]  /*1b10*/  LDG.E.64 R18, desc[UR36][R4.64] ;  /* 0x0000002404127981 */ /* 0x000162000c1e1b00 */
[----:B------:R-:W-:Y:S05]  /*1b20*/  BRA `(.L_x_782) ;  /* 0x0000000800b47947 */ /* 0x000fea0003800000 */
.L_x_777:
        /* <DEDUP_REMOVED lines=8> */
[----:B------:R-:W2:Y:S01]  /*1bb0*/  LDG.E.U8 R4, desc[UR36][R4.64] ;  /* 0x0000002404047981 */ /* 0x000ea2000c1e1100 */
[----:B------:R-:W-:Y:S01]  /*1bc0*/  IMAD.MOV.U32 R18, RZ, RZ, RZ ;  /* 0x000000ffff127224 */ /* 0x000fe200078e00ff */
[----:B--2---:R-:W-:-:S04]  /*1bd0*/  ISETP.NE.AND P0, PT, R4, RZ, PT ;  /* 0x000000ff0400720c */ /* 0x004fc80003f05270 */
[----:B------:R-:W-:Y:S01]  /*1be0*/  FSEL R19, RZ, 1.875, !P0 ;  /* 0x3ff00000ff137808 */ /* 0x000fe20004000000 */
[----:B------:R-:W-:Y:S08]  /*1bf0*/  BRA `(.L_x_782) ;  /* 0x0000000800807947 */ /* 0x000ff00003800000 */
.L_x_791:
[----:B------:R0:W5:Y:S01]  /*1c00*/  LDG.E.64 R18, desc[UR36][R4.64] ;  /* 0x0000002404127981 */ /* 0x000162000c1e1b00 */
[----:B------:R-:W-:Y:S05]  /*1c10*/  BRA `(.L_x_782) ;  /* 0x0000000800787947 */ /* 0x000fea0003800000 */
.L_x_790:
        /* <DEDUP_REMOVED lines=24> */
[----:B------:R-:W-:-:S05]  /*1da0*/  LOP3.LUT R7, R7, 0x80000000, R0, 0xf8, !PT ;  /* 0x8000000007077812 */ /* 0x000fca00078ef800 */
[----:B------:R-:W-:-:S04]  /*1db0*/  FMUL.FTZ R7, R7, 1 ;  /* 0x3f80000007077820 */ /* 0x000fc80000410000 */
[----:B------:R0:W1:Y:S01]  /*1dc0*/  F2F.F64.F32 R18, R7 ;  /* 0x0000000700127310 */ /* 0x0000620000201800 */
[----:B------:R-:W-:Y:S05]  /*1dd0*/  BRA `(.L_x_782) ;  /* 0x0000000800087947 */ /* 0x000fea0003800000 */
.L_x_793:
[----:B------:R-:W2:Y:S02]  /*1de0*/  LDG.E.U8 R4, desc[UR36][R4.64] ;  /* 0x0000002404047981 */ /* 0x000ea4000c1e1100 */
[----:B--2---:R-:W-:-:S04]  /*1df0*/  SHF.L.U32 R0, R4, 0x19, RZ ;  /* 0x0000001904007819 */ /* 0x004fc800000006ff */
        /* <DEDUP_REMOVED lines=9> */
[----:B------:R-:W-:-:S05]  /*1e90*/  LOP3.LUT R0, R3, 0x80000000, R0, 0xf8, !PT ;  /* 0x8000000003007812 */ /* 0x000fca00078ef800 */
[----:B------:R-:W-:-:S04]  /*1ea0*/  FMUL.FTZ R0, R0, 1 ;  /* 0x3f80000000007820 */ /* 0x000fc80000410000 */
[----:B------:R0:W1:Y:S01]  /*1eb0*/  F2F.F64.F32 R18, R0 ;  /* 0x0000000000127310 */ /* 0x0000620000201800 */
[----:B------:R-:W-:Y:S05]  /*1ec0*/  BRA `(.L_x_782) ;  /* 0x0000000400cc7947 */ /* 0x000fea0003800000 */
.L_x_792:
[----:B------:R-:W2:Y:S02]  /*1ed0*/  LDG.E.U16 R0, desc[UR36][R4.64] ;  /* 0x0000002404007981 */ /* 0x000ea4000c1e1500 */
[----:B--2---:R-:W-:-:S04]  /*1ee0*/  IMAD.U32 R0, R0, 0x10000, RZ ;  /* 0x0001000000007824 */ /* 0x004fc800078e00ff */
[----:B------:R-:W-:-:S04]  /*1ef0*/  FMUL.FTZ R0, R0, 1 ;  /* 0x3f80000000007820 */ /* 0x000fc80000410000 */
[----:B------:R0:W1:Y:S01]  /*1f00*/  F2F.F64.F32 R18, R0 ;  /* 0x0000000000127310 */ /* 0x0000620000201800 */
[----:B------:R-:W-:Y:S05]  /*1f10*/  BRA `(.L_x_782) ;  /* 0x0000000400b87947 */ /* 0x000fea0003800000 */
.L_x_789:
        /* <DEDUP_REMOVED lines=9> */
[----:B--2---:R0:W1:Y:S01]  /*1fb0*/  I2F.F64.U16 R18, R4 ;  /* 0x0000000400127312 */ /* 0x0040620000101800 */
[----:B------:R-:W-:Y:S05]  /*1fc0*/  BRA `(.L_x_782) ;  /* 0x00000004008c7947 */ /* 0x000fea0003800000 */
.L_x_796:
[----:B------:R-:W2:Y:S01]  /*1fd0*/  LDG.E.U8 R3, desc[UR36][R4.64] ;  /* 0x0000002404037981 */ /* 0x000ea2000c1e1100 */
[----:B------:R-:W-:Y:S01]  /*1fe0*/  BSSY B0, `(.L_x_797) ;  /* 0x0000018000007945 */ /* 0x000fe20003800000 */
        /* <DEDUP_REMOVED lines=19> */
.L_x_800:
[----:B------:R-:W-:Y:S05]  /*2120*/  BSYNC B1 ;  /* 0x0000000000017941 */ /* 0x000fea0003800000 */
.L_x_799:
[----:B------:R-:W-:Y:S01]  /*2130*/  LEA R5, R0, 0x3b800000, 0x17 ;  /* 0x3b80000000057811 */ /* 0x000fe200078eb8ff */
[----:B------:R-:W-:-:S05]  /*2140*/  IMAD.SHL.U32 R0, R3, 0x100000, RZ ;  /* 0x0010000003007824 */ /* 0x000fca00078e00ff */
[----:B------:R-:W-:-:S07]  /*2150*/  LOP3.LUT R0, R5, R0, R6, 0xfe, !PT ;  /* 0x0000000005007212 */ /* 0x000fce00078efe06 */
.L_x_798:
[----:B------:R-:W-:Y:S05]  /*2160*/  BSYNC B0 ;  /* 0x0000000000007941 */ /* 0x000fea0003800000 */
.L_x_797:
[----:B------:R-:W-:-:S04]  /*2170*/  FMUL.FTZ R0, R0, 1 ;  /* 0x3f80000000007820 */ /* 0x000fc80000410000 */
[----:B------:R2:W3:Y:S01]  /*2180*/  F2F.F64.F32 R18, R0 ;  /* 0x0000000000127310 */ /* 0x0004e20000201800 */
[----:B------:R-:W-:Y:S05]  /*2190*/  BRA `(.L_x_782) ;  /* 0x0000000400187947 */ /* 0x000fea0003800000 */
.L_x_795:
        /* <DEDUP_REMOVED lines=21> */
.L_x_804:
[----:B------:R-:W-:Y:S05]  /*22f0*/  BSYNC B1 ;  /* 0x0000000000017941 */ /* 0x000fea0003800000 */
.L_x_803:
[----:B------:R-:W-:Y:S01]  /*2300*/  LEA R5, R0, 0x37800000, 0x17 ;  /* 0x3780000000057811 */ /* 0x000fe200078eb8ff */
[----:B------:R-:W-:-:S05]  /*2310*/  IMAD.SHL.U32 R0, R3, 0x200000, RZ ;  /* 0x0020000003007824 */ /* 0x000fca00078e00ff */
[----:B------:R-:W-:-:S07]  /*2320*/  LOP3.LUT R0, R5, R0, R6, 0xfe, !PT ;  /* 0x0000000005007212 */ /* 0x000fce00078efe06 */
.L_x_802:
[----:B------:R-:W-:Y:S05]  /*2330*/  BSYNC B0 ;  /* 0x0000000000007941 */ /* 0x000fea0003800000 */
.L_x_801:
[----:B------:R-:W-:-:S04]  /*2340*/  FMUL.FTZ R0, R0, 1 ;  /* 0x3f80000000007820 */ /* 0x000fc80000410000 */
[----:B------:R4:W0:Y:S01]  /*2350*/  F2F.F64.F32 R18, R0 ;  /* 0x0000000000127310 */ /* 0x0008220000201800 */
[----:B------:R-:W-:Y:S05]  /*2360*/  BRA `(.L_x_782) ;  /* 0x0000000000a47947 */ /* 0x000fea0003800000 */
.L_x_794:
[----:B------:R-:W-:-:S13]  /*2370*/  ISETP.NE.AND P0, PT, R3, 0x1c, PT ;  /* 0x0000001c0300780c */ /* 0x000fda0003f05270 */
[----:B------:R-:W-:Y:S05]  /*2380*/  @!P0 BRA `(.L_x_805) ;  /* 0x0000000000948947 */ /* 0x000fea0003800000 */
[----:B------:R-:W-:-:S13]  /*2390*/  ISETP.NE.AND P0, PT, R3, 0x1d, PT ;  /* 0x0000001d0300780c */ /* 0x000fda0003f05270 */
[----:B------:R-:W-:Y:S05]  /*23a0*/  @!P0 BRA `(.L_x_806) ;  /* 0x0000000000808947 */ /* 0x000fea0003800000 */
[----:B------:R-:W-:-:S13]  /*23b0*/  ISETP.NE.AND P0, PT, R3, 0x2c, PT ;  /* 0x0000002c0300780c */ /* 0x000fda0003f05270 */
[----:B------:R-:W-:Y:S05]  /*23c0*/  @P0 BRA `(.L_x_781) ;  /* 0x0000000000300947 */ /* 0x000fea0003800000 */
[----:B------:R-:W2:Y:S01]  /*23d0*/  LDG.E.U8 R4, desc[UR36][R4.64] ;  /* 0x0000002404047981 */ /* 0x000ea2000c1e1100 */
[----:B------:R-:W-:Y:S01]  /*23e0*/  BSSY B0, `(.L_x_807) ;  /* 0x0000007000007945 */ /* 0x000fe20003800000 */
[----:B------:R-:W-:Y:S01]  /*23f0*/  IMAD.MOV.U32 R0, RZ, RZ, 0x400000 ;  /* 0x00400000ff007424 */ /* 0x000fe200078e00ff */
[----:B--2---:R-:W-:-:S13]  /*2400*/  ISETP.NE.AND P0, PT, R4, RZ, PT ;  /* 0x000000ff0400720c */ /* 0x004fda0003f05270 */
[----:B------:R-:W-:Y:S05]  /*2410*/  @!P0 BRA `(.L_x_808) ;  /* 0x00000000000c8947 */ /* 0x000fea0003800000 */
[----:B------:R-:W-:-:S13]  /*2420*/  ISETP.NE.AND P0, PT, R4, 0xff, PT ;  /* 0x000000ff0400780c */ /* 0x000fda0003f05270 */
[----:B------:R-:W-:Y:S02]  /*2430*/  @!P0 IMAD.MOV.U32 R0, RZ, RZ, 0x7f800001 ;  /* 0x7f800001ff008424 */ /* 0x000fe400078e00ff */
[----:B------:R-:W-:-:S07]  /*2440*/  @P0 IMAD.SHL.U32 R0, R4, 0x800000, RZ ;  /* 0x0080000004000824 */ /* 0x000fce00078e00ff */
.L_x_808:
[----:B------:R-:W-:Y:S05]  /*2450*/  BSYNC B0 ;  /* 0x0000000000007941 */ /* 0x000fea0003800000 */
.L_x_807:
[----:B------:R-:W-:-:S04]  /*2460*/  FMUL.FTZ R0, R0, 1 ;  /* 0x3f80000000007820 */ /* 0x000fc80000410000 */
[----:B------:R0:W1:Y:S01]  /*2470*/  F2F.F64.F32 R18, R0 ;  /* 0x0000000000127310 */ /* 0x0000620000201800 */
[----:B------:R-:W-:Y:S05]  /*2480*/  BRA `(.L_x_782) ;  /* 0x00000000005c7947 */ /* 0x000fea0003800000 */
.L_x_781:
[----:B------:R-:W-:Y:S01]  /*2490*/  MOV R0, 0x0 ;  /* 0x0000000000007802 */ /* 0x000fe20000000f00 */
[----:B------:R-:W-:Y:S01]  /*24a0*/  ULDC.64 UR4, c[0x4][0x118] ;  /* 0x0100460000047ab9 */ /* 0x000fe20000000a00 */
[----:B------:R-:W-:Y:S01]  /*24b0*/  ULDC.64 UR6, c[0x4][0x8] ;  /* 0x0100020000067ab9 */ /* 0x000fe20000000a00 */
[----:B------:R-:W-:Y:S01]  /*24c0*/  IMAD.U32 R4, RZ, RZ, UR4 ;  /* 0x00000004ff047e24 */ /* 0x000fe2000f8e00ff */
[----:B------:R0:W1:Y:S01]  /*24d0*/  LDC.64 R14, c[0x4][R0] ;  /* 0x01000000000e7b82 */ /* 0x0000620000000a00 */
[----:B------:R-:W-:Y:S01]  /*24e0*/  IMAD.U32 R5, RZ, RZ, UR5 ;  /* 0x00000005ff057e24 */ /* 0x000fe2000f8e00ff */
[----:B------:R-:W-:Y:S01]  /*24f0*/  ULDC.64 UR4, c[0x4][0x120] ;  /* 0x0100480000047ab9 */ /* 0x000fe20000000a00 */
[----:B------:R-:W-:Y:S01]  /*2500*/  IMAD.U32 R10, RZ, RZ, UR6 ;  /* 0x00000006ff0a7e24 */ /* 0x000fe2000f8e00ff */
[----:B------:R-:W-:Y:S01]  /*2510*/  MOV R7, UR5 ;  /* 0x0000000500077c02 */ /* 0x000fe20008000f00 */
[----:B------:R-:W-:Y:S02]  /*2520*/  IMAD.U32 R6, RZ, RZ, UR4 ;  /* 0x00000004ff067e24 */ /* 0x000fe4000f8e00ff */
[----:B------:R-:W-:-:S02]  /*2530*/  IMAD.U32 R11, RZ, RZ, UR7 ;  /* 0x00000007ff0b7e24 */ /* 0x000fc4000f8e00ff */
[----:B------:R-:W-:Y:S02]  /*2540*/  IMAD.MOV.U32 R8, RZ, RZ, 0x4e ;  /* 0x0000004eff087424 */ /* 0x000fe400078e00ff */
[----:B------:R-:W-:Y:S02]  /*2550*/  IMAD.MOV.U32 R12, RZ, RZ, 0x1 ;  /* 0x00000001ff0c7424 */ /* 0x000fe400078e00ff */
[----:B0-----:R-:W-:-:S07]  /*2560*/  IMAD.MOV.U32 R13, RZ, RZ, RZ ;  /* 0x000000ffff0d7224 */ /* 0x001fce00078e00ff */
[----:B------:R-:W-:-:S07]  /*2570*/  LEPC R20, `(.L_x_809) ;  /* 0x000000001014794e */ /* 0x000fce0000000000 */
[----:B-1----:R-:W-:Y:S05]  /*2580*/  CALL.ABS.NOINC R14 ;  /* 0x000000000e007343 */ /* 0x002fea0003c00000 */
.L_x_809:
[----:B------:R-:W-:Y:S01]  /*2590*/  CS2R R18, SRZ ;  /* 0x0000000000127805 */ /* 0x000fe2000001ff00 */
[----:B------:R-:W-:Y:S06]  /*25a0*/  BRA `(.L_x_782) ;  /* 0x0000000000147947 */ /* 0x000fec0003800000 */
.L_x_806:
[----:B------:R-:W2:Y:S02]  /*25b0*/  LDG.E.64 R18, desc[UR36][R4.64] ;  /* 0x0000002404127981 */ /* 0x000ea4000c1e1b00 */
[----:B--2---:R-:W0:Y:S01]  /*25c0*/  I2F.F64.U64 R18, R18 ;  /* 0x0000001200127312 */ /* 0x004e220000301800 */
[----:B------:R-:W-:Y:S05]  /*25d0*/  BRA `(.L_x_782) ;  /* 0x0000000000087947 */ /* 0x000fea0003800000 */
.L_x_805:
[----:B------:R-:W2:Y:S02]  /*25e0*/  LDG.E R4, desc[UR36][R4.64] ;  /* 0x0000002404047981 */ /* 0x000ea4000c1e1900 */
[----:B--2---:R0:W1:Y:S02]  /*25f0*/  I2F.F64.U32 R18, R4 ;  /* 0x0000000400127312 */ /* 0x0040640000201800 */
.L_x_782:
[----:B------:R-:W0:Y:S01]  /*2600*/  LDC.U8 R3, c[0x0][0x493] ;  /* 0x000124c0ff037b82 */ /* 0x000e220000000000 */
[----:B------:R-:W-:Y:S02]  /*2610*/  ULDC.64 UR4, c[0x0][0x488] ;  /* 0x0001220000047ab9 */ /* 0x000fe40000000a00 */
[----:B------:R-:W-:-:S05]  /*2620*/  IADD3 R22, P1, R22, UR4, RZ ;  /* 0x0000000416167c10 */ /* 0x000fca000ff3e0ff */
[----:B------:R-:W-:Y:S01]  /*2630*/  IMAD.X R23, RZ, RZ, UR5, P1 ;  /* 0x00000005ff177e24 */ /* 0x000fe200088e06ff */
[----:B0-2-4-:R-:W-:-:S04]  /*2640*/  PRMT R0, R3, 0x9910, RZ ;  /* 0x0000991003007816 */ /* 0x015fc800000000ff */
        /* <DEDUP_REMOVED lines=11> */
[----:B--2---:R0:W2:Y:S01]  /*2700*/  I2F.F64.S16 R26, R22 ;  /* 0x00000016001a7312 */ /* 0x0040a20000101c00 */
[----:B------:R-:W-:Y:S05]  /*2710*/  BRA `(.L_x_815) ;  /* 0x0000000c007c7947 */ /* 0x000fea0003800000 */
.L_x_813:
[----:B------:R-:W2:Y:S02]  /*2720*/  LDG.E.U8 R22, desc[UR36][R22.64] ;  /* 0x0000002416167981 */ /* 0x000ea4000c1e1100 */
[----:B--2---:R0:W2:Y:S01]  /*2730*/  I2F.F64.U16 R26, R22 ;  /* 0x00000016001a7312 */ /* 0x0040a20000101800 */
[----:B------:R-:W-:Y:S05]  /*2740*/  BRA `(.L_x_815) ;  /* 0x0000000c00707947 */ /* 0x000fea0003800000 */
.L_x_812:
        /* <DEDUP_REMOVED lines=9> */
.L_x_817:
[----:B------:R-:W2:Y:S02]  /*27e0*/  LDG.E R22, desc[UR36][R22.64] ;  /* 0x0000002416167981 */ /* 0x000ea4000c1e1900 */
[----:B--2---:R2:W4:Y:S01]  /*27f0*/  I2F.F64 R26, R22 ;  /* 0x00000016001a7312 */ /* 0x0045220000201c00 */
[----:B------:R-:W-:Y:S05]  /*2800*/  BRA `(.L_x_815) ;  /* 0x0000000c00407947 */ /* 0x000fea0003800000 */
.L_x_816:
[----:B------:R-:W2:Y:S02]  /*2810*/  LDG.E.U16 R22, desc[UR36][R22.64] ;  /* 0x0000002416167981 */ /* 0x000ea4000c1e1500 */
[----:B--2---:R0:W2:Y:S01]  /*2820*/  I2F.F64.S16 R26, R22 ;  /* 0x00000016001a7312 */ /* 0x0040a20000101c00 */
[----:B------:R-:W-:Y:S05]  /*2830*/  BRA `(.L_x_815) ;  /* 0x0000000c00347947 */ /* 0x000fea0003800000 */
.L_x_811:
        /* <DEDUP_REMOVED lines=10> */
.L_x_819:
[----:B------:R-:W2:Y:S02]  /*28e0*/  LDG.E.U16 R0, desc[UR36][R22.64] ;  /* 0x0000002416007981 */ /* 0x000ea4000c1e1500 */
[----:B--2---:R-:W-:-:S05]  /*28f0*/  HADD2.F32 R0, -RZ, R0.H0_H0 ;  /* 0x20000000ff007230 */ /* 0x004fca0000004100 */
[----:B------:R-:W-:-:S04]  /*2900*/  FMUL.FTZ R0, R0, 1 ;  /* 0x3f80000000007820 */ /* 0x000fc80000410000 */
[----:B------:R0:W2:Y:S01]  /*2910*/  F2F.F64.F32 R26, R0 ;  /* 0x00000000001a7310 */ /* 0x0000a20000201800 */
[----:B------:R-:W-:Y:S05]  /*2920*/  BRA `(.L_x_815) ;  /* 0x0000000800f87947 */ /* 0x000fea0003800000 */
.L_x_818:
        /* <DEDUP_REMOVED lines=10> */
.L_x_821:
[----:B------:R-:W2:Y:S02]  /*29d0*/  LDG.E.U16 R22, desc[UR36][R22.64] ;  /* 0x0000002416167981 */ /* 0x000ea4000c1e1500 */
[----:B--2---:R-:W-:-:S05]  /*29e0*/  HADD2.F32 R0, -RZ, R22.H0_H0 ;  /* 0x20000016ff007230 */ /* 0x004fca0000004100 */
[----:B------:R-:W-:-:S04]  /*29f0*/  FMUL.FTZ R0, R0, 1 ;  /* 0x3f80000000007820 */ /* 0x000fc80000410000 */
[----:B------:R0:W2:Y:S01]  /*2a00*/  F2F.F64.F32 R26, R0 ;  /* 0x00000000001a7310 */ /* 0x0000a20000201800 */
[----:B------:R-:W-:Y:S05]  /*2a10*/  BRA `(.L_x_815) ;  /* 0x0000000800bc7947 */ /* 0x000fea0003800000 */
.L_x_820:
[----:B------:R0:W5:Y:S01]  /*2a20*/  LDG.E.64 R26, desc[UR36][R22.64] ;  /* 0x00000024161a7981 */ /* 0x000162000c1e1b00 */
[----:B------:R-:W-:Y:S05]  /*2a30*/  BRA `(.L_x_815) ;  /* 0x0000000800b47947 */ /* 0x000fea0003800000 */
.L_x_810:
        /* <DEDUP_REMOVED lines=13> */
.L_x_824:
[----:B------:R0:W5:Y:S01]  /*2b10*/  LDG.E.64 R26, desc[UR36][R22.64] ;  /* 0x00000024161a7981 */ /* 0x000162000c1e1b00 */
[----:B------:R-:W-:Y:S05]  /*2b20*/  BRA `(.L_x_815) ;  /* 0x0000000800787947 */ /* 0x000fea0003800000 */
.L_x_823:
        /* <DEDUP_REMOVED lines=16> */
[----:B------:R-:W-:-:S04]  /*2c30*/  SEL R4, R4, RZ, P0 ;  /* 0x000000ff04047207 */ /* 0x000fc80000000000 */
[C---:B------:R-:W-:Y:S01]  /*2c40*/  SHF.L.U32 R6, R3.reuse, R4, RZ ;  /* 0x0000000403067219 */ /* 0x040fe200000006ff */
[----:B------:R-:W-:Y:S02]  /*2c50*/  IMAD R7, R4, R7, 0x3c000000 ;  /* 0x3c00000004077424 */ /* 0x000fe400078e0207 */
[----:B------:R-:W-:-:S03]  /*2c60*/  VIADD R4, R3, 0xffffffff ;  /* 0xffffffff03047836 */ /* 0x000fc60000000000 */
[----:B------:R-:W-:Y:S02]  /*2c70*/  LEA.HI R6, R6, R7, RZ, 0x1c ;  /* 0x0000000706067211 */ /* 0x000fe400078fe0ff */
[----:B------:R-:W-:Y:S02]  /*2c80*/  SHF.R.S32.HI R4, RZ, 0x1f, R4 ;  /* 0x0000001fff047819 */ /* 0x000fe40000011404 */
[----:B------:R-:W-:-:S04]  /*2c90*/  LOP3.LUT R5, R6, 0x7f800000, R5, 0xf8, !PT ;  /* 0x7f80000006057812 */ /* 0x000fc800078ef805 */
[----:B------:R-:W-:-:S04]  /*2ca0*/  LOP3.LUT R5, R5, R4, RZ, 0x30, !PT ;  /* 0x0000000405057212 */ /* 0x000fc800078e30ff */
[----:B------:R-:W-:-:S05]  /*2cb0*/  LOP3.LUT R5, R5, 0x80000000, R0, 0xf8, !PT ;  /* 0x8000000005057812 */ /* 0x000fca00078ef800 */
[----:B------:R-:W-:-:S04]  /*2cc0*/  FMUL.FTZ R5, R5, 1 ;  /* 0x3f80000005057820 */ /* 0x000fc80000410000 */
[----:B------:R0:W2:Y:S01]  /*2cd0*/  F2F.F64.F32 R26, R5 ;  /* 0x00000005001a7310 */ /* 0x0000a20000201800 */
[----:B------:R-:W-:Y:S05]  /*2ce0*/  BRA `(.L_x_815) ;  /* 0x0000000800087947 */ /* 0x000fea0003800000 */
.L_x_826:
        /* <DEDUP_REMOVED lines=13> */
[----:B------:R0:W2:Y:S01]  /*2dc0*/  F2F.F64.F32 R26, R0 ;  /* 0x00000000001a7310 */ /* 0x0000a20000201800 */
[----:B------:R-:W-:Y:S05]  /*2dd0*/  BRA `(.L_x_815) ;  /* 0x0000000400cc7947 */ /* 0x000fea0003800000 */
.L_x_825:
[----:B------:R-:W2:Y:S02]  /*2de0*/  LDG.E.U16 R0, desc[UR36][R22.64] ;  /* 0x0000002416007981 */ /* 0x000ea4000c1e1500 */
[----:B--2---:R-:W-:-:S04]  /*2df0*/  IMAD.U32 R0, R0, 0x10000, RZ ;  /* 0x0001000000007824 */ /* 0x004fc800078e00ff */
[----:B------:R-:W-:-:S04]  /*2e00*/  FMUL.FTZ R0, R0, 1 ;  /* 0x3f80000000007820 */ /* 0x000fc80000410000 */
[----:B------:R0:W2:Y:S01]  /*2e10*/  F2F.F64.F32 R26, R0 ;  /* 0x00000000001a7310 */ /* 0x0000a20000201800 */
[----:B------:R-:W-:Y:S05]  /*2e20*/  BRA `(.L_x_815) ;  /* 0x0000000400b87947 */ /* 0x000fea0003800000 */
.L_x_822:
        /* <DEDUP_REMOVED lines=9> */
[----:B--2---:R0:W2:Y:S01]  /*2ec0*/  I2F.F64.U16 R26, R22 ;  /* 0x00000016001a7312 */ /* 0x0040a20000101800 */
[----:B------:R-:W-:Y:S05]  /*2ed0*/  BRA `(.L_x_815) ;  /* 0x00000004008c7947 */ /* 0x000fea0003800000 */
.L_x_829:
        /* <DEDUP_REMOVED lines=17> */
[----:B------:R-:W-:Y:S02]  /*2ff0*/  IADD3 R4, R5, -0x1c, RZ ;  /* 0xffffffe405047810 */ /* 0x000fe40007ffe0ff */
[----:B------:R-:W-:Y:S02]  /*3000*/  IADD3 R0, R0, 0x1d, -R5 ;  /* 0x0000001d00007810 */ /* 0x000fe40007ffe805 */
[----:B------:R-:W-:-:S04]  /*3010*/  SHF.L.U32 R4, R3, R4, RZ ;  /* 0x0000000403047219 */ /* 0x000fc800000006ff */
[----:B------:R-:W-:-:S07]  /*3020*/  LOP3.LUT R3, R4, 0x7, RZ, 0xc0, !PT ;  /* 0x0000000704037812 */ /* 0x000fce00078ec0ff */
.L_x_833:
[----:B------:R-:W-:Y:S05]  /*3030*/  BSYNC B1 ;  /* 0x0000000000017941 */ /* 0x000fea0003800000 */
.L_x_832:
[----:B------:R-:W-:Y:S01]  /*3040*/  LEA R5, R0, 0x3b800000, 0x17 ;  /* 0x3b80000000057811 */ /* 0x000fe200078eb8ff */
[----:B------:R-:W-:-:S05]  /*3050*/  IMAD.SHL.U32 R0, R3, 0x100000, RZ ;  /* 0x0010000003007824 */ /* 0x000fca00078e00ff */
[----:B------:R-:W-:-:S07]  /*3060*/  LOP3.LUT R0, R5, R0, R6, 0xfe, !PT ;  /* 0x0000000005007212 */ /* 0x000fce00078efe06 */
.L_x_831:
[----:B------:R-:W-:Y:S05]  /*3070*/  BSYNC B0 ;  /* 0x0000000000007941 */ /* 0x000fea0003800000 */
.L_x_830:
[----:B------:R-:W-:-:S04]  /*3080*/  FMUL.FTZ R0, R0, 1 ;  /* 0x3f80000000007820 */ /* 0x000fc80000410000 */
[----:B------:R0:W2:Y:S01]  /*3090*/  F2F.F64.F32 R26, R0 ;  /* 0x00000000001a7310 */ /* 0x0000a20000201800 */
[----:B------:R-:W-:Y:S05]  /*30a0*/  BRA `(.L_x_815) ;  /* 0x0000000400187947 */ /* 0x000fea0003800000 */
.L_x_828:
        /* <DEDUP_REMOVED lines=21> */
.L_x_837:
[----:B------:R-:W-:Y:S05]  /*3200*/  BSYNC B1 ;  /* 0x0000000000017941 */ /* 0x000fea0003800000 */
.L_x_836:
[----:B------:R-:W-:Y:S01]  /*3210*/  LEA R5, R0, 0x37800000, 0x17 ;  /* 0x3780000000057811 */ /* 0x000fe200078eb8ff */
[----:B------:R-:W-:-:S05]  /*3220*/  IMAD.SHL.U32 R0, R3, 0x200000, RZ ;  /* 0x0020000003007824 */ /* 0x000fca00078e00ff */
[----:B------:R-:W-:-:S07]  /*3230*/  LOP3.LUT R0, R5, R0, R6, 0xfe, !PT ;  /* 0x0000000005007212 */ /* 0x000fce00078efe06 */
.L_x_835:
[----:B------:R-:W-:Y:S05]  /*3240*/  BSYNC B0 ;  /* 0x0000000000007941 */ /* 0x000fea0003800000 */
.L_x_834:
[----:B------:R-:W-:-:S04]  /*3250*/  FMUL.FTZ R0, R0, 1 ;  /* 0x3f80000000007820 */ /* 0x000fc80000410000 */
[----:B------:R0:W2:Y:S01]  /*3260*/  F2F.F64.F32 R26, R0 ;  /* 0x00000000001a7310 */ /* 0x0000a20000201800 */
[----:B------:R-:W-:Y:S05]  /*3270*/  BRA `(.L_x_815) ;  /* 0x0000000000a47947 */ /* 0x000fea0003800000 */
.L_x_827:
        /* <DEDUP_REMOVED lines=14> */
.L_x_841:
[----:B------:R-:W-:Y:S05]  /*3360*/  BSYNC B0 ;  /* 0x0000000000007941 */ /* 0x000fea0003800000 */
.L_x_840:
[----:B------:R-:W-:-:S04]  /*3370*/  FMUL.FTZ R0, R0, 1 ;  /* 0x3f80000000007820 */ /* 0x000fc80000410000 */
[----:B------:R0:W2:Y:S01]  /*3380*/  F2F.F64.F32 R26, R0 ;  /* 0x00000000001a7310 */ /* 0x0000a20000201800 */
[----:B------:R-:W-:Y:S05]  /*3390*/  BRA `(.L_x_815) ;  /* 0x00000000005c7947 */ /* 0x000fea0003800000 */
.L_x_814:
[----:B------:R-:W-:Y:S01]  /*33a0*/  MOV R0, 0x0 ;  /* 0x0000000000007802 */ /* 0x000fe20000000f00 */
[----:B------:R-:W-:Y:S01]  /*33b0*/  ULDC.64 UR4, c[0x4][0x118] ;  /* 0x0100460000047ab9 */ /* 0x000fe20000000a00 */
[----:B------:R-:W-:Y:S01]  /*33c0*/  ULDC.64 UR6, c[0x4][0x8] ;  /* 0x0100020000067ab9 */ /* 0x000fe20000000a00 */
[----:B------:R-:W-:Y:S01]  /*33d0*/  IMAD.U32 R4, RZ, RZ, UR4 ;  /* 0x00000004ff047e24 */ /* 0x000fe2000f8e00ff */
[----:B------:R0:W2:Y:S01]  /*33e0*/  LDC.64 R14, c[0x4][R0] ;  /* 0x01000000000e7b82 */ /* 0x0000a20000000a00 */
        /* <DEDUP_REMOVED lines=10> */
[----:B-123-5:R-:W-:Y:S05]  /*3490*/  CALL.ABS.NOINC R14 ;  /* 0x000000000e007343 */ /* 0x02efea0003c00000 */
.L_x_842:
[----:B------:R-:W-:Y:S01]  /*34a0*/  CS2R R26, SRZ ;  /* 0x00000000001a7805 */ /* 0x000fe2000001ff00 */
[----:B------:R-:W-:Y:S06]  /*34b0*/  BRA `(.L_x_815) ;  /* 0x0000000000147947 */ /* 0x000fec0003800000 */
.L_x_839:
[----:B------:R-:W2:Y:S02]  /*34c0*/  LDG.E.64 R26, desc[UR36][R22.64] ;  /* 0x00000024161a7981 */ /* 0x000ea4000c1e1b00 */
[----:B--2---:R-:W0:Y:S01]  /*34d0*/  I2F.F64.U64 R26, R26 ;  /* 0x0000001a001a7312 */ /* 0x004e220000301800 */
[----:B------:R-:W-:Y:S05]  /*34e0*/  BRA `(.L_x_815) ;  /* 0x0000000000087947 */ /* 0x000fea0003800000 */
.L_x_838:
[----:B------:R-:W2:Y:S02]  /*34f0*/  LDG.E R22, desc[UR36][R22.64] ;  /* 0x0000002416167981 */ /* 0x000ea4000c1e1900 */
[----:B--2---:R0:W2:Y:S02]  /*3500*/  I2F.F64.U32 R26, R22 ;  /* 0x00000016001a7312 */ /* 0x0040a40000201800 */
.L_x_815:
[----:B0-2-45:R-:W-:Y:S01]  /*3510*/  DSETP.NEU.AND P2, PT, |R26|, +INF , PT ;  /* 0x7ff000001a00742a */ /* 0x035fe20003f4d200 */
[----:B------:R-:W-:-:S13]  /*3520*/  BSSY B0, `(.L_x_843) ;  /* 0x000001b000007945 */ /* 0x000fda0003800000 */
[----:B------:R-:W-:Y:S05]  /*3530*/  @!P2 BRA `(.L_x_844) ;  /* 0x00000000005ca947 */ /* 0x000fea0003800000 */
[----:B------:R-:W-:Y:S01]  /*3540*/  UMOV UR4, 0x6dc9c883 ;  /* 0x6dc9c88300047882 */ /* 0x000fe20000000000 */
[----:B------:R-:W-:Y:S01]  /*3550*/  UMOV UR5, 0x3fe45f30 ;  /* 0x3fe45f3000057882 */ /* 0x000fe20000000000 */
[C---:B------:R-:W-:Y:S02]  /*3560*/  DSETP.GE.AND P0, PT, |R26|.reuse, 2.14748364800000000000e+09, PT ;  /* 0x41e000001a00742a */ /* 0x040fe40003f06200 */
[----:B------:R-:W-:Y:S01]  /*3570*/  DMUL R4, R26, UR4 ;  /* 0x000000041a047c28 */ /* 0x000fe20008000000 */
[----:B------:R-:W-:Y:S01]  /*3580*/  UMOV UR4, 0x54442d18 ;  /* 0x54442d1800047882 */ /* 0x000fe20000000000 */
[----:B------:R-:W-:-:S04]  /*3590*/  UMOV UR5, 0x3ff921fb ;  /* 0x3ff921fb00057882 */ /* 0x000fc80000000000 */
[----:B------:R-:W0:Y:S08]  /*35a0*/  F2I.F64 R8, R4 ;  /* 0x0000000400087311 */ /* 0x000e300000301100 */
[----:B0-----:R-:W0:Y:S02]  /*35b0*/  I2F.F64 R20, R8 ;  /* 0x0000000800147312 */ /* 0x001e240000201c00 */
[----:B0-----:R-:W-:Y:S01]  /*35c0*/  DFMA R6, -R20, UR4, R26 ;  /* 0x0000000414067c2b */ /* 0x001fe2000800011a */
[----:B------:R-:W-:Y:S01]  /*35d0*/  UMOV UR4, 0x33145c00 ;  /* 0x33145c0000047882 */ /* 0x000fe20000000000 */
[----:B------:R-:W-:-:S06]  /*35e0*/  UMOV UR5, 0x3c91a626 ;  /* 0x3c91a62600057882 */ /* 0x000fcc0000000000 */
[----:B------:R-:W-:Y:S01]  /*35f0*/  DFMA R6, -R20, UR4, R6 ;  /* 0x0000000414067c2b */ /* 0x000fe20008000106 */
[----:B------:R-:W-:Y:S01]  /*3600*/  UMOV UR4, 0x252049c0 ;  /* 0x252049c000047882 */ /* 0x000fe20000000000 */
[----:B------:R-:W-:-:S06]  /*3610*/  UMOV UR5, 0x397b839a ;  /* 0x397b839a00057882 */ /* 0x000fcc0000000000 */
[----:B------:R-:W-:Y:S01]  /*3620*/  DFMA R20, -R20, UR4, R6 ;  /* 0x0000000414147c2b */ /* 0x000fe20008000106 */
[----:B------:R-:W-:Y:S10]  /*3630*/  @!P0 BRA `(.L_x_845) ;  /* 0x0000000000248947 */ /* 0x000ff40003800000 */
[----:B------:R-:W-:Y:S01]  /*3640*/  IMAD.MOV.U32 R0, RZ, RZ, R26 ;  /* 0x000000ffff007224 */ /* 0x000fe200078e001a */
[----:B------:R-:W-:Y:S01]  /*3650*/  MOV R6, 0x3680 ;  /* 0x0000368000067802 */ /* 0x000fe20000000f00 */
[----:B------:R-:W-:-:S07]  /*3660*/  IMAD.MOV.U32 R7, RZ, RZ, R27 ;  /* 0x000000ffff077224 */ /* 0x000fce00078e001b */
[----:B-1-3--:R-:W-:Y:S05]  /*3670*/  CALL.REL.NOINC `($_ZN2at6native18elementwise_kernelILi128ELi4EZNS0_15gpu_kernel_implIZZZNS0_54_GLOBAL__N__7dbc7496_16_ComplexKernel_cu_75b981de_334617polar_kernel_cudaERNS_14TensorIteratorEENKUlvE_clEvENKUlvE_clEvEUlddE_EEvRNS_18TensorIteratorBaseERKT_EUliE_EEviT1_$__internal_trig_reduction_slowpathd) ;  /* 0x000000fc00247944 */ /* 0x00afea0003c00000 */
[----:B------:R-:W-:Y:S01]  /*3680*/  MOV R20, R10 ;  /* 0x0000000a00147202 */ /* 0x000fe20000000f00 */
[----:B------:R-:W-:Y:S01]  /*3690*/  IMAD.MOV.U32 R21, RZ, RZ, R11 ;  /* 0x000000ffff157224 */ /* 0x000fe200078e000b */
[----:B------:R-:W-:Y:S06]  /*36a0*/  BRA `(.L_x_845) ;  /* 0x0000000000087947 */ /* 0x000fec0003800000 */
.L_x_844:
[----:B------:R-:W-:Y:S01]  /*36b0*/  DMUL R20, RZ, R26 ;  /* 0x0000001aff147228 */ /* 0x000fe20000000000 */
[----:B------:R-:W-:-:S10]  /*36c0*/  IMAD.MOV.U32 R8, RZ, RZ, RZ ;  /* 0x000000ffff087224 */ /* 0x000fd400078e00ff */
.L_x_845:
[----:B------:R-:W-:Y:S05]  /*36d0*/  BSYNC B0 ;  /* 0x0000000000007941 */ /* 0x000fea0003800000 */
.L_x_843:
[----:B------:R-:W0:Y:S01]  /*36e0*/  LDC.64 R28, c[0x4][0x128] ;  /* 0x01004a00ff1c7b82 */ /* 0x000e220000000a00 */
[----:B------:R-:W-:-:S04]  /*36f0*/  VIADD R22, R8, 0x1 ;  /* 0x0000000108167836 */ /* 0x000fc80000000000 */
[----:B------:R-:W-:-:S05]  /*3700*/  IMAD.SHL.U32 R0, R22, 0x8, RZ ;  /* 0x0000000816007824 */ /* 0x000fca00078e00ff */
[----:B------:R-:W-:-:S05]  /*3710*/  LOP3.LUT R3, R0, 0x8, RZ, 0xc0, !PT ;  /* 0x0000000800037812 */ /* 0x000fca00078ec0ff */
[----:B0-----:R-:W-:-:S05]  /*3720*/  IMAD.WIDE.U32 R28, R3, 0x8, R28 ;  /* 0x00000008031c7825 */ /* 0x001fca00078e001c */
[----:B------:R-:W2:Y:S04]  /*3730*/  LDG.E.128.CONSTANT R4, desc[UR36][R28.64] ;  /* 0x000000241c047981 */ /* 0x000ea8000c1e9d00 */
[----:B------:R-:W4:Y:S04]  /*3740*/  LDG.E.128.CONSTANT R8, desc[UR36][R28.64+0x10] ;  /* 0x000010241c087981 */ /* 0x000f28000c1e9d00 */
[----:B------:R-:W5:Y:S01]  /*3750*/  LDG.E.128.CONSTANT R12, desc[UR36][R28.64+0x20] ;  /* 0x000020241c0c7981 */ /* 0x000f62000c1e9d00 */
[----:B------:R-:W-:Y:S01]  /*3760*/  R2P PR, R22, 0x3 ;  /* 0x0000000316007804 */ /* 0x000fe20000000000 */
[----:B------:R-:W-:Y:S01]  /*3770*/  IMAD.MOV.U32 R30, RZ, RZ, 0x79785eba ;  /* 0x79785ebaff1e7424 */ /* 0x000fe200078e00ff */
[----:B------:R-:W-:Y:S01]  /*3780*/  DMUL R22, R20, R20 ;  /* 0x0000001414167228 */ /* 0x000fe20000000000 */
[----:B------:R-:W-:Y:S01]  /*3790*/  IMAD.MOV.U32 R0, RZ, RZ, 0x3de5db65 ;  /* 0x3de5db65ff007424 */ /* 0x000fe200078e00ff */
[----:B------:R-:W-:Y:S02]  /*37a0*/  BSSY B0, `(.L_x_846) ;  /* 0x0000028000007945 */ /* 0x000fe40003800000 */
[----:B------:R-:W-:-:S02]  /*37b0*/  FSEL R30, -R30, 4.2945490664224492434e-19, !P0 ;  /* 0x20fd81641e1e7808 */ /* 0x000fc40004000100 */
[----:B------:R-:W-:-:S06]  /*37c0*/  FSEL R31, R0, -0.082518599927425384521, !P0 ;  /* 0xbda8ff83001f7808 */ /* 0x000fcc0004000000 */
[----:B--2---:R-:W-:-:S08]  /*37d0*/  DFMA R4, R22, R30, R4 ;  /* 0x0000001e1604722b */ /* 0x004fd00000000004 */
[----:B------:R-:W-:-:S08]  /*37e0*/  DFMA R4, R22, R4, R6 ;  /* 0x000000041604722b */ /* 0x000fd00000000006 */
[----:B----4-:R-:W-:-:S08]  /*37f0*/  DFMA R4, R22, R4, R8 ;  /* 0x000000041604722b */ /* 0x010fd00000000008 */
[----:B------:R-:W-:-:S08]  /*3800*/  DFMA R4, R22, R4, R10 ;  /* 0x000000041604722b */ /* 0x000fd0000000000a */
[----:B-----5:R-:W-:-:S08]  /*3810*/  DFMA R4, R22, R4, R12 ;  /* 0x000000041604722b */ /* 0x020fd0000000000c */
[----:B------:R-:W-:-:S08]  /*3820*/  DFMA R14, R22, R4, R14 ;  /* 0x00000004160e722b */ /* 0x000fd0000000000e */
[----:B------:R-:W-:Y:S02]  /*3830*/  DFMA R4, R14, R20, R20 ;  /* 0x000000140e04722b */ /* 0x000fe40000000014 */
[----:B------:R-:W-:-:S08]  /*3840*/  @P0 DFMA R4, R22, R14, 1 ;  /* 0x3ff000001604042b */ /* 0x000fd0000000000e */
[----:B------:R-:W-:-:S08]  /*3850*/  @P1 DFMA R4, R4, -1, RZ ;  /* 0xbff000000404182b */ /* 0x000fd000000000ff */
[----:B-1-3--:R-:W-:Y:S01]  /*3860*/  DMUL R4, R4, R18 ;  /* 0x0000001204047228 */ /* 0x00afe20000000000 */
[----:B------:R-:W-:Y:S10]  /*3870*/  @!P2 BRA `(.L_x_847) ;  /* 0x000000000060a947 */ /* 0x000ff40003800000 */
        /* <DEDUP_REMOVED lines=19> */
[----:B------:R-:W-:Y:S05]  /*39b0*/  CALL.REL.NOINC `($_ZN2at6native18elementwise_kernelILi128ELi4EZNS0_15gpu_kernel_implIZZZNS0_54_GLOBAL__N__7dbc7496_16_ComplexKernel_cu_75b981de_334617polar_kernel_cudaERNS_14TensorIteratorEENKUlvE_clEvENKUlvE_clEvEUlddE_EEvRNS_18TensorIteratorBaseERKT_EUliE_EEviT1_$__internal_trig_reduction_slowpathd) ;  /* 0x000000f800547944 */ /* 0x000fea0003c00000 */
[----:B------:R-:W-:Y:S02]  /*39c0*/  IMAD.MOV.U32 R0, RZ, RZ, R8 ;  /* 0x000000ffff007224 */ /* 0x000fe400078e0008 */
[----:B------:R-:W-:Y:S02]  /*39d0*/  IMAD.MOV.U32 R6, RZ, RZ, R10 ;  /* 0x000000ffff067224 */ /* 0x000fe400078e000a */
[----:B------:R-:W-:Y:S01]  /*39e0*/  IMAD.MOV.U32 R7, RZ, RZ, R11 ;  /* 0x000000ffff077224 */ /* 0x000fe200078e000b */
[----:B------:R-:W-:Y:S06]  /*39f0*/  BRA `(.L_x_848) ;  /* 0x0000000000087947 */ /* 0x000fec0003800000 */
.L_x_847:
[----:B------:R-:W-:Y:S01]  /*3a00*/  DMUL R6, RZ, R26 ;  /* 0x0000001aff067228 */ /* 0x000fe20000000000 */
[----:B------:R-:W-:-:S10]  /*3a10*/  IMAD.MOV.U32 R0, RZ, RZ, RZ ;  /* 0x000000ffff007224 */ /* 0x000fd400078e00ff */
.L_x_848:
[----:B------:R-:W-:Y:S05]  /*3a20*/  BSYNC B0 ;  /* 0x0000000000007941 */ /* 0x000fea0003800000 */
.L_x_846:
[----:B------:R-:W0:Y:S01]  /*3a30*/  LDC.64 R28, c[0x4][0x128] ;  /* 0x01004a00ff1c7b82 */ /* 0x000e220000000a00 */
[----:B------:R-:W-:-:S05]  /*3a40*/  IMAD.SHL.U32 R3, R0, 0x8, RZ ;  /* 0x0000000800037824 */ /* 0x000fca00078e00ff */
[----:B------:R-:W-:-:S05]  /*3a50*/  LOP3.LUT R3, R3, 0x8, RZ, 0xc0, !PT ;  /* 0x0000000803037812 */ /* 0x000fca00078ec0ff */
[----:B0-----:R-:W-:-:S05]  /*3a60*/  IMAD.WIDE.U32 R28, R3, 0x8, R28 ;  /* 0x00000008031c7825 */ /* 0x001fca00078e001c */
[----:B------:R-:W2:Y:S04]  /*3a70*/  LDG.E.128.CONSTANT R8, desc[UR36][R28.64] ;  /* 0x000000241c087981 */ /* 0x000ea8000c1e9d00 */
[----:B------:R-:W3:Y:S04]  /*3a80*/  LDG.E.128.CONSTANT R12, desc[UR36][R28.64+0x10] ;  /* 0x000010241c0c7981 */ /* 0x000ee8000c1e9d00 */
[----:B------:R-:W4:Y:S01]  /*3a90*/  LDG.E.128.CONSTANT R20, desc[UR36][R28.64+0x20] ;  /* 0x000020241c147981 */ /* 0x000f22000c1e9d00 */
[----:B------:R-:W-:Y:S01]  /*3aa0*/  R2P PR, R0, 0x3 ;  /* 0x0000000300007804 */ /* 0x000fe20000000000 */
[----:B------:R-:W-:Y:S01]  /*3ab0*/  IMAD.MOV.U32 R30, RZ, RZ, 0x79785eba ;  /* 0x79785ebaff1e7424 */ /* 0x000fe200078e00ff */
[----:B------:R-:W-:Y:S01]  /*3ac0*/  DMUL R26, R6, R6 ;  /* 0x00000006061a7228 */ /* 0x000fe20000000000 */
[----:B------:R-:W-:Y:S01]  /*3ad0*/  IMAD.MOV.U32 R0, RZ, RZ, 0x3de5db65 ;  /* 0x3de5db65ff007424 */ /* 0x000fe200078e00ff */
[----:B------:R-:W0:Y:S02]  /*3ae0*/  LDC.U8 R3, c[0x0][0x491] ;  /* 0x00012440ff037b82 */ /* 0x000e240000000000 */
[----:B------:R-:W-:-:S02]  /*3af0*/  FSEL R30, -R30, 4.2945490664224492434e-19, !P0 ;  /* 0x20fd81641e1e7808 */ /* 0x000fc40004000100 */
[----:B------:R-:W-:Y:S02]  /*3b00*/  FSEL R31, R0, -0.082518599927425384521, !P0 ;  /* 0xbda8ff83001f7808 */ /* 0x000fe40004000000 */
[----:B0-----:R-:W-:-:S04]  /*3b10*/  PRMT R0, R3, 0x9910, RZ ;  /* 0x0000991003007816 */ /* 0x001fc800000000ff */
[----:B--2---:R-:W-:-:S08]  /*3b20*/  DFMA R8, R26, R30, R8 ;  /* 0x0000001e1a08722b */ /* 0x004fd00000000008 */
[----:B------:R-:W-:-:S08]  /*3b30*/  DFMA R8, R26, R8, R10 ;  /* 0x000000081a08722b */ /* 0x000fd0000000000a */
[----:B---3--:R-:W-:-:S08]  /*3b40*/  DFMA R8, R26, R8, R12 ;  /* 0x000000081a08722b */ /* 0x008fd0000000000c */
[----:B------:R-:W-:-:S08]  /*3b50*/  DFMA R8, R26, R8, R14 ;  /* 0x000000081a08722b */ /* 0x000fd0000000000e */
[----:B----4-:R-:W-:-:S08]  /*3b60*/  DFMA R8, R26, R8, R20 ;  /* 0x000000081a08722b */ /* 0x010fd00000000014 */
[----:B------:R-:W-:-:S08]  /*3b70*/  DFMA R8, R26, R8, R22 ;  /* 0x000000081a08722b */ /* 0x000fd00000000016 */
[----:B------:R-:W-:Y:S02]  /*3b80*/  DFMA R6, R8, R6, R6 ;  /* 0x000000060806722b */ /* 0x000fe40000000006 */
[----:B------:R-:W-:Y:S01]  /*3b90*/  @P0 DFMA R6, R26, R8, 1 ;  /* 0x3ff000001a06042b */ /* 0x000fe20000000008 */
[----:B------:R-:W-:-:S07]  /*3ba0*/  ISETP.GT.AND P0, PT, R0, 0x9, PT ;  /* 0x000000090000780c */ /* 0x000fce0003f04270 */
[----:B------:R-:W-:-:S08]  /*3bb0*/  @P1 DFMA R6, R6, -1, RZ ;  /* 0xbff000000606182b */ /* 0x000fd000000000ff */
[----:B------:R-:W-:Y:S01]  /*3bc0*/  DMUL R6, R6, R18 ;  /* 0x0000001206067228 */ /* 0x000fe20000000000 */
[----:B------:R-:W-:Y:S10]  /*3bd0*/  @P0 BRA `(.L_x_849) ;  /* 0x0000000400400947 */ /* 0x000ff40003800000 */
        /* <DEDUP_REMOVED lines=8> */
[----:B------:R-:W0:Y:S02]  /*3c60*/  F2I.F64.TRUNC R5, R4 ;  /* 0x0000000400057311 */ /* 0x000e24000030d100 */
[----:B0-----:R0:W-:Y:S01]  /*3c70*/  STG.E.U8 desc[UR36][R16.64], R5 ;  /* 0x0000000510007986 */ /* 0x0011e2000c101124 */
[----:B------:R-:W-:Y:S05]  /*3c80*/  BRA `(.L_x_854) ;  /* 0x0000001000187947 */ /* 0x000fea0003800000 */
.L_x_852:
[----:B------:R-:W0:Y:S02]  /*3c90*/  F2I.S64.F64.TRUNC R4, R4 ;  /* 0x0000000400047311 */ /* 0x000e24000030d900 */
[----:B0-----:R-:W-:-:S05]  /*3ca0*/  IMAD.MOV.U32 R3, RZ, RZ, R4 ;  /* 0x000000ffff037224 */ /* 0x001fca00078e0004 */
[----:B------:R0:W-:Y:S01]  /*3cb0*/  STG.E.U8 desc[UR36][R16.64], R3 ;  /* 0x0000000310007986 */ /* 0x0001e2000c101124 */
[----:B------:R-:W-:Y:S05]  /*3cc0*/  BRA `(.L_x_854) ;  /* 0x0000001000087947 */ /* 0x000fea0003800000 */
.L_x_851:
[----:B------:R-:W-:-:S13]  /*3cd0*/  ISETP.NE.AND P0, PT, R0, 0x2, PT ;  /* 0x000000020000780c */ /* 0x000fda0003f05270 */
[----:B------:R-:W-:Y:S05]  /*3ce0*/  @!P0 BRA `(.L_x_855) ;  /* 0x0000000000288947 */ /* 0x000fea0003800000 */
[----:B------:R-:W-:-:S13]  /*3cf0*/  ISETP.NE.AND P0, PT, R0, 0x3, PT ;  /* 0x000000030000780c */ /* 0x000fda0003f05270 */
[----:B------:R-:W-:Y:S05]  /*3d00*/  @!P0 BRA `(.L_x_856) ;  /* 0x0000000000148947 */ /* 0x000fea0003800000 */
[----:B------:R-:W-:-:S13]  /*3d10*/  ISETP.NE.AND P0, PT, R0, 0x4, PT ;  /* 0x000000040000780c */ /* 0x000fda0003f05270 */
[----:B------:R-:W-:Y:S05]  /*3d20*/  @P0 BRA `(.L_x_853) ;  /* 0x0000000c00980947 */ /* 0x000fea0003800000 */
[----:B------:R-:W0:Y:S02]  /*3d30*/  F2I.S64.F64.TRUNC R4, R4 ;  /* 0x0000000400047311 */ /* 0x000e24000030d900 */
[----:B0-----:R0:W-:Y:S01]  /*3d40*/  STG.E.64 desc[UR36][R16.64], R4 ;  /* 0x0000000410007986 */ /* 0x0011e2000c101b24 */
[----:B------:R-:W-:Y:S05]  /*3d50*/  BRA `(.L_x_854) ;  /* 0x0000000c00e47947 */ /* 0x000fea0003800000 */
.L_x_856:
[----:B------:R-:W0:Y:S02]  /*3d60*/  F2I.F64.TRUNC R5, R4 ;  /* 0x0000000400057311 */ /* 0x000e24000030d100 */
[----:B0-----:R0:W-:Y:S01]  /*3d70*/  STG.E desc[UR36][R16.64], R5 ;  /* 0x0000000510007986 */ /* 0x0011e2000c101924 */
[----:B------:R-:W-:Y:S05]  /*3d80*/  BRA `(.L_x_854) ;  /* 0x0000000c00d87947 */ /* 0x000fea0003800000 */
.L_x_855:
[----:B------:R-:W0:Y:S02]  /*3d90*/  F2I.F64.TRUNC R5, R4 ;  /* 0x0000000400057311 */ /* 0x000e24000030d100 */
[----:B0-----:R0:W-:Y:S01]  /*3da0*/  STG.E.U16 desc[UR36][R16.64], R5 ;  /* 0x0000000510007986 */ /* 0x0011e2000c101524 */
[----:B------:R-:W-:Y:S05]  /*3db0*/  BRA `(.L_x_854) ;  /* 0x0000000c00cc7947 */ /* 0x000fea0003800000 */
.L_x_850:
[----:B------:R-:W-:-:S13]  /*3dc0*/  ISETP.GT.AND P0, PT, R0, 0x6, PT ;  /* 0x000000060000780c */ /* 0x000fda0003f04270 */
[----:B------:R-:W-:Y:S05]  /*3dd0*/  @P0 BRA `(.L_x_857) ;  /* 0x00000000004c0947 */ /* 0x000fea0003800000 */
[----:B------:R-:W-:-:S13]  /*3de0*/  ISETP.NE.AND P0, PT, R0, 0x5, PT ;  /* 0x000000050000780c */ /* 0x000fda0003f05270 */
[----:B------:R-:W-:Y:S05]  /*3df0*/  @!P0 BRA `(.L_x_858) ;  /* 0x0000000000248947 */ /* 0x000fea0003800000 */
[----:B------:R-:W-:-:S13]  /*3e00*/  ISETP.NE.AND P0, PT, R0, 0x6, PT ;  /* 0x000000060000780c */ /* 0x000fda0003f05270 */
[----:B------:R-:W-:Y:S05]  /*3e10*/  @P0 BRA `(.L_x_853) ;  /* 0x0000000c005c0947 */ /* 0x000fea0003800000 */
[----:B------:R-:W-:Y:S01]  /*3e20*/  UMOV UR4, 0xf0000000 ;  /* 0xf000000000047882 */ /* 0x000fe20000000000 */
[----:B------:R-:W-:Y:S01]  /*3e30*/  UMOV UR5, 0x380fffff ;  /* 0x380fffff00057882 */ /* 0x000fe20000000000 */
[----:B------:R-:W0:Y:S01]  /*3e40*/  F2F.F32.F64 R3, R4 ;  /* 0x0000000400037310 */ /* 0x000e220000301000 */
[----:B------:R-:W-:-:S14]  /*3e50*/  DSETP.GEU.AND P0, PT, |R4|, UR4, PT ;  /* 0x0000000404007e2a */ /* 0x000fdc000bf0e200 */
[----:B0-----:R-:W-:-:S05]  /*3e60*/  @!P0 FMUL R3, R3, 1.175494350822287508e-38 ;  /* 0x0080000003038820 */ /* 0x001fca0000400000 */
[----:B------:R1:W-:Y:S01]  /*3e70*/  STG.E desc[UR36][R16.64], R3 ;  /* 0x0000000310007986 */ /* 0x0003e2000c101924 */
[----:B------:R-:W-:Y:S05]  /*3e80*/  BRA `(.L_x_854) ;  /* 0x0000000c00987947 */ /* 0x000fea0003800000 */
.L_x_858:
[----:B------:R-:W-:Y:S01]  /*3e90*/  UMOV UR4, 0xf0000000 ;  /* 0xf000000000047882 */ /* 0x000fe20000000000 */
[----:B------:R-:W-:Y:S01]  /*3ea0*/  UMOV UR5, 0x380fffff ;  /* 0x380fffff00057882 */ /* 0x000fe20000000000 */
[----:B------:R-:W0:Y:S01]  /*3eb0*/  F2F.F32.F64 R0, R4 ;  /* 0x0000000400007310 */ /* 0x000e220000301000 */
[----:B------:R-:W-:-:S14]  /*3ec0*/  DSETP.GEU.AND P0, PT, |R4|, UR4, PT ;  /* 0x0000000404007e2a */ /* 0x000fdc000bf0e200 */
[----:B0-----:R-:W-:-:S05]  /*3ed0*/  @!P0 FMUL R0, R0, 1.175494350822287508e-38 ;  /* 0x0080000000008820 */ /* 0x001fca0000400000 */
[----:B------:R-:W-:-:S05]  /*3ee0*/  F2FP.F16.F32.PACK_AB R0, RZ, R0 ;  /* 0x00000000ff00723e */ /* 0x000fca00000000ff */
[----:B------:R0:W-:Y:S01]  /*3ef0*/  STG.E.U16 desc[UR36][R16.64], R0 ;  /* 0x0000000010007986 */ /* 0x0001e2000c101524 */
[----:B------:R-:W-:Y:S05]  /*3f00*/  BRA `(.L_x_854) ;  /* 0x0000000c00787947 */ /* 0x000fea0003800000 */
.L_x_857:
[----:B------:R-:W-:-:S13]  /*3f10*/  ISETP.NE.AND P0, PT, R0, 0x7, PT ;  /* 0x000000070000780c */ /* 0x000fda0003f05270 */
[----:B------:R-:W-:Y:S05]  /*3f20*/  @!P0 BRA `(.L_x_859) ;  /* 0x0000000000648947 */ /* 0x000fea0003800000 */
[----:B------:R-:W-:-:S13]  /*3f30*/  ISETP.NE.AND P0, PT, R0, 0x8, PT ;  /* 0x000000080000780c */ /* 0x000fda0003f05270 */
[----:B------:R-:W-:Y:S05]  /*3f40*/  @!P0 BRA `(.L_x_860) ;  /* 0x0000000000308947 */ /* 0x000fea0003800000 */
[----:B------:R-:W-:-:S13]  /*3f50*/  ISETP.NE.AND P0, PT, R0, 0x9, PT ;  /* 0x000000090000780c */ /* 0x000fda0003f05270 */
[----:B------:R-:W-:Y:S05]  /*3f60*/  @P0 BRA `(.L_x_853) ;  /* 0x0000000c00080947 */ /* 0x000fea0003800000 */
[----:B------:R-:W-:Y:S01]  /*3f70*/  UMOV UR4, 0xf0000000 ;  /* 0xf000000000047882 */ /* 0x000fe20000000000 */
[----:B------:R-:W-:Y:S01]  /*3f80*/  UMOV UR5, 0x380fffff ;  /* 0x380fffff00057882 */ /* 0x000fe20000000000 */
[----:B------:R-:W0:Y:S01]  /*3f90*/  F2F.F32.F64 R9, R6 ;  /* 0x0000000600097310 */ /* 0x000e220000301000 */
[----:B------:R-:W-:Y:S02]  /*3fa0*/  DSETP.GEU.AND P0, PT, |R6|, UR4, PT ;  /* 0x0000000406007e2a */ /* 0x000fe4000bf0e200 */
[----:B------:R-:W-:-:S05]  /*3fb0*/  DSETP.GEU.AND P1, PT, |R4|, UR4, PT ;  /* 0x0000000404007e2a */ /* 0x000fca000bf2e200 */
[----:B------:R-:W1:Y:S07]  /*3fc0*/  F2F.F32.F64 R8, R4 ;  /* 0x0000000400087310 */ /* 0x000e6e0000301000 */
[----:B0-----:R-:W-:Y:S02]  /*3fd0*/  @!P0 FMUL R9, R9, 1.175494350822287508e-38 ;  /* 0x0080000009098820 */ /* 0x001fe40000400000 */
[----:B-1----:R-:W-:-:S05]  /*3fe0*/  @!P1 FMUL R8, R8, 1.175494350822287508e-38 ;  /* 0x0080000008089820 */ /* 0x002fca0000400000 */
[----:B------:R3:W-:Y:S01]  /*3ff0*/  STG.E.64 desc[UR36][R16.64], R8 ;  /* 0x0000000810007986 */ /* 0x0007e2000c101b24 */
[----:B------:R-:W-:Y:S05]  /*4000*/  BRA `(.L_x_854) ;  /* 0x0000000c00387947 */ /* 0x000fea0003800000 */
.L_x_860:
        /* <DEDUP_REMOVED lines=8> */
[----:B------:R-:W-:-:S05]  /*4090*/  F2FP.F16.F32.PACK_AB R3, R0, R3 ;  /* 0x000000030003723e */ /* 0x000fca00000000ff */
[----:B------:R2:W-:Y:S01]  /*40a0*/  STG.E desc[UR36][R16.64], R3 ;  /* 0x0000000310007986 */ /* 0x0005e2000c101924 */
[----:B------:R-:W-:Y:S05]  /*40b0*/  BRA `(.L_x_854) ;  /* 0x0000000c000c7947 */ /* 0x000fea0003800000 */
.L_x_859:
[----:B------:R4:W-:Y:S01]  /*40c0*/  STG.E.64 desc[UR36][R16.64], R4 ;  /* 0x0000000410007986 */ /* 0x0009e2000c101b24 */
[----:B------:R-:W-:Y:S05]  /*40d0*/  BRA `(.L_x_854) ;  /* 0x0000000c00047947 */ /* 0x000fea0003800000 */
.L_x_849:
        /* <DEDUP_REMOVED lines=8> */
[----:B------:R-:W-:-:S06]  /*4160*/  DSETP.NEU.AND P0, PT, R6, RZ, PT ;  /* 0x000000ff0600722a */ /* 0x000fcc0003f0d000 */
[----:B------:R-:W-:-:S06]  /*4170*/  DSETP.NEU.OR P0, PT, R4, RZ, P0 ;  /* 0x000000ff0400722a */ /* 0x000fcc000070d400 */
[----:B------:R-:W-:-:S05]  /*4180*/  SEL R3, RZ, 0x1, !P0 ;  /* 0x00000001ff037807 */ /* 0x000fca0004000000 */
[----:B------:R0:W-:Y:S01]  /*4190*/  STG.E.U8 desc[UR36][R16.64], R3 ;  /* 0x0000000310007986 */ /* 0x0001e2000c101124 */
[----:B------:R-:W-:Y:S05]  /*41a0*/  BRA `(.L_x_854) ;  /* 0x0000000800d07947 */ /* 0x000fea0003800000 */
.L_x_863:
[----:B------:R0:W-:Y:S01]  /*41b0*/  STG.E.128 desc[UR36][R16.64], R4 ;  /* 0x0000000410007986 */ /* 0x0001e2000c101d24 */
[----:B------:R-:W-:Y:S05]  /*41c0*/  BRA `(.L_x_854) ;  /* 0x0000000800c87947 */ /* 0x000fea0003800000 */
.L_x_862:
        /* <DEDUP_REMOVED lines=9> */
[----:B------:R-:W-:Y:S01]  /*4260*/  DSETP.GEU.AND P0, PT, |R4|, UR4, PT ;  /* 0x0000000404007e2a */ /* 0x000fe2000bf0e200 */
[----:B------:R-:W-:-:S13]  /*4270*/  BSSY B0, `(.L_x_866) ;  /* 0x000000f000007945 */ /* 0x000fda0003800000 */
[----:B0-----:R-:W-:-:S05]  /*4280*/  @!P0 FMUL R9, R9, 1.175494350822287508e-38 ;  /* 0x0080000009098820 */ /* 0x001fca0000400000 */
[C---:B------:R-:W-:Y:S02]  /*4290*/  LOP3.LUT R3, R9.reuse, 0x7fffffff, RZ, 0xc0, !PT ;  /* 0x7fffffff09037812 */ /* 0x040fe400078ec0ff */
        /* <DEDUP_REMOVED lines=12> */
.L_x_867:
[----:B------:R-:W-:Y:S05]  /*4360*/  BSYNC B0 ;  /* 0x0000000000007941 */ /* 0x000fea0003800000 */
.L_x_866:
[----:B------:R-:W-:-:S05]  /*4370*/  LOP3.LUT R7, R0, R7, RZ, 0xfc, !PT ;  /* 0x0000000700077212 */ /* 0x000fca00078efcff */
[----:B------:R0:W-:Y:S01]  /*4380*/  STG.E.U8 desc[UR36][R16.64], R7 ;  /* 0x0000000710007986 */ /* 0x0001e2000c101124 */
[----:B------:R-:W-:Y:S05]  /*4390*/  BRA `(.L_x_854) ;  /* 0x0000000800547947 */ /* 0x000fea0003800000 */
.L_x_865:
[----:B------:R-:W-:Y:S01]  /*43a0*/  UMOV UR4, 0xf0000000 ;  /* 0xf000000000047882 */ /* 0x000fe20000000000 */
[----:B------:R-:W-:Y:S01]  /*43b0*/  UMOV UR5, 0x380fffff ;  /* 0x380fffff00057882 */ /* 0x000fe20000000000 */
[----:B------:R-:W0:Y:S01]  /*43c0*/  F2F.F32.F64 R7, R4 ;  /* 0x0000000400077310 */ /* 0x000e220000301000 */
[----:B------:R-:W-:Y:S01]  /*43d0*/  DSETP.GEU.AND P0, PT, |R4|, UR4, PT ;  /* 0x0000000404007e2a */ /* 0x000fe2000bf0e200 */
[----:B------:R-:W-:-:S13]  /*43e0*/  BSSY B0, `(.L_x_868) ;  /* 0x0000010000007945 */ /* 0x000fda0003800000 */
[----:B0-----:R-:W-:-:S05]  /*43f0*/  @!P0 FMUL R7, R7, 1.175494350822287508e-38 ;  /* 0x0080000007078820 */ /* 0x001fca0000400000 */
[----:B------:R-:W-:-:S04]  /*4400*/  LOP3.LUT R3, R7, 0x7fffffff, RZ, 0xc0, !PT ;  /* 0x7fffffff07037812 */ /* 0x000fc800078ec0ff */
        /* <DEDUP_REMOVED lines=10> */
.L_x_869:
[----:B------:R-:W-:Y:S01]  /*44b0*/  IMAD.MOV.U32 R0, RZ, RZ, 0x7f ;  /* 0x0000007fff007424 */ /* 0x000fe200078e00ff */
[----:B------:R-:W-:-:S04]  /*44c0*/  ISETP.GT.U32.AND P0, PT, R3, 0x7f800000, PT ;  /* 0x7f8000000300780c */ /* 0x000fc80003f04070 */
[----:B------:R-:W-:-:S09]  /*44d0*/  SEL R0, R0, 0x7c, P0 ;  /* 0x0000007c00007807 */ /* 0x000fd20000000000 */
.L_x_870:
[----:B------:R-:W-:Y:S05]  /*44e0*/  BSYNC B0 ;  /* 0x0000000000007941 */ /* 0x000fea0003800000 */
.L_x_868:
[----:B------:R-:W-:-:S04]  /*44f0*/  LOP3.LUT R3, R7, 0x80000000, RZ, 0xc0, !PT ;  /* 0x8000000007037812 */ /* 0x000fc800078ec0ff */
[----:B------:R-:W-:-:S04]  /*4500*/  SHF.R.U32.HI R3, RZ, 0x18, R3 ;  /* 0x00000018ff037819 */ /* 0x000fc80000011603 */
[----:B------:R-:W-:-:S05]  /*4510*/  LOP3.LUT R3, R0, R3, RZ, 0xfc, !PT ;  /* 0x0000000300037212 */ /* 0x000fca00078efcff */
[----:B------:R0:W-:Y:S01]  /*4520*/  STG.E.U8 desc[UR36][R16.64], R3 ;  /* 0x0000000310007986 */ /* 0x0001e2000c101124 */
[----:B------:R-:W-:Y:S05]  /*4530*/  BRA `(.L_x_854) ;  /* 0x0000000400ec7947 */ /* 0x000fea0003800000 */
.L_x_864:
[----:B------:R-:W-:Y:S01]  /*4540*/  UMOV UR4, 0xf0000000 ;  /* 0xf000000000047882 */ /* 0x000fe20000000000 */
[----:B------:R-:W-:Y:S01]  /*4550*/  UMOV UR5, 0x380fffff ;  /* 0x380fffff00057882 */ /* 0x000fe20000000000 */
[----:B------:R-:W0:Y:S01]  /*4560*/  F2F.F32.F64 R0, R4 ;  /* 0x0000000400007310 */ /* 0x000e220000301000 */
[----:B------:R-:W-:-:S14]  /*4570*/  DSETP.GEU.AND P0, PT, |R4|, UR4, PT ;  /* 0x0000000404007e2a */ /* 0x000fdc000bf0e200 */
[----:B0-----:R-:W-:-:S05]  /*4580*/  @!P0 FMUL R0, R0, 1.175494350822287508e-38 ;  /* 0x0080000000008820 */ /* 0x001fca0000400000 */
[----:B------:R-:W-:-:S05]  /*4590*/  F2FP.BF16.F32.PACK_AB R0, RZ, R0 ;  /* 0x00000000ff00723e */ /* 0x000fca00000010ff */
[----:B------:R0:W-:Y:S01]  /*45a0*/  STG.E.U16 desc[UR36][R16.64], R0 ;  /* 0x0000000010007986 */ /* 0x0001e2000c101524 */
[----:B------:R-:W-:Y:S05]  /*45b0*/  BRA `(.L_x_854) ;  /* 0x0000000400cc7947 */ /* 0x000fea0003800000 */
.L_x_861:
        /* <DEDUP_REMOVED lines=8> */
[----:B------:R-:W0:Y:S02]  /*4640*/  F2I.U32.F64.TRUNC R5, R4 ;  /* 0x0000000400057311 */ /* 0x000e24000030d000 */
[----:B0-----:R0:W-:Y:S01]  /*4650*/  STG.E.U16 desc[UR36][R16.64], R5 ;  /* 0x0000000510007986 */ /* 0x0011e2000c101524 */
[----:B------:R-:W-:Y:S05]  /*4660*/  BRA `(.L_x_854) ;  /* 0x0000000400a07947 */ /* 0x000fea0003800000 */
.L_x_873:
[----:B------:R-:W-:Y:S01]  /*4670*/  UMOV UR4, 0xf0000000 ;  /* 0xf000000000047882 */ /* 0x000fe20000000000 */
[----:B------:R-:W-:Y:S01]  /*4680*/  UMOV UR5, 0x380fffff ;  /* 0x380fffff00057882 */ /* 0x000fe20000000000 */
[----:B------:R-:W0:Y:S01]  /*4690*/  F2F.F32.F64 R7, R4 ;  /* 0x0000000400077310 */ /* 0x000e220000301000 */
[----:B------:R-:W-:Y:S01]  /*46a0*/  DSETP.GEU.AND P0, PT, |R4|, UR4, PT ;  /* 0x0000000404007e2a */ /* 0x000fe2000bf0e200 */
[----:B------:R-:W-:Y:S01]  /*46b0*/  BSSY B0, `(.L_x_874) ;  /* 0x0000015000007945 */ /* 0x000fe20003800000 */
[----:B------:R-:W-:-:S12]  /*46c0*/  MOV R8, 0x80 ;  /* 0x0000008000087802 */ /* 0x000fd80000000f00 */
[----:B0-----:R-:W-:-:S05]  /*46d0*/  @!P0 FMUL R7, R7, 1.175494350822287508e-38 ;  /* 0x0080000007078820 */ /* 0x001fca0000400000 */
[----:B------:R-:W-:-:S04]  /*46e0*/  LOP3.LUT R3, R7, 0x7fffffff, RZ, 0xc0, !PT ;  /* 0x7fffffff07037812 */ /* 0x000fc800078ec0ff */
        /* <DEDUP_REMOVED lines=13> */
.L_x_876:
[----:B------:R-:W-:-:S04]  /*47c0*/  LOP3.LUT R3, R7, 0x80000000, RZ, 0xc0, !PT ;  /* 0x8000000007037812 */ /* 0x000fc800078ec0ff */
[----:B------:R-:W-:-:S04]  /*47d0*/  SHF.R.U32.HI R3, RZ, 0x18, R3 ;  /* 0x00000018ff037819 */ /* 0x000fc80000011603 */
[----:B------:R-:W-:-:S04]  /*47e0*/  LOP3.LUT R0, R0, R3, RZ, 0xfc, !PT ;  /* 0x0000000300007212 */ /* 0x000fc800078efcff */
[----:B------:R-:W-:-:S07]  /*47f0*/  PRMT R8, R0, 0x7610, R8 ;  /* 0x0000761000087816 */ /* 0x000fce0000000008 */
.L_x_875:
[----:B------:R-:W-:Y:S05]  /*4800*/  BSYNC B0 ;  /* 0x0000000000007941 */ /* 0x000fea0003800000 */
.L_x_874:
[----:B------:R0:W-:Y:S01]  /*4810*/  STG.E.U8 desc[UR36][R16.64], R8 ;  /* 0x0000000810007986 */ /* 0x0001e2000c101124 */
[----:B------:R-:W-:Y:S05]  /*4820*/  BRA `(.L_x_854) ;  /* 0x0000000400307947 */ /* 0x000fea0003800000 */
.L_x_872:
[----:B------:R-:W-:Y:S01]  /*4830*/  UMOV UR4, 0xf0000000 ;  /* 0xf000000000047882 */ /* 0x000fe20000000000 */
[----:B------:R-:W-:Y:S01]  /*4840*/  UMOV UR5, 0x380fffff ;  /* 0x380fffff00057882 */ /* 0x000fe20000000000 */
[----:B------:R-:W0:Y:S01]  /*4850*/  F2F.F32.F64 R7, R4 ;  /* 0x0000000400077310 */ /* 0x000e220000301000 */
[----:B------:R-:W-:Y:S01]  /*4860*/  DSETP.GEU.AND P0, PT, |R4|, UR4, PT ;  /* 0x0000000404007e2a */ /* 0x000fe2000bf0e200 */
[----:B------:R-:W-:Y:S01]  /*4870*/  BSSY B0, `(.L_x_877) ;  /* 0x0000015000007945 */ /* 0x000fe20003800000 */
[----:B------:R-:W-:-:S12]  /*4880*/  IMAD.MOV.U32 R8, RZ, RZ, 0x80 ;  /* 0x00000080ff087424 */ /* 0x000fd800078e00ff */
        /* <DEDUP_REMOVED lines=15> */
.L_x_879:
[----:B------:R-:W-:-:S04]  /*4980*/  LOP3.LUT R3, R7, 0x80000000, RZ, 0xc0, !PT ;  /* 0x8000000007037812 */ /* 0x000fc800078ec0ff */
[----:B------:R-:W-:-:S04]  /*4990*/  SHF.R.U32.HI R3, RZ, 0x18, R3 ;  /* 0x00000018ff037819 */ /* 0x000fc80000011603 */
[----:B------:R-:W-:-:S04]  /*49a0*/  LOP3.LUT R0, R0, R3, RZ, 0xfc, !PT ;  /* 0x0000000300007212 */ /* 0x000fc800078efcff */
[----:B------:R-:W-:-:S07]  /*49b0*/  PRMT R8, R0, 0x7610, R8 ;  /* 0x0000761000087816 */ /* 0x000fce0000000008 */
.L_x_878:
[----:B------:R-:W-:Y:S05]  /*49c0*/  BSYNC B0 ;  /* 0x0000000000007941 */ /* 0x000fea0003800000 */
.L_x_877:
[----:B------:R0:W-:Y:S01]  /*49d0*/  STG.E.U8 desc[UR36][R16.64], R8 ;  /* 0x0000000810007986 */ /* 0x0001e2000c101124 */
[----:B------:R-:W-:Y:S05]  /*49e0*/  BRA `(.L_x_854) ;  /* 0x0000000000c07947 */ /* 0x000fea0003800000 */
.L_x_871:
        /* <DEDUP_REMOVED lines=26> */
.L_x_853:
        /* <DEDUP_REMOVED lines=16> */
.L_x_882:
[----:B------:R-:W-:Y:S05]  /*4c90*/  BRA `(.L_x_854) ;  /* 0x0000000000147947 */ /* 0x000fea0003800000 */
.L_x_881:
[----:B------:R-:W0:Y:S02]  /*4ca0*/  F2I.U64.F64.TRUNC R4, R4 ;  /* 0x0000000400047311 */ /* 0x000e24000030d800 */
[----:B0-----:R0:W-:Y:S01]  /*4cb0*/  STG.E.64 desc[UR36][R16.64], R4 ;  /* 0x0000000410007986 */ /* 0x0011e2000c101b24 */
[----:B------:R-:W-:Y:S05]  /*4cc0*/  BRA `(.L_x_854) ;  /* 0x0000000000087947 */ /* 0x000fea0003800000 */
.L_x_880:
[----:B------:R-:W0:Y:S02]  /*4cd0*/  F2I.U32.F64.TRUNC R5, R4 ;  /* 0x0000000400057311 */ /* 0x000e24000030d000 */
[----:B0-----:R0:W-:Y:S02]  /*4ce0*/  STG.E desc[UR36][R16.64], R5 ;  /* 0x0000000510007986 */ /* 0x0011e4000c101924 */
.L_x_854:
[----:B------:R-:W-:-:S04]  /*4cf0*/  IMAD R2, R25, 0x200, R2 ;  /* 0x0000020019027824 */ /* 0x000fc800078e0202 */
[----:B------:R-:W-:-:S07]  /*4d00*/  VIADD R23, R2, 0x80 ;  /* 0x0000008002177836 */ /* 0x000fce0000000000 */
.L_x_775:
[----:B------:R-:W-:Y:S05]  /*4d10*/  BSYNC B6 ;  /* 0x0000000000067941 */ /* 0x000fea0003800000 */
.L_x_774:
        /* <DEDUP_REMOVED lines=358> */
.L_x_885:
        /* <DEDUP_REMOVED lines=21> */
.L_x_889:
[----:B------:R-:W2:Y:S02]  /*64d0*/  LDG.E.U8 R2, desc[UR36][R2.64] ;  /* 0x0000002402027981 */ /* 0x000ea4000c1e1100 */
[----:B--2---:R0:W1:Y:S01]  /*64e0*/  I2F.F64.U16 R18, R2 ;  /* 0x0000000200127312 */ /* 0x0040620000101800 */
[----:B------:R-:W-:Y:S05]  /*64f0*/  BRA `(.L_x_891) ;  /* 0x0000000c00707947 */ /* 0x000fea0003800000 */
.L_x_888:
[----:B------:R-:W-:-:S13]  /*6500*/  ISETP.NE.AND P0, PT, R4, 0x2, PT ;  /* 0x000000020400780c */ /* 0x000fda0003f05270 */
[----:B------:R-:W-:Y:S05]  /*6510*/  @!P0 BRA `(.L_x_892) ;  /* 0x0000000000288947 */ /* 0x000fea0003800000 */
[----:B------:R-:W-:-:S13]  /*6520*/  ISETP.NE.AND P0, PT, R4, 0x3, PT ;  /* 0x000000030400780c */ /* 0x000fda0003f05270 */
[----:B------:R-:W-:Y:S05]  /*6530*/  @!P0 BRA `(.L_x_893) ;  /* 0x0000000000148947 */ /* 0x000fea0003800000 */
[----:B------:R-:W-:-:S13]  /*6540*/  ISETP.NE.AND P0, PT, R4, 0x4, PT ;  /* 0x000000040400780c */ /* 0x000fda0003f05270 */
[----:B------:R-:W-:Y:S05]  /*6550*/  @P0 BRA `(.L_x_890) ;  /* 0x0000000800fc0947 */ /* 0x000fea0003800000 */
[----:B------:R-:W2:Y:S02]  /*6560*/  LDG.E.64 R18, desc[UR36][R2.64] ;  /* 0x0000002402127981 */ /* 0x000ea4000c1e1b00 */
[----:B--2---:R-:W2:Y:S01]  /*6570*/  I2F.F64.S64 R18, R18 ;  /* 0x0000001200127312 */ /* 0x004ea20000301c00 */
[----:B------:R-:W-:Y:S05]  /*6580*/  BRA `(.L_x_891) ;  /* 0x0000000c004c7947 */ /* 0x000fea0003800000 */
.L_x_893:
[----:B------:R-:W2:Y:S02]  /*6590*/  LDG.E R2, desc[UR36][R2.64] ;  /* 0x0000002402027981 */ /* 0x000ea4000c1e1900 */
[----:B--2---:R3:W4:Y:S01]  /*65a0*/  I2F.F64 R18, R2 ;  /* 0x0000000200127312 */ /* 0x0047220000201c00 */
[----:B------:R-:W-:Y:S05]  /*65b0*/  BRA `(.L_x_891) ;  /* 0x0000000c00407947 */ /* 0x000fea0003800000 */
.L_x_892:
[----:B------:R-:W2:Y:S02]  /*65c0*/  LDG.E.U16 R2, desc[UR36][R2.64] ;  /* 0x0000002402027981 */ /* 0x000ea4000c1e1500 */
[----:B--2---:R0:W1:Y:S01]  /*65d0*/  I2F.F64.S16 R18, R2 ;  /* 0x0000000200127312 */ /* 0x0040620000101c00 */
[----:B------:R-:W-:Y:S05]  /*65e0*/  BRA `(.L_x_891) ;  /* 0x0000000c00347947 */ /* 0x000fea0003800000 */
.L_x_887:
        /* <DEDUP_REMOVED lines=10> */
.L_x_895:
[----:B------:R-:W2:Y:S02]  /*6690*/  LDG.E.U16 R0, desc[UR36][R2.64] ;  /* 0x0000002402007981 */ /* 0x000ea4000c1e1500 */
[----:B--2---:R-:W-:-:S05]  /*66a0*/  HADD2.F32 R0, -RZ, R0.H0_H0 ;  /* 0x20000000ff007230 */ /* 0x004fca0000004100 */
[----:B------:R-:W-:-:S04]  /*66b0*/  FMUL.FTZ R0, R0, 1 ;  /* 0x3f80000000007820 */ /* 0x000fc80000410000 */
[----:B------:R0:W1:Y:S01]  /*66c0*/  F2F.F64.F32 R18, R0 ;  /* 0x0000000000127310 */ /* 0x0000620000201800 */
[----:B------:R-:W-:Y:S05]  /*66d0*/  BRA `(.L_x_891) ;  /* 0x0000000800f87947 */ /* 0x000fea0003800000 */
.L_x_894:
        /* <DEDUP_REMOVED lines=10> */
.L_x_897:
[----:B------:R-:W2:Y:S02]  /*6780*/  LDG.E.U16 R2, desc[UR36][R2.64] ;  /* 0x0000002402027981 */ /* 0x000ea4000c1e1500 */
[----:B--2---:R-:W-:-:S05]  /*6790*/  HADD2.F32 R0, -RZ, R2.H0_H0 ;  /* 0x20000002ff007230 */ /* 0x004fca0000004100 */
[----:B------:R-:W-:-:S04]  /*67a0*/  FMUL.FTZ R0, R0, 1 ;  /* 0x3f80000000007820 */ /* 0x000fc80000410000 */
[----:B------:R0:W1:Y:S01]  /*67b0*/  F2F.F64.F32 R18, R0 ;  /* 0x0000000000127310 */ /* 0x0000620000201800 */
[----:B------:R-:W-:Y:S05]  /*67c0*/  BRA `(.L_x_891) ;  /* 0x0000000800bc7947 */ /* 0x000fea0003800000 */
.L_x_896:
[----:B------:R0:W5:Y:S01]  /*67d0*/  LDG.E.64 R18, desc[UR36][R2.64] ;  /* 0x0000002402127981 */ /* 0x000162000c1e1b00 */
[----:B------:R-:W-:Y:S05]  /*67e0*/  BRA `(.L_x_891) ;  /* 0x0000000800b47947 */ /* 0x000fea0003800000 */
.L_x_886:
        /* <DEDUP_REMOVED lines=13> */
.L_x_900:
[----:B------:R0:W5:Y:S01]  /*68c0*/  LDG.E.64 R18, desc[UR36][R2.64] ;  /* 0x0000002402127981 */ /* 0x000162000c1e1b00 */
[----:B------:R-:W-:Y:S05]  /*68d0*/  BRA `(.L_x_891) ;  /* 0x0000000800787947 */ /* 0x000fea0003800000 */
.L_x_899:
        /* <DEDUP_REMOVED lines=28> */
.L_x_902:
        /* <DEDUP_REMOVED lines=11> */
[----:B------:R-:W-:-:S05]  /*6b50*/  LOP3.LUT R4, R4, 0x80000000, R5, 0xf8, !PT ;  /* 0x8000000004047812 */ /* 0x000fca00078ef805 */
[----:B------:R-:W-:-:S04]  /*6b60*/  FMUL.FTZ R4, R4, 1 ;  /* 0x3f80000004047820 */ /* 0x000fc80000410000 */
[----:B------:R0:W1:Y:S01]  /*6b70*/  F2F.F64.F32 R18, R4 ;  /* 0x0000000400127310 */ /* 0x0000620000201800 */
[----:B------:R-:W-:Y:S05]  /*6b80*/  BRA `(.L_x_891) ;  /* 0x0000000400cc7947 */ /* 0x000fea0003800000 */
.L_x_901:
[----:B------:R-:W2:Y:S02]  /*6b90*/  LDG.E.U16 R0, desc[UR36][R2.64] ;  /* 0x0000002402007981 */ /* 0x000ea4000c1e1500 */
[----:B--2---:R-:W-:-:S04]  /*6ba0*/  IMAD.U32 R0, R0, 0x10000, RZ ;  /* 0x0001000000007824 */ /* 0x004fc800078e00ff */
[----:B------:R-:W-:-:S04]  /*6bb0*/  FMUL.FTZ R0, R0, 1 ;  /* 0x3f80000000007820 */ /* 0x000fc80000410000 */
[----:B------:R0:W1:Y:S01]  /*6bc0*/  F2F.F64.F32 R18, R0 ;  /* 0x0000000000127310 */ /* 0x0000620000201800 */
[----:B------:R-:W-:Y:S05]  /*6bd0*/  BRA `(.L_x_891) ;  /* 0x0000000400b87947 */ /* 0x000fea0003800000 */
.L_x_898:
        /* <DEDUP_REMOVED lines=11> */
.L_x_905:
[----:B------:R-:W2:Y:S01]  /*6c90*/  LDG.E.U8 R2, desc[UR36][R2.64] ;  /* 0x0000002402027981 */ /* 0x000ea2000c1e1100 */
[----:B------:R-:W-:Y:S01]  /*6ca0*/  BSSY B0, `(.L_x_906) ;  /* 0x0000018000007945 */ /* 0x000fe20003800000 */
[----:B------:R-:W-:Y:S01]  /*6cb0*/  IMAD.MOV.U32 R0, RZ, RZ, RZ ;  /* 0x000000ffff007224 */ /* 0x000fe200078e00ff */
[----:B--2---:R-:W-:-:S13]  /*6cc0*/  ISETP.NE.AND P0, PT, R2, RZ, PT ;  /* 0x000000ff0200720c */ /* 0x004fda0003f05270 */
[----:B------:R-:W-:Y:S05]  /*6cd0*/  @!P0 BRA `(.L_x_907) ;  /* 0x0000000000508947 */ /* 0x000fea0003800000 */
[----:B------:R-:W-:-:S13]  /*6ce0*/  ISETP.NE.AND P0, PT, R2, 0x80, PT ;  /* 0x000000800200780c */ /* 0x000fda0003f05270 */
[----:B------:R-:W-:Y:S01]  /*6cf0*/  @!P0 MOV R0, 0x7f800001 ;  /* 0x7f80000100008802 */ /* 0x000fe20000000f00 */
        /* <DEDUP_REMOVED lines=14> */
.L_x_909:
[----:B------:R-:W-:Y:S05]  /*6de0*/  BSYNC B1 ;  /* 0x0000000000017941 */ /* 0x000fea0003800000 */
.L_x_908:
[----:B------:R-:W-:Y:S01]  /*6df0*/  LEA R3, R0, 0x3b800000, 0x17 ;  /* 0x3b80000000037811 */ /* 0x000fe200078eb8ff */
[----:B------:R-:W-:-:S05]  /*6e00*/  IMAD.SHL.U32 R0, R2, 0x100000, RZ ;  /* 0x0010000002007824 */ /* 0x000fca00078e00ff */
[----:B------:R-:W-:-:S07]  /*6e10*/  LOP3.LUT R0, R3, R0, R4, 0xfe, !PT ;  /* 0x0000000003007212 */ /* 0x000fce00078efe04 */
.L_x_907:
[----:B------:R-:W-:Y:S05]  /*6e20*/  BSYNC B0 ;  /* 0x0000000000007941 */ /* 0x000fea0003800000 */
.L_x_906:
[----:B------:R-:W-:-:S04]  /*6e30*/  FMUL.FTZ R0, R0, 1 ;  /* 0x3f80000000007820 */ /* 0x000fc80000410000 */
[----:B------:R0:W1:Y:S01]  /*6e40*/  F2F.F64.F32 R18, R0 ;  /* 0x0000000000127310 */ /* 0x0000620000201800 */
[----:B------:R-:W-:Y:S05]  /*6e50*/  BRA `(.L_x_891) ;  /* 0x0000000400187947 */ /* 0x000fea0003800000 */
.L_x_904:
        /* <DEDUP_REMOVED lines=21> */
.L_x_913:
[----:B------:R-:W-:Y:S05]  /*6fb0*/  BSYNC B1 ;  /* 0x0000000000017941 */ /* 0x000fea0003800000 */
.L_x_912:
[----:B------:R-:W-:Y:S01]  /*6fc0*/  LEA R3, R0, 0x37800000, 0x17 ;  /* 0x3780000000037811 */ /* 0x000fe200078eb8ff */
[----:B------:R-:W-:-:S05]  /*6fd0*/  IMAD.SHL.U32 R0, R2, 0x200000, RZ ;  /* 0x0020000002007824 */ /* 0x000fca00078e00ff */
[----:B------:R-:W-:-:S07]  /*6fe0*/  LOP3.LUT R0, R3, R0, R4, 0xfe, !PT ;  /* 0x0000000003007212 */ /* 0x000fce00078efe04 */
.L_x_911:
[----:B------:R-:W-:Y:S05]  /*6ff0*/  BSYNC B0 ;  /* 0x0000000000007941 */ /* 0x000fea0003800000 */
.L_x_910:
[----:B------:R-:W-:-:S04]  /*7000*/  FMUL.FTZ R0, R0, 1 ;  /* 0x3f80000000007820 */ /* 0x000fc80000410000 */
[----:B------:R0:W1:Y:S01]  /*7010*/  F2F.F64.F32 R18, R0 ;  /* 0x0000000000127310 */ /* 0x0000620000201800 */
[----:B------:R-:W-:Y:S05]  /*7020*/  BRA `(.L_x_891) ;  /* 0x0000000000a47947 */ /* 0x000fea0003800000 */
.L_x_903:
        /* <DEDUP_REMOVED lines=14> */
.L_x_917:
[----:B------:R-:W-:Y:S05]  /*7110*/  BSYNC B0 ;  /* 0x0000000000007941 */ /* 0x000fea0003800000 */
.L_x_916:
[----:B------:R-:W-:-:S04]  /*7120*/  FMUL.FTZ R0, R0, 1 ;  /* 0x3f80000000007820 */ /* 0x000fc80000410000 */
[----:B------:R0:W1:Y:S01]  /*7130*/  F2F.F64.F32 R18, R0 ;  /* 0x0000000000127310 */ /* 0x0000620000201800 */
[----:B------:R-:W-:Y:S05]  /*7140*/  BRA `(.L_x_891) ;  /* 0x00000000005c7947 */ /* 0x000fea0003800000 */
.L_x_890:
        /* <DEDUP_REMOVED lines=16> */
.L_x_918:
[----:B------:R-:W-:Y:S01]  /*7250*/  CS2R R18, SRZ ;  /* 0x0000000000127805 */ /* 0x000fe2000001ff00 */
[----:B------:R-:W-:Y:S06]  /*7260*/  BRA `(.L_x_891) ;  /* 0x0000000000147947 */ /* 0x000fec0003800000 */
.L_x_915:
[----:B------:R-:W2:Y:S02]  /*7270*/  LDG.E.64 R18, desc[UR36][R2.64] ;  /* 0x0000002402127981 */ /* 0x000ea4000c1e1b00 */
[----:B--2---:R-:W0:Y:S01]  /*7280*/  I2F.F64.U64 R18, R18 ;  /* 0x0000001200127312 */ /* 0x004e220000301800 */
[----:B------:R-:W-:Y:S05]  /*7290*/  BRA `(.L_x_891) ;  /* 0x0000000000087947 */ /* 0x000fea0003800000 */
.L_x_914:
[----:B------:R-:W2:Y:S02]  /*72a0*/  LDG.E R2, desc[UR36][R2.64] ;  /* 0x0000002402027981 */ /* 0x000ea4000c1e1900 */
[----:B--2---:R0:W1:Y:S02]  /*72b0*/  I2F.F64.U32 R18, R2 ;  /* 0x0000000200127312 */ /* 0x0040640000201800 */
.L_x_891:
[----:B0-----:R-:W0:Y:S01]  /*72c0*/  LDC.U8 R4, c[0x0][0x493] ;  /* 0x000124c0ff047b82 */ /* 0x001e220000000000 */
[----:B------:R-:W-:Y:S02]  /*72d0*/  ULDC.64 UR4, c[0x0][0x488] ;  /* 0x0001220000047ab9 */ /* 0x000fe40000000a00 */
[----:B---3--:R-:W-:-:S04]  /*72e0*/  IADD3 R2, P0, R22, UR4, RZ ;  /* 0x0000000416027c10 */ /* 0x008fc8000ff1e0ff */
[----:B------:R-:W-:Y:S02]  /*72f0*/  IADD3.X R3, RZ, UR5, RZ, P0, !PT ;  /* 0x00000005ff037c10 */ /* 0x000fe400087fe4ff */
        /* <DEDUP_REMOVED lines=11> */
[----:B------:R-:W3:Y:S02]  /*73b0*/  LDG.E.S8 R2, desc[UR36][R2.64] ;  /* 0x0000002402027981 */ /* 0x000ee4000c1e1300 */
[----:B---3--:R0:W3:Y:S01]  /*73c0*/  I2F.F64.S16 R24, R2 ;  /* 0x0000000200187312 */ /* 0x0080e20000101c00 */
[----:B------:R-:W-:Y:S05]  /*73d0*/  BRA `(.L_x_924) ;  /* 0x0000000c007c7947 */ /* 0x000fea0003800000 */
.L_x_922:
[----:B------:R-:W3:Y:S02]  /*73e0*/  LDG.E.U8 R2, desc[UR36][R2.64] ;  /* 0x0000002402027981 */ /* 0x000ee4000c1e1100 */
[----:B---3--:R0:W3:Y:S01]  /*73f0*/  I2F.F64.U16 R24, R2 ;  /* 0x0000000200187312 */ /* 0x0080e20000101800 */
[----:B------:R-:W-:Y:S05]  /*7400*/  BRA `(.L_x_924) ;  /* 0x0000000c00707947 */ /* 0x000fea0003800000 */
.L_x_921:
[----:B------:R-:W-:-:S13]  /*7410*/  ISETP.NE.AND P0, PT, R0, 0x2, PT ;  /* 0x000000020000780c */ /* 0x000fda0003f05270 */
[----:B------:R-:W-:Y:S05]  /*7420*/  @!P0 BRA `(.L_x_925) ;  /* 0x0000000000288947 */ /* 0x000fea0003800000 */
[----:B------:R-:W-:-:S13]  /*7430*/  ISETP.NE.AND P0, PT, R0, 0x3, PT ;  /* 0x000000030000780c */ /* 0x000fda0003f05270 */
[----:B------:R-:W-:Y:S05]  /*7440*/  @!P0 BRA `(.L_x_926) ;  /* 0x0000000000148947 */ /* 0x000fea0003800000 */
[----:B------:R-:W-:-:S13]  /*7450*/  ISETP.NE.AND P0, PT, R0, 0x4, PT ;  /* 0x000000040000780c */ /* 0x000fda0003f05270 */
[----:B------:R-:W-:Y:S05]  /*7460*/  @P0 BRA `(.L_x_923) ;  /* 0x0000000800fc0947 */ /* 0x000fea0003800000 */
[----:B------:R-:W3:Y:S02]  /*7470*/  LDG.E.64 R24, desc[UR36][R2.64] ;  /* 0x0000002402187981 */ /* 0x000ee4000c1e1b00 */
[----:B---3--:R-:W0:Y:S01]  /*7480*/  I2F.F64.S64 R24, R24 ;  /* 0x0000001800187312 */ /* 0x008e220000301c00 */
[----:B------:R-:W-:Y:S05]  /*7490*/  BRA `(.L_x_924) ;  /* 0x0000000c004c7947 */ /* 0x000fea0003800000 */
.L_x_926:
[----:B------:R-:W3:Y:S02]  /*74a0*/  LDG.E R2, desc[UR36][R2.64] ;  /* 0x0000002402027981 */ /* 0x000ee4000c1e1900 */
[----:B---3--:R0:W3:Y:S01]  /*74b0*/  I2F.F64 R24, R2 ;  /* 0x0000000200187312 */ /* 0x0080e20000201c00 */
[----:B------:R-:W-:Y:S05]  /*74c0*/  BRA `(.L_x_924) ;  /* 0x0000000c00407947 */ /* 0x000fea0003800000 */
.L_x_925:
[----:B------:R-:W3:Y:S02]  /*74d0*/  LDG.E.U16 R2, desc[UR36][R2.64] ;  /* 0x0000002402027981 */ /* 0x000ee4000c1e1500 */
[----:B---3--:R0:W3:Y:S01]  /*74e0*/  I2F.F64.S16 R24, R2 ;  /* 0x0000000200187312 */ /* 0x0080e20000101c00 */
[----:B------:R-:W-:Y:S05]  /*74f0*/  BRA `(.L_x_924) ;  /* 0x0000000c00347947 */ /* 0x000fea0003800000 */
.L_x_920:
[----:B------:R-:W-:-:S13]  /*7500*/  ISETP.GT.AND P0, PT, R0, 0x6, PT ;  /* 0x000000060000780c */ /* 0x000fda0003f04270 */
[----:B------:R-:W-:Y:S05]  /*7510*/  @P0 BRA `(.L_x_927) ;  /* 0x0000000000340947 */ /* 0x000fea0003800000 */
[----:B------:R-:W-:-:S13]  /*7520*/  ISETP.NE.AND P0, PT, R0, 0x5, PT ;  /* 0x000000050000780c */ /* 0x000fda0003f05270 */
[----:B------:R-:W-:Y:S05]  /*7530*/  @!P0 BRA `(.L_x_928) ;  /* 0x0000000000188947 */ /* 0x000fea0003800000 */
[----:B------:R-:W-:-:S13]  /*7540*/  ISETP.NE.AND P0, PT, R0, 0x6, PT ;  /* 0x000000060000780c */ /* 0x000fda0003f05270 */
[----:B------:R-:W-:Y:S05]  /*7550*/  @P0 BRA `(.L_x_923) ;  /* 0x0000000800c00947 */ /* 0x000fea0003800000 */
[----:B------:R-:W3:Y:S02]  /*7560*/  LDG.E R24, desc[UR36][R2.64] ;  /* 0x0000002402187981 */ /* 0x000ee4000c1e1900 */
[----:B---3--:R-:W-:-:S06]  /*7570*/  FMUL.FTZ R24, R24, 1 ;  /* 0x3f80000018187820 */ /* 0x008fcc0000410000 */
[----:B------:R-:W0:Y:S01]  /*7580*/  F2F.F64.F32 R24, R24 ;  /* 0x0000001800187310 */ /* 0x000e220000201800 */
[----:B------:R-:W-:Y:S05]  /*7590*/  BRA `(.L_x_924) ;  /* 0x0000000c000c7947 */ /* 0x000fea0003800000 */
.L_x_928:
[----:B------:R-:W3:Y:S02]  /*75a0*/  LDG.E.U16 R0, desc[UR36][R2.64] ;  /* 0x0000002402007981 */ /* 0x000ee4000c1e1500 */
[----:B---3--:R-:W-:-:S05]  /*75b0*/  HADD2.F32 R0, -RZ, R0.H0_H0 ;  /* 0x20000000ff007230 */ /* 0x008fca0000004100 */
[----:B------:R-:W-:-:S04]  /*75c0*/  FMUL.FTZ R0, R0, 1 ;  /* 0x3f80000000007820 */ /* 0x000fc80000410000 */
[----:B------:R0:W3:Y:S01]  /*75d0*/  F2F.F64.F32 R24, R0 ;  /* 0x0000000000187310 */ /* 0x0000e20000201800 */
[----:B------:R-:W-:Y:S05]  /*75e0*/  BRA `(.L_x_924) ;  /* 0x0000000800f87947 */ /* 0x000fea0003800000 */
.L_x_927:
[----:B------:R-:W-:-:S13]  /*75f0*/  ISETP.NE.AND P0, PT, R0, 0x7, PT ;  /* 0x000000070000780c */ /* 0x000fda0003f05270 */
[----:B------:R-:W-:Y:S05]  /*7600*/  @!P0 BRA `(.L_x_929) ;  /* 0x0000000000348947 */ /* 0x000fea0003800000 */
        /* <DEDUP_REMOVED lines=8> */
.L_x_930:
[----:B------:R-:W3:Y:S02]  /*7690*/  LDG.E.U16 R2, desc[UR36][R2.64] ;  /* 0x0000002402027981 */ /* 0x000ee4000c1e1500 */
[----:B---3--:R-:W-:-:S05]  /*76a0*/  HADD2.F32 R0, -RZ, R2.H0_H0 ;  /* 0x20000002ff007230 */ /* 0x008fca0000004100 */
[----:B------:R-:W-:-:S04]  /*76b0*/  FMUL.FTZ R0, R0, 1 ;  /* 0x3f80000000007820 */ /* 0x000fc80000410000 */
[----:B------:R0:W3:Y:S01]  /*76c0*/  F2F.F64.F32 R24, R0 ;  /* 0x0000000000187310 */ /* 0x0000e20000201800 */
[----:B------:R-:W-:Y:S05]  /*76d0*/  BRA `(.L_x_924) ;  /* 0x0000000800bc7947 */ /* 0x000fea0003800000 */
.L_x_929:
[----:B------:R0:W5:Y:S01]  /*76e0*/  LDG.E.64 R24, desc[UR36][R2.64] ;  /* 0x0000002402187981 */ /* 0x000162000c1e1b00 */
[----:B------:R-:W-:Y:S05]  /*76f0*/  BRA `(.L_x_924) ;  /* 0x0000000800b47947 */ /* 0x000fea0003800000 */
.L_x_919:
        /* <DEDUP_REMOVED lines=8> */
[----:B------:R-:W3:Y:S01]  /*7780*/  LDG.E.U8 R2, desc[UR36][R2.64] ;  /* 0x0000002402027981 */ /* 0x000ee2000c1e1100 */
[----:B------:R-:W-:Y:S01]  /*7790*/  IMAD.MOV.U32 R24, RZ, RZ, RZ ;  /* 0x000000ffff187224 */ /* 0x000fe200078e00ff */
[----:B---3--:R-:W-:-:S04]  /*77a0*/  ISETP.NE.AND P0, PT, R2, RZ, PT ;  /* 0x000000ff0200720c */ /* 0x008fc80003f05270 */
[----:B------:R-:W-:Y:S01]  /*77b0*/  FSEL R25, RZ, 1.875, !P0 ;  /* 0x3ff00000ff197808 */ /* 0x000fe20004000000 */
[----:B------:R-:W-:Y:S08]  /*77c0*/  BRA `(.L_x_924) ;  /* 0x0000000800807947 */ /* 0x000ff00003800000 */
.L_x_933:
[----:B------:R0:W5:Y:S01]  /*77d0*/  LDG.E.64 R24, desc[UR36][R2.64] ;  /* 0x0000002402187981 */ /* 0x000162000c1e1b00 */
[----:B------:R-:W-:Y:S05]  /*77e0*/  BRA `(.L_x_924) ;  /* 0x0000000800787947 */ /* 0x000fea0003800000 */
.L_x_932:
[----:B------:R-:W-:-:S13]  /*77f0*/  ISETP.NE.AND P0, PT, R0, 0xf, PT ;  /* 0x0000000f0000780c */ /* 0x000fda0003f05270 */
[----:B------:R-:W-:Y:S05]  /*7800*/  @!P0 BRA `(.L_x_934) ;  /* 0x0000000000a48947 */ /* 0x000fea0003800000 */
[----:B------:R-:W-:-:S13]  /*7810*/  ISETP.NE.AND P0, PT, R0, 0x17, PT ;  /* 0x000000170000780c */ /* 0x000fda0003f05270 */
[----:B------:R-:W-:Y:S05]  /*7820*/  @!P0 BRA `(.L_x_935) ;  /* 0x0000000000608947 */ /* 0x000fea0003800000 */
[----:B------:R-:W-:-:S13]  /*7830*/  ISETP.NE.AND P0, PT, R0, 0x18, PT ;  /* 0x000000180000780c */ /* 0x000fda0003f05270 */
[----:B------:R-:W-:Y:S05]  /*7840*/  @P0 BRA `(.L_x_923) ;  /* 0x0000000800040947 */ /* 0x000fea0003800000 */
[----:B------:R-:W3:Y:S01]  /*7850*/  LDG.E.U8 R0, desc[UR36][R2.64] ;  /* 0x0000002402007981 */ /* 0x000ee2000c1e1100 */
[----:B------:R-:W-:Y:S02]  /*7860*/  IMAD.MOV.U32 R8, RZ, RZ, -0x800000 ;  /* 0xff800000ff087424 */ /* 0x000fe400078e00ff */
[----:B---3--:R-:W-:-:S05]  /*7870*/  IMAD.SHL.U32 R0, R0, 0x1000000, RZ ;  /* 0x0100000000007824 */ /* 0x008fca00078e00ff */
        /* <DEDUP_REMOVED lines=17> */
[----:B------:R0:W3:Y:S01]  /*7990*/  F2F.F64.F32 R24, R5 ;  /* 0x0000000500187310 */ /* 0x0000e20000201800 */
[----:B------:R-:W-:Y:S05]  /*79a0*/  BRA `(.L_x_924) ;  /* 0x0000000800087947 */ /* 0x000fea0003800000 */
.L_x_935:
[----:B------:R-:W3:Y:S02]  /*79b0*/  LDG.E.U8 R2, desc[UR36][R2.64] ;  /* 0x0000002402027981 */ /* 0x000ee4000c1e1100 */
[C---:B---3--:R-:W-:Y:S02]  /*79c0*/  IMAD.SHL.U32 R0, R2.reuse, 0x2000000, RZ ;  /* 0x0200000002007824 */ /* 0x048fe400078e00ff */
        /* <DEDUP_REMOVED lines=11> */
[----:B------:R0:W3:Y:S01]  /*7a80*/  F2F.F64.F32 R24, R4 ;  /* 0x0000000400187310 */ /* 0x0000e20000201800 */
[----:B------:R-:W-:Y:S05]  /*7a90*/  BRA `(.L_x_924) ;  /* 0x0000000400cc7947 */ /* 0x000fea0003800000 */
.L_x_934:
[----:B------:R-:W3:Y:S02]  /*7aa0*/  LDG.E.U16 R0, desc[UR36][R2.64] ;  /* 0x0000002402007981 */ /* 0x000ee4000c1e1500 */
[----:B---3--:R-:W-:-:S04]  /*7ab0*/  IMAD.U32 R0, R0, 0x10000, RZ ;  /* 0x0001000000007824 */ /* 0x008fc800078e00ff */
[----:B------:R-:W-:-:S04]  /*7ac0*/  FMUL.FTZ R0, R0, 1 ;  /* 0x3f80000000007820 */ /* 0x000fc80000410000 */
[----:B------:R0:W3:Y:S01]  /*7ad0*/  F2F.F64.F32 R24, R0 ;  /* 0x0000000000187310 */ /* 0x0000e20000201800 */
[----:B------:R-:W-:Y:S05]  /*7ae0*/  BRA `(.L_x_924) ;  /* 0x0000000400b87947 */ /* 0x000fea0003800000 */
.L_x_931:
        /* <DEDUP_REMOVED lines=8> */
[----:B------:R-:W3:Y:S02]  /*7b70*/  LDG.E.U16 R2, desc[UR36][R2.64] ;  /* 0x0000002402027981 */ /* 0x000ee4000c1e1500 */
[----:B---3--:R0:W3:Y:S01]  /*7b80*/  I2F.F64.U16 R24, R2 ;  /* 0x0000000200187312 */ /* 0x0080e20000101800 */
[----:B------:R-:W-:Y:S05]  /*7b90*/  BRA `(.L_x_924) ;  /* 0x00000004008c7947 */ /* 0x000fea0003800000 */
.L_x_938:
[----:B------:R-:W3:Y:S01]  /*7ba0*/  LDG.E.U8 R2, desc[UR36][R2.64] ;  /* 0x0000002402027981 */ /* 0x000ee2000c1e1100 */
[----:B------:R-:W-:Y:S01]  /*7bb0*/  BSSY B0, `(.L_x_939) ;  /* 0x0000018000007945 */ /* 0x000fe20003800000 */
[----:B------:R-:W-:Y:S01]  /*7bc0*/  IMAD.MOV.U32 R0, RZ, RZ, RZ ;  /* 0x000000ffff007224 */ /* 0x000fe200078e00ff */
[----:B---3--:R-:W-:-:S13]  /*7bd0*/  ISETP.NE.AND P0, PT, R2, RZ, PT ;  /* 0x000000ff0200720c */ /* 0x008fda0003f05270 */
        /* <DEDUP_REMOVED lines=17> */
.L_x_942:
[----:B------:R-:W-:Y:S05]  /*7cf0*/  BSYNC B1 ;  /* 0x0000000000017941 */ /* 0x000fea0003800000 */
.L_x_941:
[----:B------:R-:W-:Y:S01]  /*7d00*/  LEA R3, R0, 0x3b800000, 0x17 ;  /* 0x3b80000000037811 */ /* 0x000fe200078eb8ff */
[----:B------:R-:W-:-:S05]  /*7d10*/  IMAD.SHL.U32 R0, R2, 0x100000, RZ ;  /* 0x0010000002007824 */ /* 0x000fca00078e00ff */
[----:B------:R-:W-:-:S07]  /*7d20*/  LOP3.LUT R0, R3, R0, R4, 0xfe, !PT ;  /* 0x0000000003007212 */ /* 0x000fce00078efe04 */
.L_x_940:
[----:B------:R-:W-:Y:S05]  /*7d30*/  BSYNC B0 ;  /* 0x0000000000007941 */ /* 0x000fea0003800000 */
.L_x_939:
[----:B------:R-:W-:-:S04]  /*7d40*/  FMUL.FTZ R0, R0, 1 ;  /* 0x3f80000000007820 */ /* 0x000fc80000410000 */
[----:B------:R0:W3:Y:S01]  /*7d50*/  F2F.F64.F32 R24, R0 ;  /* 0x0000000000187310 */ /* 0x0000e20000201800 */
[----:B------:R-:W-:Y:S05]  /*7d60*/  BRA `(.L_x_924) ;  /* 0x0000000400187947 */ /* 0x000fea0003800000 */
.L_x_937:
        /* <DEDUP_REMOVED lines=21> */
.L_x_946:
[----:B------:R-:W-:Y:S05]  /*7ec0*/  BSYNC B1 ;  /* 0x0000000000017941 */ /* 0x000fea0003800000 */
.L_x_945:
[----:B------:R-:W-:Y:S02]  /*7ed0*/  LEA R3, R0, 0x37800000, 0x17 ;  /* 0x3780000000037811 */ /* 0x000fe400078eb8ff */
[----:B------:R-:W-:-:S04]  /*7ee0*/  SHF.L.U32 R0, R2, 0x15, RZ ;  /* 0x0000001502007819 */ /* 0x000fc800000006ff */
[----:B------:R-:W-:-:S07]  /*7ef0*/  LOP3.LUT R0, R3, R0, R4, 0xfe, !PT ;  /* 0x0000000003007212 */ /* 0x000fce00078efe04 */
.L_x_944:
[----:B------:R-:W-:Y:S05]  /*7f00*/  BSYNC B0 ;  /* 0x0000000000007941 */ /* 0x000fea0003800000 */
.L_x_943:
[----:B------:R-:W-:-:S04]  /*7f10*/  FMUL.FTZ R0, R0, 1 ;  /* 0x3f80000000007820 */ /* 0x000fc80000410000 */
[----:B------:R0:W3:Y:S01]  /*7f20*/  F2F.F64.F32 R24, R0 ;  /* 0x0000000000187310 */ /* 0x0000e20000201800 */
[----:B------:R-:W-:Y:S05]  /*7f30*/  BRA `(.L_x_924) ;  /* 0x0000000000a47947 */ /* 0x000fea0003800000 */
.L_x_936:
[----:B------:R-:W-:-:S13]  /*7f40*/  ISETP.NE.AND P0, PT, R0, 0x1c, PT ;  /* 0x0000001c0000780c */ /* 0x000fda0003f05270 */
[----:B------:R-:W-:Y:S05]  /*7f50*/  @!P0 BRA `(.L_x_947) ;  /* 0x0000000000948947 */ /* 0x000fea0003800000 */
[----:B------:R-:W-:-:S13]  /*7f60*/  ISETP.NE.AND P0, PT, R0, 0x1d, PT ;  /* 0x0000001d0000780c */ /* 0x000fda0003f05270 */
[----:B------:R-:W-:Y:S05]  /*7f70*/  @!P0 BRA `(.L_x_948) ;  /* 0x0000000000808947 */ /* 0x000fea0003800000 */
[----:B------:R-:W-:-:S13]  /*7f80*/  ISETP.NE.AND P0, PT, R0, 0x2c, PT ;  /* 0x0000002c0000780c */ /* 0x000fda0003f05270 */
[----:B------:R-:W-:Y:S05]  /*7f90*/  @P0 BRA `(.L_x_923) ;  /* 0x0000000000300947 */ /* 0x000fea0003800000 */
[----:B------:R-:W3:Y:S01]  /*7fa0*/  LDG.E.U8 R2, desc[UR36][R2.64] ;  /* 0x0000002402027981 */ /* 0x000ee2000c1e1100 */
[----:B------:R-:W-:Y:S01]  /*7fb0*/  BSSY B0, `(.L_x_949) ;  /* 0x0000007000007945 */ /* 0x000fe20003800000 */
[----:B------:R-:W-:Y:S01]  /*7fc0*/  IMAD.MOV.U32 R0, RZ, RZ, 0x400000 ;  /* 0x00400000ff007424 */ /* 0x000fe200078e00ff */
[----:B---3--:R-:W-:-:S13]  /*7fd0*/  ISETP.NE.AND P0, PT, R2, RZ, PT ;  /* 0x000000ff0200720c */ /* 0x008fda0003f05270 */
[----:B------:R-:W-:Y:S05]  /*7fe0*/  @!P0 BRA `(.L_x_950) ;  /* 0x00000000000c8947 */ /* 0x000fea0003800000 */
[----:B------:R-:W-:-:S13]  /*7ff0*/  ISETP.NE.AND P0, PT, R2, 0xff, PT ;  /* 0x000000ff0200780c */ /* 0x000fda0003f05270 */
[----:B------:R-:W-:Y:S02]  /*8000*/  @!P0 IMAD.MOV.U32 R0, RZ, RZ, 0x7f800001 ;  /* 0x7f800001ff008424 */ /* 0x000fe400078e00ff */
[----:B------:R-:W-:-:S07]  /*8010*/  @P0 IMAD.SHL.U32 R0, R2, 0x800000, RZ ;  /* 0x0080000002000824 */ /* 0x000fce00078e00ff */
.L_x_950:
[----:B------:R-:W-:Y:S05]  /*8020*/  BSYNC B0 ;  /* 0x0000000000007941 */ /* 0x000fea0003800000 */
.L_x_949:
[----:B------:R-:W-:-:S04]  /*8030*/  FMUL.FTZ R0, R0, 1 ;  /* 0x3f80000000007820 */ /* 0x000fc80000410000 */
[----:B------:R0:W3:Y:S01]  /*8040*/  F2F.F64.F32 R24, R0 ;  /* 0x0000000000187310 */ /* 0x0000e20000201800 */
[----:B------:R-:W-:Y:S05]  /*8050*/  BRA `(.L_x_924) ;  /* 0x00000000005c7947 */ /* 0x000fea0003800000 */
.L_x_923:
[----:B------:R-:W-:Y:S01]  /*8060*/  MOV R0, 0x0 ;  /* 0x0000000000007802 */ /* 0x000fe20000000f00 */
[----:B------:R-:W-:Y:S01]  /*8070*/  ULDC.64 UR4, c[0x4][0x118] ;  /* 0x0100460000047ab9 */ /* 0x000fe20000000a00 */
[----:B------:R-:W-:Y:S01]  /*8080*/  ULDC.64 UR6, c[0x4][0x8] ;  /* 0x0100020000067ab9 */ /* 0x000fe20000000a00 */
[----:B------:R-:W-:Y:S01]  /*8090*/  IMAD.U32 R4, RZ, RZ, UR4 ;  /* 0x00000004ff047e24 */ /* 0x000fe2000f8e00ff */
[----:B------:R0:W3:Y:S01]  /*80a0*/  LDC.64 R2, c[0x4][R0] ;  /* 0x0100000000027b82 */ /* 0x0000e20000000a00 */
        /* <DEDUP_REMOVED lines=10> */
[----:B-12345:R-:W-:Y:S05]  /*8150*/  CALL.ABS.NOINC R2 ;  /* 0x0000000002007343 */ /* 0x03efea0003c00000 */
.L_x_951:
[----:B------:R-:W-:Y:S01]  /*8160*/  CS2R R24, SRZ ;  /* 0x0000000000187805 */ /* 0x000fe2000001ff00 */
[----:B------:R-:W-:Y:S06]  /*8170*/  BRA `(.L_x_924) ;  /* 0x0000000000147947 */ /* 0x000fec0003800000 */
.L_x_948:
[----:B------:R-:W3:Y:S02]  /*8180*/  LDG.E.64 R24, desc[UR36][R2.64] ;  /* 0x0000002402187981 */ /* 0x000ee4000c1e1b00 */
[----:B---3--:R-:W0:Y:S01]  /*8190*/  I2F.F64.U64 R24, R24 ;  /* 0x0000001800187312 */ /* 0x008e220000301800 */
[----:B------:R-:W-:Y:S05]  /*81a0*/  BRA `(.L_x_924) ;  /* 0x0000000000087947 */ /* 0x000fea0003800000 */
.L_x_947:
[----:B------:R-:W3:Y:S02]  /*81b0*/  LDG.E R2, desc[UR36][R2.64] ;  /* 0x0000002402027981 */ /* 0x000ee4000c1e1900 */
[----:B---3--:R0:W3:Y:S02]  /*81c0*/  I2F.F64.U32 R24, R2 ;  /* 0x0000000200187312 */ /* 0x0080e40000201800 */
.L_x_924:
[----:B0--3-5:R-:W-:Y:S01]  /*81d0*/  DSETP.NEU.AND P2, PT, |R24|, +INF , PT ;  /* 0x7ff000001800742a */ /* 0x029fe20003f4d200 */
        /* <DEDUP_REMOVED lines=21> */
[----:B-12-4-:R-:W-:Y:S05]  /*8330*/  CALL.REL.NOINC `($_ZN2at6native18elementwise_kernelILi128ELi4EZNS0_15gpu_kernel_implIZZZNS0_54_GLOBAL__N__7dbc7496_16_ComplexKernel_cu_75b981de_334617polar_kernel_cudaERNS_14TensorIteratorEENKUlvE_clEvENKUlvE_clEvEUlddE_EEvRNS_18TensorIteratorBaseERKT_EUliE_EEviT1_$__internal_trig_reduction_slowpathd) ;  /* 0x000000ac00f47944 */ /* 0x016fea0003c00000 */
[----:B------:R-:W-:Y:S02]  /*8340*/  IMAD.MOV.U32 R2, RZ, RZ, R10 ;  /* 0x000000ffff027224 */ /* 0x000fe400078e000a */
[----:B------:R-:W-:Y:S01]  /*8350*/  IMAD.MOV.U32 R3, RZ, RZ, R11 ;  /* 0x000000ffff037224 */ /* 0x000fe200078e000b */
[----:B------:R-:W-:Y:S06]  /*8360*/  BRA `(.L_x_954) ;  /* 0x0000000000087947 */ /* 0x000fec0003800000 */
.L_x_953:
[----:B------:R-:W-:Y:S01]  /*8370*/  DMUL R2, RZ, R24 ;  /* 0x00000018ff027228 */ /* 0x000fe20000000000 */
[----:B------:R-:W-:-:S10]  /*8380*/  IMAD.MOV.U32 R8, RZ, RZ, RZ ;  /* 0x000000ffff087224 */ /* 0x000fd400078e00ff */
.L_x_954:
[----:B------:R-:W-:Y:S05]  /*8390*/  BSYNC B0 ;  /* 0x0000000000007941 */ /* 0x000fea0003800000 */
.L_x_952:
[----:B------:R-:W0:Y:S01]  /*83a0*/  LDC.64 R26, c[0x4][0x128] ;  /* 0x01004a00ff1a7b82 */ /* 0x000e220000000a00 */
[----:B------:R-:W-:-:S04]  /*83b0*/  VIADD R20, R8, 0x1 ;  /* 0x0000000108147836 */ /* 0x000fc80000000000 */
[----:B------:R-:W-:-:S05]  /*83c0*/  IMAD.SHL.U32 R0, R20, 0x8, RZ ;  /* 0x0000000814007824 */ /* 0x000fca00078e00ff */
[----:B------:R-:W-:-:S05]  /*83d0*/  LOP3.LUT R5, R0, 0x8, RZ, 0xc0, !PT ;  /* 0x0000000800057812 */ /* 0x000fca00078ec0ff */
[----:B0-----:R-:W-:-:S05]  /*83e0*/  IMAD.WIDE.U32 R26, R5, 0x8, R26 ;  /* 0x00000008051a7825 */ /* 0x001fca00078e001a */
[----:B------:R-:W3:Y:S04]  /*83f0*/  LDG.E.128.CONSTANT R12, desc[UR36][R26.64] ;  /* 0x000000241a0c7981 */ /* 0x000ee8000c1e9d00 */
[----:B------:R-:W5:Y:S04]  /*8400*/  LDG.E.128.CONSTANT R8, desc[UR36][R26.64+0x10] ;  /* 0x000010241a087981 */ /* 0x000f68000c1e9d00 */
[----:B------:R-:W2:Y:S01]  /*8410*/  LDG.E.128.CONSTANT R4, desc[UR36][R26.64+0x20] ;  /* 0x000020241a047981 */ /* 0x000ea2000c1e9d00 */
[----:B------:R-:W-:Y:S01]  /*8420*/  R2P PR, R20, 0x3 ;  /* 0x0000000314007804 */ /* 0x000fe20000000000 */
[----:B------:R-:W-:Y:S01]  /*8430*/  IMAD.MOV.U32 R28, RZ, RZ, 0x79785eba ;  /* 0x79785ebaff1c7424 */ /* 0x000fe200078e00ff */
[----:B------:R-:W-:Y:S01]  /*8440*/  MOV R0, 0x3de5db65 ;  /* 0x3de5db6500007802 */ /* 0x000fe20000000f00 */
[----:B------:R-:W-:Y:S01]  /*8450*/  DMUL R20, R2, R2 ;  /* 0x0000000202147228 */ /* 0x000fe20000000000 */
[----:B------:R-:W-:Y:S02]  /*8460*/  BSSY B0, `(.L_x_955) ;  /* 0x0000028000007945 */ /* 0x000fe40003800000 */
[----:B------:R-:W-:-:S02]  /*8470*/  FSEL R28, -R28, 4.2945490664224492434e-19, !P0 ;  /* 0x20fd81641c1c7808 */ /* 0x000fc40004000100 */
[----:B------:R-:W-:-:S06]  /*8480*/  FSEL R29, R0, -0.082518599927425384521, !P0 ;  /* 0xbda8ff83001d7808 */ /* 0x000fcc0004000000 */
[----:B---3--:R-:W-:-:S08]  /*8490*/  DFMA R12, R20, R28, R12 ;  /* 0x0000001c140c722b */ /* 0x008fd0000000000c */
[----:B------:R-:W-:-:S08]  /*84a0*/  DFMA R12, R20, R12, R14 ;  /* 0x0000000c140c722b */ /* 0x000fd0000000000e */
[----:B-----5:R-:W-:-:S08]  /*84b0*/  DFMA R8, R20, R12, R8 ;  /* 0x0000000c1408722b */ /* 0x020fd00000000008 */
[----:B------:R-:W-:-:S08]  /*84c0*/  DFMA R8, R20, R8, R10 ;  /* 0x000000081408722b */ /* 0x000fd0000000000a */
[----:B--2---:R-:W-:-:S08]  /*84d0*/  DFMA R4, R20, R8, R4 ;  /* 0x000000081404722b */ /* 0x004fd00000000004 */
[----:B------:R-:W-:-:S08]  /*84e0*/  DFMA R4, R20, R4, R6 ;  /* 0x000000041404722b */ /* 0x000fd00000000006 */
[----:B------:R-:W-:Y:S02]  /*84f0*/  DFMA R2, R4, R2, R2 ;  /* 0x000000020402722b */ /* 0x000fe40000000002 */
[----:B------:R-:W-:-:S08]  /*8500*/  @P0 DFMA R2, R20, R4, 1 ;  /* 0x3ff000001402042b */ /* 0x000fd00000000004 */
[----:B------:R-:W-:-:S08]  /*8510*/  @P1 DFMA R2, R2, -1, RZ ;  /* 0xbff000000202182b */ /* 0x000fd000000000ff */
[----:B-1--4-:R-:W-:Y:S01]  /*8520*/  DMUL R4, R2, R18 ;  /* 0x0000001202047228 */ /* 0x012fe20000000000 */
        /* <DEDUP_REMOVED lines=25> */
.L_x_956:
[----:B------:R-:W-:Y:S01]  /*86c0*/  DMUL R2, RZ, R24 ;  /* 0x00000018ff027228 */ /* 0x000fe20000000000 */
[----:B------:R-:W-:-:S10]  /*86d0*/  IMAD.MOV.U32 R0, RZ, RZ, RZ ;  /* 0x000000ffff007224 */ /* 0x000fd400078e00ff */
.L_x_957:
[----:B------:R-:W-:Y:S05]  /*86e0*/  BSYNC B0 ;  /* 0x0000000000007941 */ /* 0x000fea0003800000 */
.L_x_955:
        /* <DEDUP_REMOVED lines=10> */
[----:B------:R-:W-:-:S03]  /*8790*/  IMAD.MOV.U32 R0, RZ, RZ, 0x3de5db65 ;  /* 0x3de5db65ff007424 */ /* 0x000fc600078e00ff */
[----:B------:R-:W-:Y:S02]  /*87a0*/  FSEL R28, -R28, 4.2945490664224492434e-19, !P0 ;  /* 0x20fd81641c1c7808 */ /* 0x000fe40004000100 */
[----:B------:R-:W-:-:S06]  /*87b0*/  FSEL R29, R0, -0.082518599927425384521, !P0 ;  /* 0xbda8ff83001d7808 */ /* 0x000fcc0004000000 */
[----:B--2---:R-:W-:-:S08]  /*87c0*/  DFMA R24, R6, R28, R24 ;  /* 0x0000001c0618722b */ /* 0x004fd00000000018 */
[----:B------:R-:W-:-:S08]  /*87d0*/  DFMA R24, R6, R24, R26 ;  /* 0x000000180618722b */ /* 0x000fd0000000001a */
[----:B---3--:R-:W-:-:S08]  /*87e0*/  DFMA R12, R6, R24, R12 ;  /* 0x00000018060c722b */ /* 0x008fd0000000000c */
[----:B------:R-:W-:-:S08]  /*87f0*/  DFMA R12, R6, R12, R14 ;  /* 0x0000000c060c722b */ /* 0x000fd0000000000e */
[C---:B----4-:R-:W-:Y:S02]  /*8800*/  DFMA R8, R6.reuse, R12, R8 ;  /* 0x0000000c0608722b */ /* 0x050fe40000000008 */
[----:B------:R-:W0:Y:S06]  /*8810*/  LDC.U8 R12, c[0x0][0x491] ;  /* 0x00012440ff0c7b82 */ /* 0x000e2c0000000000 */
[----:B------:R-:W-:-:S08]  /*8820*/  DFMA R8, R6, R8, R10 ;  /* 0x000000080608722b */ /* 0x000fd0000000000a */
[----:B------:R-:W-:Y:S02]  /*8830*/  DFMA R2, R8, R2, R2 ;  /* 0x000000020802722b */ /* 0x000fe40000000002 */
[----:B------:R-:W-:Y:S01]  /*8840*/  @P0 DFMA R2, R6, R8, 1 ;  /* 0x3ff000000602042b */ /* 0x000fe20000000008 */
[----:B0-----:R-:W-:-:S07]  /*8850*/  PRMT R0, R12, 0x9910, RZ ;  /* 0x000099100c007816 */ /* 0x001fce00000000ff */
[----:B------:R-:W-:Y:S01]  /*8860*/  @P1 DFMA R2, R2, -1, RZ ;  /* 0xbff000000202182b */ /* 0x000fe200000000ff */
[----:B------:R-:W-:-:S07]  /*8870*/  ISETP.GT.AND P0, PT, R0, 0x9, PT ;  /* 0x000000090000780c */ /* 0x000fce0003f04270 */
[----:B------:R-:W-:-:S06]  /*8880*/  DMUL R6, R2, R18 ;  /* 0x0000001202067228 */ /* 0x000fcc0000000000 */
        /* <DEDUP_REMOVED lines=12> */
.L_x_961:
[----:B------:R-:W0:Y:S02]  /*8950*/  F2I.S64.F64.TRUNC R4, R4 ;  /* 0x0000000400047311 */ /* 0x000e24000030d900 */
[----:B0-----:R-:W-:-:S05]  /*8960*/  IMAD.MOV.U32 R3, RZ, RZ, R4 ;  /* 0x000000ffff037224 */ /* 0x001fca00078e0004 */
[----:B------:R0:W-:Y:S01]  /*8970*/  STG.E.U8 desc[UR36][R16.64], R3 ;  /* 0x0000000310007986 */ /* 0x0001e2000c101124 */
[----:B------:R-:W-:Y:S05]  /*8980*/  BRA `(.L_x_963) ;  /* 0x0000001000087947 */ /* 0x000fea0003800000 */
.L_x_960:
        /* <DEDUP_REMOVED lines=9> */
.L_x_965:
[----:B------:R-:W0:Y:S02]  /*8a20*/  F2I.F64.TRUNC R5, R4 ;  /* 0x0000000400057311 */ /* 0x000e24000030d100 */
[----:B0-----:R0:W-:Y:S01]  /*8a30*/  STG.E desc[UR36][R16.64], R5 ;  /* 0x0000000510007986 */ /* 0x0011e2000c101924 */
[----:B------:R-:W-:Y:S05]  /*8a40*/  BRA `(.L_x_963) ;  /* 0x0000000c00d87947 */ /* 0x000fea0003800000 */
.L_x_964:
[----:B------:R-:W0:Y:S02]  /*8a50*/  F2I.F64.TRUNC R5, R4 ;  /* 0x0000000400057311 */ /* 0x000e24000030d100 */
[----:B0-----:R0:W-:Y:S01]  /*8a60*/  STG.E.U16 desc[UR36][R16.64], R5 ;  /* 0x0000000510007986 */ /* 0x0011e2000c101524 */
[----:B------:R-:W-:Y:S05]  /*8a70*/  BRA `(.L_x_963) ;  /* 0x0000000c00cc7947 */ /* 0x000fea0003800000 */
.L_x_959:
        /* <DEDUP_REMOVED lines=13> */
.L_x_967:
        /* <DEDUP_REMOVED lines=8> */
.L_x_966:
        /* <DEDUP_REMOVED lines=16> */
.L_x_969:
        /* <DEDUP_REMOVED lines=11> */
.L_x_968:
[----:B------:R0:W-:Y:S01]  /*8d80*/  STG.E.64 desc[UR36][R16.64], R4 ;  /* 0x0000000410007986 */ /* 0x0001e2000c101b24 */
[----:B------:R-:W-:Y:S05]  /*8d90*/  BRA `(.L_x_963) ;  /* 0x0000000c00047947 */ /* 0x000fea0003800000 */
.L_x_958:
        /* <DEDUP_REMOVED lines=13> */
.L_x_972:
[----:B------:R0:W-:Y:S01]  /*8e70*/  STG.E.128 desc[UR36][R16.64], R4 ;  /* 0x0000000410007986 */ /* 0x0001e2000c101d24 */
[----:B------:R-:W-:Y:S05]  /*8e80*/  BRA `(.L_x_963) ;  /* 0x0000000800c87947 */ /* 0x000fea0003800000 */
.L_x_971:
        /* <DEDUP_REMOVED lines=25> */
.L_x_976:
[----:B------:R-:W-:Y:S05]  /*9020*/  BSYNC B0 ;  /* 0x0000000000007941 */ /* 0x000fea0003800000 */
.L_x_975:
[----:B------:R-:W-:-:S05]  /*9030*/  LOP3.LUT R3, R0, R3, RZ, 0xfc, !PT ;  /* 0x0000000300037212 */ /* 0x000fca00078efcff */
[----:B------:R0:W-:Y:S01]  /*9040*/  STG.E.U8 desc[UR36][R16.64], R3 ;  /* 0x0000000310007986 */ /* 0x0001e2000c101124 */
[----:B------:R-:W-:Y:S05]  /*9050*/  BRA `(.L_x_963) ;  /* 0x0000000800547947 */ /* 0x000fea0003800000 */
.L_x_974:
        /* <DEDUP_REMOVED lines=17> */
.L_x_978:
[----:B------:R-:W-:Y:S01]  /*9170*/  IMAD.MOV.U32 R0, RZ, RZ, 0x7f ;  /* 0x0000007fff007424 */ /* 0x000fe200078e00ff */
[----:B------:R-:W-:-:S04]  /*9180*/  ISETP.GT.U32.AND P0, PT, R2, 0x7f800000, PT ;  /* 0x7f8000000200780c */ /* 0x000fc80003f04070 */
[----:B------:R-:W-:-:S09]  /*9190*/  SEL R0, R0, 0x7c, P0 ;  /* 0x0000007c00007807 */ /* 0x000fd20000000000 */
.L_x_979:
[----:B------:R-:W-:Y:S05]  /*91a0*/  BSYNC B0 ;  /* 0x0000000000007941 */ /* 0x000fea0003800000 */
.L_x_977:
[----:B------:R-:W-:-:S04]  /*91b0*/  LOP3.LUT R2, R3, 0x80000000, RZ, 0xc0, !PT ;  /* 0x8000000003027812 */ /* 0x000fc800078ec0ff */
[----:B------:R-:W-:-:S04]  /*91c0*/  SHF.R.U32.HI R3, RZ, 0x18, R2 ;  /* 0x00000018ff037819 */ /* 0x000fc80000011602 */
[----:B------:R-:W-:-:S05]  /*91d0*/  LOP3.LUT R3, R0, R3, RZ, 0xfc, !PT ;  /* 0x0000000300037212 */ /* 0x000fca00078efcff */
[----:B------:R0:W-:Y:S01]  /*91e0*/  STG.E.U8 desc[UR36][R16.64], R3 ;  /* 0x0000000310007986 */ /* 0x0001e2000c101124 */
[----:B------:R-:W-:Y:S05]  /*91f0*/  BRA `(.L_x_963) ;  /* 0x0000000400ec7947 */ /* 0x000fea0003800000 */
.L_x_973:
        /* <DEDUP_REMOVED lines=8> */
.L_x_970:
        /* <DEDUP_REMOVED lines=11> */
.L_x_982:
        /* <DEDUP_REMOVED lines=21> */
.L_x_985:
[----:B------:R-:W-:-:S04]  /*9480*/  LOP3.LUT R2, R3, 0x80000000, RZ, 0xc0, !PT ;  /* 0x8000000003027812 */ /* 0x000fc800078ec0ff */
[----:B------:R-:W-:-:S04]  /*9490*/  SHF.R.U32.HI R3, RZ, 0x18, R2 ;  /* 0x00000018ff037819 */ /* 0x000fc80000011602 */
[----:B------:R-:W-:-:S04]  /*94a0*/  LOP3.LUT R0, R0, R3, RZ, 0xfc, !PT ;  /* 0x0000000300007212 */ /* 0x000fc800078efcff */
[----:B------:R-:W-:-:S07]  /*94b0*/  PRMT R8, R0, 0x7610, R8 ;  /* 0x0000761000087816 */ /* 0x000fce0000000008 */
.L_x_984:
[----:B------:R-:W-:Y:S05]  /*94c0*/  BSYNC B0 ;  /* 0x0000000000007941 */ /* 0x000fea0003800000 */
.L_x_983:
[----:B------:R3:W-:Y:S01]  /*94d0*/  STG.E.U8 desc[UR36][R16.64], R8 ;  /* 0x0000000810007986 */ /* 0x0007e2000c101124 */
[----:B------:R-:W-:Y:S05]  /*94e0*/  BRA `(.L_x_963) ;  /* 0x0000000400307947 */ /* 0x000fea0003800000 */
.L_x_981:
        /* <DEDUP_REMOVED lines=21> */
.L_x_988:
[----:B------:R-:W-:-:S04]  /*9640*/  LOP3.LUT R2, R3, 0x80000000, RZ, 0xc0, !PT ;  /* 0x8000000003027812 */ /* 0x000fc800078ec0ff */
[----:B------:R-:W-:-:S04]  /*9650*/  SHF.R.U32.HI R3, RZ, 0x18, R2 ;  /* 0x00000018ff037819 */ /* 0x000fc80000011602 */
[----:B------:R-:W-:-:S04]  /*9660*/  LOP3.LUT R0, R0, R3, RZ, 0xfc, !PT ;  /* 0x0000000300007212 */ /* 0x000fc800078efcff */
[----:B------:R-:W-:-:S07]  /*9670*/  PRMT R8, R0, 0x7610, R8 ;  /* 0x0000761000087816 */ /* 0x000fce0000000008 */
.L_x_987:
[----:B------:R-:W-:Y:S05]  /*9680*/  BSYNC B0 ;  /* 0x0000000000007941 */ /* 0x000fea0003800000 */
.L_x_986:
[----:B------:R0:W-:Y:S01]  /*9690*/  STG.E.U8 desc[UR36][R16.64], R8 ;  /* 0x0000000810007986 */ /* 0x0001e2000c101124 */
[----:B------:R-:W-:Y:S05]  /*96a0*/  BRA `(.L_x_963) ;  /* 0x0000000000c07947 */ /* 0x000fea0003800000 */
.L_x_980:
        /* <DEDUP_REMOVED lines=26> */
.L_x_962:
[----:B------:R-:W-:Y:S01]  /*9850*/  MOV R0, 0x0 ;  /* 0x0000000000007802 */ /* 0x000fe20000000f00 */
[----:B------:R-:W-:Y:S01]  /*9860*/  ULDC.64 UR4, c[0x4][0x118] ;  /* 0x0100460000047ab9 */ /* 0x000fe20000000a00 */
[----:B------:R-:W-:Y:S01]  /*9870*/  ULDC.64 UR6, c[0x4][0x10] ;  /* 0x0100040000067ab9 */ /* 0x000fe20000000a00 */
[----:B------:R-:W-:Y:S01]  /*9880*/  MOV R4, UR4 ;  /* 0x0000000400047c02 */ /* 0x000fe20008000f00 */
        /* <DEDUP_REMOVED lines=12> */
.L_x_991:
[----:B------:R-:W-:Y:S05]  /*9950*/  BRA `(.L_x_963) ;  /* 0x0000000000147947 */ /* 0x000fea0003800000 */
.L_x_990:
[----:B------:R-:W0:Y:S02]  /*9960*/  F2I.U64.F64.TRUNC R4, R4 ;  /* 0x0000000400047311 */ /* 0x000e24000030d800 */
[----:B0-----:R2:W-:Y:S01]  /*9970*/  STG.E.64 desc[UR36][R16.64], R4 ;  /* 0x0000000410007986 */ /* 0x0015e2000c101b24 */
[----:B------:R-:W-:Y:S05]  /*9980*/  BRA `(.L_x_963) ;  /* 0x0000000000087947 */ /* 0x000fea0003800000 */
.L_x_989:
[----:B------:R-:W0:Y:S02]  /*9990*/  F2I.U32.F64.TRUNC R5, R4 ;  /* 0x0000000400057311 */ /* 0x000e24000030d000 */
[----:B0-----:R0:W-:Y:S02]  /*99a0*/  STG.E desc[UR36][R16.64], R5 ;  /* 0x0000000510007986 */ /* 0x0011e4000c101924 */
.L_x_963:
[----:B------:R-:W-:-:S07]  /*99b0*/  VIADD R23, R23, 0x80 ;  /* 0x0000008017177836 */ /* 0x000fce0000000000 */
.L_x_884:
[----:B------:R-:W-:Y:S05]  /*99c0*/  BSYNC B6 ;  /* 0x0000000000067941 */ /* 0x000fea0003800000 */
.L_x_883:
        /* <DEDUP_REMOVED lines=358> */
.L_x_994:
[----:B------:R-:W0:Y:S01]  /*b030*/  LDC.U8 R5, c[0x0][0x492] ;  /* 0x00012480ff057b82 */ /* 0x000e220000000000 */
[----:B------:R-:W-:Y:S01]  /*b040*/  ULDC.64 UR6, c[0x0][0x480] ;  /* 0x0001200000067ab9 */ /* 0x000fe20000000a00 */
[----:B------:R-:W-:Y:S01]  /*b050*/  ULDC.64 UR4, c[0x0][0x478] ;  /* 0x00011e0000047ab9 */ /* 0x000fe20000000a00 */
[----:B------:R-:W-:Y:S02]  /*b060*/  IADD3 R2, P1, R0, UR6, RZ ;  /* 0x0000000600027c10 */ /* 0x000fe4000ff3e0ff */
[----:B------:R-:W-:-:S03]  /*b070*/  IADD3 R16, P0, R16, UR4, RZ ;  /* 0x0000000410107c10 */ /* 0x000fc6000ff1e0ff */
[----:B------:R-:W-:Y:S01]  /*b080*/  IMAD.X R3, RZ, RZ, UR7, P1 ;  /* 0x00000007ff037e24 */ /* 0x000fe200088e06ff */
        /* <DEDUP_REMOVED lines=15> */
.L_x_998:
[----:B------:R-:W2:Y:S02]  /*b180*/  LDG.E.U8 R2, desc[UR36][R2.64] ;  /* 0x0000002402027981 */ /* 0x000ea4000c1e1100 */
[----:B--2---:R0:W1:Y:S01]  /*b190*/  I2F.F64.U16 R18, R2 ;  /* 0x0000000200127312 */ /* 0x0040620000101800 */
[----:B------:R-:W-:Y:S05]  /*b1a0*/  BRA `(.L_x_1000) ;  /* 0x0000000c00707947 */ /* 0x000fea0003800000 */
.L_x_997:
        /* <DEDUP_REMOVED lines=9> */
.L_x_1002:
[----:B------:R-:W2:Y:S02]  /*b240*/  LDG.E R2, desc[UR36][R2.64] ;  /* 0x0000002402027981 */ /* 0x000ea4000c1e1900 */
[----:B--2---:R0:W1:Y:S01]  /*b250*/  I2F.F64 R18, R2 ;  /* 0x0000000200127312 */ /* 0x0040620000201c00 */
[----:B------:R-:W-:Y:S05]  /*b260*/  BRA `(.L_x_1000) ;  /* 0x0000000c00407947 */ /* 0x000fea0003800000 */
.L_x_1001:
[----:B------:R-:W2:Y:S02]  /*b270*/  LDG.E.U16 R2, desc[UR36][R2.64] ;  /* 0x0000002402027981 */ /* 0x000ea4000c1e1500 */
[----:B--2---:R0:W1:Y:S01]  /*b280*/  I2F.F64.S16 R18, R2 ;  /* 0x0000000200127312 */ /* 0x0040620000101c00 */
[----:B------:R-:W-:Y:S05]  /*b290*/  BRA `(.L_x_1000) ;  /* 0x0000000c00347947 */ /* 0x000fea0003800000 */
.L_x_996:
        /* <DEDUP_REMOVED lines=10> */
.L_x_1004:
[----:B------:R-:W2:Y:S02]  /*b340*/  LDG.E.U16 R0, desc[UR36][R2.64] ;  /* 0x0000002402007981 */ /* 0x000ea4000c1e1500 */
[----:B--2---:R-:W-:-:S05]  /*b350*/  HADD2.F32 R0, -RZ, R0.H0_H0 ;  /* 0x20000000ff007230 */ /* 0x004fca0000004100 */
[----:B------:R-:W-:-:S04]  /*b360*/  FMUL.FTZ R0, R0, 1 ;  /* 0x3f80000000007820 */ /* 0x000fc80000410000 */
[----:B------:R0:W1:Y:S01]  /*b370*/  F2F.F64.F32 R18, R0 ;  /* 0x0000000000127310 */ /* 0x0000620000201800 */
[----:B------:R-:W-:Y:S05]  /*b380*/  BRA `(.L_x_1000) ;  /* 0x0000000800f87947 */ /* 0x000fea0003800000 */
.L_x_1003:
        /* <DEDUP_REMOVED lines=10> */
.L_x_1006:
[----:B------:R-:W2:Y:S02]  /*b430*/  LDG.E.U16 R2, desc[UR36][R2.64] ;  /* 0x0000002402027981 */ /* 0x000ea4000c1e1500 */
[----:B--2---:R-:W-:-:S05]  /*b440*/  HADD2.F32 R0, -RZ, R2.H0_H0 ;  /* 0x20000002ff007230 */ /* 0x004fca0000004100 */
[----:B------:R-:W-:-:S04]  /*b450*/  FMUL.FTZ R0, R0, 1 ;  /* 0x3f80000000007820 */ /* 0x000fc80000410000 */
[----:B------:R0:W1:Y:S01]  /*b460*/  F2F.F64.F32 R18, R0 ;  /* 0x0000000000127310 */ /* 0x0000620000201800 */
[----:B------:R-:W-:Y:S05]  /*b470*/  BRA `(.L_x_1000) ;  /* 0x0000000800bc7947 */ /* 0x000fea0003800000 */
.L_x_1005:
[----:B------:R0:W5:Y:S01]  /*b480*/  LDG.E.64 R18, desc[UR36][R2.64] ;  /* 0x0000002402127981 */ /* 0x000162000c1e1b00 */
[----:B------:R-:W-:Y:S05]  /*b490*/  BRA `(.L_x_1000) ;  /* 0x0000000800b47947 */ /* 0x000fea0003800000 */
.L_x_995:
        /* <DEDUP_REMOVED lines=13> */
.L_x_1009:
[----:B------:R0:W5:Y:S01]  /*b570*/  LDG.E.64 R18, desc[UR36][R2.64] ;  /* 0x0000002402127981 */ /* 0x000162000c1e1b00 */
[----:B------:R-:W-:Y:S05]  /*b580*/  BRA `(.L_x_1000) ;  /* 0x0000000800787947 */ /* 0x000fea0003800000 */
.L_x_1008:
        /* <DEDUP_REMOVED lines=28> */
.L_x_1011:
        /* <DEDUP_REMOVED lines=15> */
.L_x_1010:
[----:B------:R-:W2:Y:S02]  /*b840*/  LDG.E.U16 R0, desc[UR36][R2.64] ;  /* 0x0000002402007981 */ /* 0x000ea4000c1e1500 */
[----:B--2---:R-:W-:-:S04]  /*b850*/  IMAD.U32 R0, R0, 0x10000, RZ ;  /* 0x0001000000007824 */ /* 0x004fc800078e00ff */
[----:B------:R-:W-:-:S04]  /*b860*/  FMUL.FTZ R0, R0, 1 ;  /* 0x3f80000000007820 */ /* 0x000fc80000410000 */
[----:B------:R0:W1:Y:S01]  /*b870*/  F2F.F64.F32 R18, R0 ;  /* 0x0000000000127310 */ /* 0x0000620000201800 */
[----:B------:R-:W-:Y:S05]  /*b880*/  BRA `(.L_x_1000) ;  /* 0x0000000400b87947 */ /* 0x000fea0003800000 */
.L_x_1007:
        /* <DEDUP_REMOVED lines=9> */
[----:B--2---:R2:W3:Y:S01]  /*b920*/  I2F.F64.U16 R18, R2 ;  /* 0x0000000200127312 */ /* 0x0044e20000101800 */
[----:B------:R-:W-:Y:S05]  /*b930*/  BRA `(.L_x_1000) ;  /* 0x00000004008c7947 */ /* 0x000fea0003800000 */
.L_x_1014:
        /* <DEDUP_REMOVED lines=21> */
.L_x_1018:
[----:B------:R-:W-:Y:S05]  /*ba90*/  BSYNC B1 ;  /* 0x0000000000017941 */ /* 0x000fea0003800000 */
.L_x_1017:
[----:B------:R-:W-:Y:S01]  /*baa0*/  LEA R3, R0, 0x3b800000, 0x17 ;  /* 0x3b80000000037811 */ /* 0x000fe200078eb8ff */
[----:B------:R-:W-:-:S05]  /*bab0*/  IMAD.SHL.U32 R0, R2, 0x100000, RZ ;  /* 0x0010000002007824 */ /* 0x000fca00078e00ff */
[----:B------:R-:W-:-:S07]  /*bac0*/  LOP3.LUT R0, R3, R0, R4, 0xfe, !PT ;  /* 0x0000000003007212 */ /* 0x000fce00078efe04 */
.L_x_1016:
[----:B------:R-:W-:Y:S05]  /*bad0*/  BSYNC B0 ;  /* 0x0000000000007941 */ /* 0x000fea0003800000 */
.L_x_1015:
[----:B------:R-:W-:-:S04]  /*bae0*/  FMUL.FTZ R0, R0, 1 ;  /* 0x3f80000000007820 */ /* 0x000fc80000410000 */
[----:B------:R4:W0:Y:S01]  /*baf0*/  F2F.F64.F32 R18, R0 ;  /* 0x0000000000127310 */ /* 0x0008220000201800 */
[----:B------:R-:W-:Y:S05]  /*bb00*/  BRA `(.L_x_1000) ;  /* 0x0000000400187947 */ /* 0x000fea0003800000 */
.L_x_1013:
        /* <DEDUP_REMOVED lines=21> */
.L_x_1022:
[----:B------:R-:W-:Y:S05]  /*bc60*/  BSYNC B1 ;  /* 0x0000000000017941 */ /* 0x000fea0003800000 */
.L_x_1021:
[----:B------:R-:W-:Y:S01]  /*bc70*/  LEA R3, R0, 0x37800000, 0x17 ;  /* 0x3780000000037811 */ /* 0x000fe200078eb8ff */
[----:B------:R-:W-:-:S05]  /*bc80*/  IMAD.SHL.U32 R0, R2, 0x200000, RZ ;  /* 0x0020000002007824 */ /* 0x000fca00078e00ff */
[----:B------:R-:W-:-:S07]  /*bc90*/  LOP3.LUT R0, R3, R0, R4, 0xfe, !PT ;  /* 0x0000000003007212 */ /* 0x000fce00078efe04 */
.L_x_1020:
[----:B------:R-:W-:Y:S05]  /*bca0*/  BSYNC B0 ;  /* 0x0000000000007941 */ /* 0x000fea0003800000 */
.L_x_1019:
[----:B------:R-:W-:-:S04]  /*bcb0*/  FMUL.FTZ R0, R0, 1 ;  /* 0x3f80000000007820 */ /* 0x000fc80000410000 */
[----:B------:R0:W1:Y:S01]  /*bcc0*/  F2F.F64.F32 R18, R0 ;  /* 0x0000000000127310 */ /* 0x0000620000201800 */
[----:B------:R-:W-:Y:S05]  /*bcd0*/  BRA `(.L_x_1000) ;  /* 0x0000000000a47947 */ /* 0x000fea0003800000 */
.L_x_1012:
        /* <DEDUP_REMOVED lines=14> */
.L_x_1026:
[----:B------:R-:W-:Y:S05]  /*bdc0*/  BSYNC B0 ;  /* 0x0000000000007941 */ /* 0x000fea0003800000 */
.L_x_1025:
[----:B------:R-:W-:-:S04]  /*bdd0*/  FMUL.FTZ R0, R0, 1 ;  /* 0x3f80000000007820 */ /* 0x000fc80000410000 */
[----:B------:R0:W1:Y:S01]  /*bde0*/  F2F.F64.F32 R18, R0 ;  /* 0x0000000000127310 */ /* 0x0000620000201800 */
[----:B------:R-:W-:Y:S05]  /*bdf0*/  BRA `(.L_x_1000) ;  /* 0x00000000005c7947 */ /* 0x000fea0003800000 */
.L_x_999:
        /* <DEDUP_REMOVED lines=16> */
.L_x_1027:
[----:B------:R-:W-:Y:S01]  /*bf00*/  CS2R R18, SRZ ;  /* 0x0000000000127805 */ /* 0x000fe2000001ff00 */
[----:B------:R-:W-:Y:S06]  /*bf10*/  BRA `(.L_x_1000) ;  /* 0x0000000000147947 */ /* 0x000fec0003800000 */
.L_x_1024:
[----:B------:R-:W2:Y:S02]  /*bf20*/  LDG.E.64 R18, desc[UR36][R2.64] ;  /* 0x0000002402127981 */ /* 0x000ea4000c1e1b00 */
[----:B--2---:R-:W0:Y:S01]  /*bf30*/  I2F.F64.U64 R18, R18 ;  /* 0x0000001200127312 */ /* 0x004e220000301800 */
[----:B------:R-:W-:Y:S05]  /*bf40*/  BRA `(.L_x_1000) ;  /* 0x0000000000087947 */ /* 0x000fea0003800000 */
.L_x_1023:
[----:B------:R-:W2:Y:S02]  /*bf50*/  LDG.E R2, desc[UR36][R2.64] ;  /* 0x0000002402027981 */ /* 0x000ea4000c1e1900 */
[----:B--2---:R0:W1:Y:S02]  /*bf60*/  I2F.F64.U32 R18, R2 ;  /* 0x0000000200127312 */ /* 0x0040640000201800 */
.L_x_1000:
[----:B0-----:R-:W4:Y:S01]  /*bf70*/  LDC.U8 R4, c[0x0][0x493] ;  /* 0x000124c0ff047b82 */ /* 0x001f220000000000 */
[----:B------:R-:W-:Y:S02]  /*bf80*/  ULDC.64 UR4, c[0x0][0x488] ;  /* 0x0001220000047ab9 */ /* 0x000fe40000000a00 */
[----:B--2---:R-:W-:-:S05]  /*bf90*/  IADD3 R2, P0, R22, UR4, RZ ;  /* 0x0000000416027c10 */ /* 0x004fca000ff1e0ff */
        /* <DEDUP_REMOVED lines=15> */
.L_x_1031:
[----:B------:R-:W2:Y:S02]  /*c090*/  LDG.E.U8 R2, desc[UR36][R2.64] ;  /* 0x0000002402027981 */ /* 0x000ea4000c1e1100 */
[----:B--2---:R0:W2:Y:S01]  /*c0a0*/  I2F.F64.U16 R24, R2 ;  /* 0x0000000200187312 */ /* 0x0040a20000101800 */
[----:B------:R-:W-:Y:S05]  /*c0b0*/  BRA `(.L_x_1033) ;  /* 0x0000000c00707947 */ /* 0x000fea0003800000 */
.L_x_1030:
        /* <DEDUP_REMOVED lines=9> */
.L_x_1035:
[----:B------:R-:W2:Y:S02]  /*c150*/  LDG.E R2, desc[UR36][R2.64] ;  /* 0x0000002402027981 */ /* 0x000ea4000c1e1900 */
[----:B--2---:R0:W2:Y:S01]  /*c160*/  I2F.F64 R24, R2 ;  /* 0x0000000200187312 */ /* 0x0040a20000201c00 */
[----:B------:R-:W-:Y:S05]  /*c170*/  BRA `(.L_x_1033) ;  /* 0x0000000c00407947 */ /* 0x000fea0003800000 */
.L_x_1034:
[----:B------:R-:W2:Y:S02]  /*c180*/  LDG.E.U16 R2, desc[UR36][R2.64] ;  /* 0x0000002402027981 */ /* 0x000ea4000c1e1500 */
[----:B--2---:R0:W2:Y:S01]  /*c190*/  I2F.F64.S16 R24, R2 ;  /* 0x0000000200187312 */ /* 0x0040a20000101c00 */
[----:B------:R-:W-:Y:S05]  /*c1a0*/  BRA `(.L_x_1033) ;  /* 0x0000000c00347947 */ /* 0x000fea0003800000 */
.L_x_1029:
        /* <DEDUP_REMOVED lines=10> */
.L_x_1037:
[----:B------:R-:W2:Y:S02]  /*c250*/  LDG.E.U16 R0, desc[UR36][R2.64] ;  /* 0x0000002402007981 */ /* 0x000ea4000c1e1500 */
[----:B--2---:R-:W-:-:S05]  /*c260*/  HADD2.F32 R0, -RZ, R0.H0_H0 ;  /* 0x20000000ff007230 */ /* 0x004fca0000004100 */
[----:B------:R-:W-:-:S04]  /*c270*/  FMUL.FTZ R0, R0, 1 ;  /* 0x3f80000000007820 */ /* 0x000fc80000410000 */
[----:B------:R0:W2:Y:S01]  /*c280*/  F2F.F64.F32 R24, R0 ;  /* 0x0000000000187310 */ /* 0x0000a20000201800 */
[----:B------:R-:W-:Y:S05]  /*c290*/  BRA `(.L_x_1033) ;  /* 0x0000000800f87947 */ /* 0x000fea0003800000 */
.L_x_1036:
        /* <DEDUP_REMOVED lines=8> */
[----:B------:R-:W2:Y:S01]  /*c320*/  F2F.F64.F32 R24, R24 ;  /* 0x0000001800187310 */ /* 0x000ea20000201800 */
[----:B------:R-:W-:Y:S05]  /*c330*/  BRA `(.L_x_1033) ;  /* 0x0000000800d07947 */ /* 0x000fea0003800000 */
.L_x_1039:
[----:B------:R-:W2:Y:S02]  /*c340*/  LDG.E.U16 R2, desc[UR36][R2.64] ;  /* 0x0000002402027981 */ /* 0x000ea4000c1e1500 */
[----:B--2---:R-:W-:-:S05]  /*c350*/  HADD2.F32 R0, -RZ, R2.H0_H0 ;  /* 0x20000002ff007230 */ /* 0x004fca0000004100 */
[----:B------:R-:W-:-:S04]  /*c360*/  FMUL.FTZ R0, R0, 1 ;  /* 0x3f80000000007820 */ /* 0x000fc80000410000 */
[----:B------:R4:W0:Y:S01]  /*c370*/  F2F.F64.F32 R24, R0 ;  /* 0x0000000000187310 */ /* 0x0008220000201800 */
[----:B------:R-:W-:Y:S05]  /*c380*/  BRA `(.L_x_1033) ;  /* 0x0000000800bc7947 */ /* 0x000fea0003800000 */
.L_x_1038:
[----:B------:R0:W5:Y:S01]  /*c390*/  LDG.E.64 R24, desc[UR36][R2.64] ;  /* 0x0000002402187981 */ /* 0x000162000c1e1b00 */
[----:B------:R-:W-:Y:S05]  /*c3a0*/  BRA `(.L_x_1033) ;  /* 0x0000000800b47947 */ /* 0x000fea0003800000 */
.L_x_1028:
        /* <DEDUP_REMOVED lines=13> */
.L_x_1042:
[----:B------:R0:W5:Y:S01]  /*c480*/  LDG.E.64 R24, desc[UR36][R2.64] ;  /* 0x0000002402187981 */ /* 0x000162000c1e1b00 */
[----:B------:R-:W-:Y:S05]  /*c490*/  BRA `(.L_x_1033) ;  /* 0x0000000800787947 */ /* 0x000fea0003800000 */
.L_x_1041:
        /* <DEDUP_REMOVED lines=26> */
[----:B------:R0:W2:Y:S01]  /*c640*/  F2F.F64.F32 R24, R5 ;  /* 0x0000000500187310 */ /* 0x0000a20000201800 */
[----:B------:R-:W-:Y:S05]  /*c650*/  BRA `(.L_x_1033) ;  /* 0x0000000800087947 */ /* 0x000fea0003800000 */
.L_x_1044:
[----:B------:R-:W2:Y:S02]  /*c660*/  LDG.E.U8 R2, desc[UR36][R2.64] ;  /* 0x0000002402027981 */ /* 0x000ea4000c1e1100 */
[C---:B--2---:R-:W-:Y:S01]  /*c670*/  SHF.L.U32 R0, R2.reuse, 0x19, RZ ;  /* 0x0000001902007819 */ /* 0x044fe200000006ff */
        /* <DEDUP_REMOVED lines=11> */
[----:B------:R0:W2:Y:S01]  /*c730*/  F2F.F64.F32 R24, R4 ;  /* 0x0000000400187310 */ /* 0x0000a20000201800 */
[----:B------:R-:W-:Y:S05]  /*c740*/  BRA `(.L_x_1033) ;  /* 0x0000000400cc7947 */ /* 0x000fea0003800000 */
.L_x_1043:
[----:B------:R-:W2:Y:S02]  /*c750*/  LDG.E.U16 R0, desc[UR36][R2.64] ;  /* 0x0000002402007981 */ /* 0x000ea4000c1e1500 */
[----:B--2---:R-:W-:-:S04]  /*c760*/  IMAD.U32 R0, R0, 0x10000, RZ ;  /* 0x0001000000007824 */ /* 0x004fc800078e00ff */
[----:B------:R-:W-:-:S04]  /*c770*/  FMUL.FTZ R0, R0, 1 ;  /* 0x3f80000000007820 */ /* 0x000fc80000410000 */
[----:B------:R0:W2:Y:S01]  /*c780*/  F2F.F64.F32 R24, R0 ;  /* 0x0000000000187310 */ /* 0x0000a20000201800 */
[----:B------:R-:W-:Y:S05]  /*c790*/  BRA `(.L_x_1033) ;  /* 0x0000000400b87947 */ /* 0x000fea0003800000 */
.L_x_1040:
        /* <DEDUP_REMOVED lines=11> */
.L_x_1047:
        /* <DEDUP_REMOVED lines=21> */
.L_x_1051:
[----:B------:R-:W-:Y:S05]  /*c9a0*/  BSYNC B1 ;  /* 0x0000000000017941 */ /* 0x000fea0003800000 */
.L_x_1050:
[----:B------:R-:W-:Y:S01]  /*c9b0*/  LEA R3, R0, 0x3b800000, 0x17 ;  /* 0x3b80000000037811 */ /* 0x000fe200078eb8ff */
[----:B------:R-:W-:-:S05]  /*c9c0*/  IMAD.SHL.U32 R0, R2, 0x100000, RZ ;  /* 0x0010000002007824 */ /* 0x000fca00078e00ff */
[----:B------:R-:W-:-:S07]  /*c9d0*/  LOP3.LUT R0, R3, R0, R4, 0xfe, !PT ;  /* 0x0000000003007212 */ /* 0x000fce00078efe04 */
.L_x_1049:
[----:B------:R-:W-:Y:S05]  /*c9e0*/  BSYNC B0 ;  /* 0x0000000000007941 */ /* 0x000fea0003800000 */
.L_x_1048:
[----:B------:R-:W-:-:S04]  /*c9f0*/  FMUL.FTZ R0, R0, 1 ;  /* 0x3f80000000007820 */ /* 0x000fc80000410000 */
[----:B------:R0:W2:Y:S01]  /*ca00*/  F2F.F64.F32 R24, R0 ;  /* 0x0000000000187310 */ /* 0x0000a20000201800 */
[----:B------:R-:W-:Y:S05]  /*ca10*/  BRA `(.L_x_1033) ;  /* 0x0000000400187947 */ /* 0x000fea0003800000 */
.L_x_1046:
        /* <DEDUP_REMOVED lines=21> */
.L_x_1055:
[----:B------:R-:W-:Y:S05]  /*cb70*/  BSYNC B1 ;  /* 0x0000000000017941 */ /* 0x000fea0003800000 */
.L_x_1054:
[----:B------:R-:W-:Y:S01]  /*cb80*/  LEA R3, R0, 0x37800000, 0x17 ;  /* 0x3780000000037811 */ /* 0x000fe200078eb8ff */
[----:B------:R-:W-:-:S05]  /*cb90*/  IMAD.SHL.U32 R0, R2, 0x200000, RZ ;  /* 0x0020000002007824 */ /* 0x000fca00078e00ff */
[----:B------:R-:W-:-:S07]  /*cba0*/  LOP3.LUT R0, R3, R0, R4, 0xfe, !PT ;  /* 0x0000000003007212 */ /* 0x000fce00078efe04 */
.L_x_1053:
[----:B------:R-:W-:Y:S05]  /*cbb0*/  BSYNC B0 ;  /* 0x0000000000007941 */ /* 0x000fea0003800000 */
.L_x_1052:
[----:B------:R-:W-:-:S04]  /*cbc0*/  FMUL.FTZ R0, R0, 1 ;  /* 0x3f80000000007820 */ /* 0x000fc80000410000 */
[----:B------:R0:W2:Y:S01]  /*cbd0*/  F2F.F64.F32 R24, R0 ;  /* 0x0000000000187310 */ /* 0x0000a20000201800 */
[----:B------:R-:W-:Y:S05]  /*cbe0*/  BRA `(.L_x_1033) ;  /* 0x0000000000a47947 */ /* 0x000fea0003800000 */
.L_x_1045:
        /* <DEDUP_REMOVED lines=14> */
.L_x_1059:
[----:B------:R-:W-:Y:S05]  /*ccd0*/  BSYNC B0 ;  /* 0x0000000000007941 */ /* 0x000fea0003800000 */
.L_x_1058:
[----:B------:R-:W-:-:S04]  /*cce0*/  FMUL.FTZ R0, R0, 1 ;  /* 0x3f80000000007820 */ /* 0x000fc80000410000 */
[----:B------:R0:W2:Y:S01]  /*ccf0*/  F2F.F64.F32 R24, R0 ;  /* 0x0000000000187310 */ /* 0x0000a20000201800 */
[----:B------:R-:W-:Y:S05]  /*cd00*/  BRA `(.L_x_1033) ;  /* 0x00000000005c7947 */ /* 0x000fea0003800000 */
.L_x_1032:
[----:B------:R-:W-:Y:S01]  /*cd10*/  MOV R0, 0x0 ;  /* 0x0000000000007802 */ /* 0x000fe20000000f00 */
[----:B------:R-:W-:Y:S01]  /*cd20*/  ULDC.64 UR4, c[0x4][0x118] ;  /* 0x0100460000047ab9 */ /* 0x000fe20000000a00 */
[----:B------:R-:W-:Y:S01]  /*cd30*/  ULDC.64 UR6, c[0x4][0x8] ;  /* 0x0100020000067ab9 */ /* 0x000fe20000000a00 */
[----:B------:R-:W-:Y:S01]  /*cd40*/  IMAD.U32 R4, RZ, RZ, UR4 ;  /* 0x00000004ff047e24 */ /* 0x000fe2000f8e00ff */
[----:B------:R0:W2:Y:S01]  /*cd50*/  LDC.64 R2, c[0x4][R0] ;  /* 0x0100000000027b82 */ /* 0x0000a20000000a00 */
        /* <DEDUP_REMOVED lines=10> */
[----:B-123-5:R-:W-:Y:S05]  /*ce00*/  CALL.ABS.NOINC R2 ;  /* 0x0000000002007343 */ /* 0x02efea0003c00000 */
.L_x_1060:
[----:B------:R-:W-:Y:S01]  /*ce10*/  CS2R R24, SRZ ;  /* 0x0000000000187805 */ /* 0x000fe2000001ff00 */
[----:B------:R-:W-:Y:S06]  /*ce20*/  BRA `(.L_x_1033) ;  /* 0x0000000000147947 */ /* 0x000fec0003800000 */
.L_x_1057:
[----:B------:R-:W2:Y:S02]  /*ce30*/  LDG.E.64 R24, desc[UR36][R2.64] ;  /* 0x0000002402187981 */ /* 0x000ea4000c1e1b00 */
[----:B--2---:R-:W0:Y:S01]  /*ce40*/  I2F.F64.U64 R24, R24 ;  /* 0x0000001800187312 */ /* 0x004e220000301800 */
[----:B------:R-:W-:Y:S05]  /*ce50*/  BRA `(.L_x_1033) ;  /* 0x0000000000087947 */ /* 0x000fea0003800000 */
.L_x_1056:
[----:B------:R-:W2:Y:S02]  /*ce60*/  LDG.E R2, desc[UR36][R2.64] ;  /* 0x0000002402027981 */ /* 0x000ea4000c1e1900 */
[----:B--2---:R0:W2:Y:S02]  /*ce70*/  I2F.F64.U32 R24, R2 ;  /* 0x0000000200187312 */ /* 0x0040a40000201800 */
.L_x_1033:
[----:B0-2--5:R-:W-:Y:S01]  /*ce80*/  DSETP.NEU.AND P2, PT, |R24|, +INF , PT ;  /* 0x7ff000001800742a */ /* 0x025fe20003f4d200 */
        /* <DEDUP_REMOVED lines=18> */
[----:B----4-:R-:W-:Y:S01]  /*cfb0*/  IMAD.MOV.U32 R0, RZ, RZ, R24 ;  /* 0x000000ffff007224 */ /* 0x010fe200078e0018 */
[----:B------:R-:W-:Y:S01]  /*cfc0*/  MOV R6, 0xcff0 ;  /* 0x0000cff000067802 */ /* 0x000fe20000000f00 */
[----:B------:R-:W-:-:S07]  /*cfd0*/  IMAD.MOV.U32 R7, RZ, RZ, R25 ;  /* 0x000000ffff077224 */ /* 0x000fce00078e0019 */
[----:B-1-3--:R-:W-:Y:S05]  /*cfe0*/  CALL.REL.NOINC `($_ZN2at6native18elementwise_kernelILi128ELi4EZNS0_15gpu_kernel_implIZZZNS0_54_GLOBAL__N__7dbc7496_16_ComplexKernel_cu_75b981de_334617polar_kernel_cudaERNS_14TensorIteratorEENKUlvE_clEvENKUlvE_clEvEUlddE_EEvRNS_18TensorIteratorBaseERKT_EUliE_EEviT1_$__internal_trig_reduction_slowpathd) ;  /* 0x0000006000c87944 */ /* 0x00afea0003c00000 */
[----:B------:R-:W-:Y:S02]  /*cff0*/  IMAD.MOV.U32 R2, RZ, RZ, R10 ;  /* 0x000000ffff027224 */ /* 0x000fe400078e000a */
[----:B------:R-:W-:Y:S01]  /*d000*/  IMAD.MOV.U32 R3, RZ, RZ, R11 ;  /* 0x000000ffff037224 */ /* 0x000fe200078e000b */
[----:B------:R-:W-:Y:S06]  /*d010*/  BRA `(.L_x_1063) ;  /* 0x0000000000087947 */ /* 0x000fec0003800000 */
.L_x_1062:
[----:B------:R-:W-:Y:S01]  /*d020*/  DMUL R2, RZ, R24 ;  /* 0x00000018ff027228 */ /* 0x000fe20000000000 */
[----:B------:R-:W-:-:S10]  /*d030*/  IMAD.MOV.U32 R8, RZ, RZ, RZ ;  /* 0x000000ffff087224 */ /* 0x000fd400078e00ff */
.L_x_1063:
[----:B------:R-:W-:Y:S05]  /*d040*/  BSYNC B0 ;  /* 0x0000000000007941 */ /* 0x000fea0003800000 */
.L_x_1061:
[----:B------:R-:W0:Y:S01]  /*d050*/  LDC.64 R26, c[0x4][0x128] ;  /* 0x01004a00ff1a7b82 */ /* 0x000e220000000a00 */
[----:B------:R-:W-:-:S04]  /*d060*/  VIADD R20, R8, 0x1 ;  /* 0x0000000108147836 */ /* 0x000fc80000000000 */
[----:B----4-:R-:W-:-:S05]  /*d070*/  IMAD.SHL.U32 R0, R20, 0x8, RZ ;  /* 0x0000000814007824 */ /* 0x010fca00078e00ff */
        /* <DEDUP_REMOVED lines=47> */
.L_x_1065:
[----:B------:R-:W-:Y:S01]  /*d370*/  DMUL R2, RZ, R24 ;  /* 0x00000018ff027228 */ /* 0x000fe20000000000 */
[----:B------:R-:W-:-:S10]  /*d380*/  IMAD.MOV.U32 R0, RZ, RZ, RZ ;  /* 0x000000ffff007224 */ /* 0x000fd400078e00ff */
.L_x_1066:
[----:B------:R-:W-:Y:S05]  /*d390*/  BSYNC B0 ;  /* 0x0000000000007941 */ /* 0x000fea0003800000 */
.L_x_1064:
[----:B------:R-:W0:Y:S01]  /*d3a0*/  LDC.64 R20, c[0x4][0x128] ;  /* 0x01004a00ff147b82 */ /* 0x000e220000000a00 */
[----:B------:R-:W-:-:S04]  /*d3b0*/  SHF.L.U32 R6, R0, 0x3, RZ ;  /* 0x0000000300067819 */ /* 0x000fc800000006ff */
        /* <DEDUP_REMOVED lines=36> */
.L_x_1070:
[----:B------:R-:W0:Y:S02]  /*d600*/  F2I.S64.F64.TRUNC R4, R4 ;  /* 0x0000000400047311 */ /* 0x000e24000030d900 */
[----:B0-----:R-:W-:-:S05]  /*d610*/  IMAD.MOV.U32 R3, RZ, RZ, R4 ;  /* 0x000000ffff037224 */ /* 0x001fca00078e0004 */
[----:B------:R0:W-:Y:S01]  /*d620*/  STG.E.U8 desc[UR36][R16.64], R3 ;  /* 0x0000000310007986 */ /* 0x0001e2000c101124 */
[----:B------:R-:W-:Y:S05]  /*d630*/  BRA `(.L_x_1072) ;  /* 0x0000001000087947 */ /* 0x000fea0003800000 */
.L_x_1069:
        /* <DEDUP_REMOVED lines=9> */
.L_x_1074:
[----:B------:R-:W0:Y:S02]  /*d6d0*/  F2I.F64.TRUNC R5, R4 ;  /* 0x0000000400057311 */ /* 0x000e24000030d100 */
[----:B0-----:R0:W-:Y:S01]  /*d6e0*/  STG.E desc[UR36][R16.64], R5 ;  /* 0x0000000510007986 */ /* 0x0011e2000c101924 */
[----:B------:R-:W-:Y:S05]  /*d6f0*/  BRA `(.L_x_1072) ;  /* 0x0000000c00d87947 */ /* 0x000fea0003800000 */
.L_x_1073:
[----:B------:R-:W0:Y:S02]  /*d700*/  F2I.F64.TRUNC R5, R4 ;  /* 0x0000000400057311 */ /* 0x000e24000030d100 */
[----:B0-----:R0:W-:Y:S01]  /*d710*/  STG.E.U16 desc[UR36][R16.64], R5 ;  /* 0x0000000510007986 */ /* 0x0011e2000c101524 */
[----:B------:R-:W-:Y:S05]  /*d720*/  BRA `(.L_x_1072) ;  /* 0x0000000c00cc7947 */ /* 0x000fea0003800000 */
.L_x_1068:
        /* <DEDUP_REMOVED lines=13> */
.L_x_1076:
        /* <DEDUP_REMOVED lines=8> */
.L_x_1075:
        /* <DEDUP_REMOVED lines=16> */
.L_x_1078:
        /* <DEDUP_REMOVED lines=11> */
.L_x_1077:
[----:B------:R4:W-:Y:S01]  /*da30*/  STG.E.64 desc[UR36][R16.64], R4 ;  /* 0x0000000410007986 */ /* 0x0009e2000c101b24 */
[----:B------:R-:W-:Y:S05]  /*da40*/  BRA `(.L_x_1072) ;  /* 0x0000000c00047947 */ /* 0x000fea0003800000 */
.L_x_1067:
        /* <DEDUP_REMOVED lines=13> */
.L_x_1081:
[----:B------:R0:W-:Y:S01]  /*db20*/  STG.E.128 desc[UR36][R16.64], R4 ;  /* 0x0000000410007986 */ /* 0x0001e2000c101d24 */
[----:B------:R-:W-:Y:S05]  /*db30*/  BRA `(.L_x_1072) ;  /* 0x0000000800c87947 */ /* 0x000fea0003800000 */
.L_x_1080:
        /* <DEDUP_REMOVED lines=25> */
.L_x_1085:
[----:B------:R-:W-:Y:S05]  /*dcd0*/  BSYNC B0 ;  /* 0x0000000000007941 */ /* 0x000fea0003800000 */
.L_x_1084:
[----:B------:R-:W-:-:S05]  /*dce0*/  LOP3.LUT R3, R0, R3, RZ, 0xfc, !PT ;  /* 0x0000000300037212 */ /* 0x000fca00078efcff */
[----:B------:R0:W-:Y:S01]  /*dcf0*/  STG.E.U8 desc[UR36][R16.64], R3 ;  /* 0x0000000310007986 */ /* 0x0001e2000c101124 */
[----:B------:R-:W-:Y:S05]  /*dd00*/  BRA `(.L_x_1072) ;  /* 0x0000000800547947 */ /* 0x000fea0003800000 */
.L_x_1083:
        /* <DEDUP_REMOVED lines=17> */
.L_x_1087:
[----:B------:R-:W-:Y:S01]  /*de20*/  IMAD.MOV.U32 R0, RZ, RZ, 0x7f ;  /* 0x0000007fff007424 */ /* 0x000fe200078e00ff */
[----:B------:R-:W-:-:S04]  /*de30*/  ISETP.GT.U32.AND P0, PT, R2, 0x7f800000, PT ;  /* 0x7f8000000200780c */ /* 0x000fc80003f04070 */
[----:B------:R-:W-:-:S09]  /*de40*/  SEL R0, R0, 0x7c, P0 ;  /* 0x0000007c00007807 */ /* 0x000fd20000000000 */
.L_x_1088:
[----:B------:R-:W-:Y:S05]  /*de50*/  BSYNC B0 ;  /* 0x0000000000007941 */ /* 0x000fea0003800000 */
.L_x_1086:
[----:B------:R-:W-:-:S04]  /*de60*/  LOP3.LUT R2, R3, 0x80000000, RZ, 0xc0, !PT ;  /* 0x8000000003027812 */ /* 0x000fc800078ec0ff */
[----:B------:R-:W-:-:S04]  /*de70*/  SHF.R.U32.HI R3, RZ, 0x18, R2 ;  /* 0x00000018ff037819 */ /* 0x000fc80000011602 */
[----:B------:R-:W-:-:S05]  /*de80*/  LOP3.LUT R3, R0, R3, RZ, 0xfc, !PT ;  /* 0x0000000300037212 */ /* 0x000fca00078efcff */
[----:B------:R0:W-:Y:S01]  /*de90*/  STG.E.U8 desc[UR36][R16.64], R3 ;  /* 0x0000000310007986 */ /* 0x0001e2000c101124 */
[----:B------:R-:W-:Y:S05]  /*dea0*/  BRA `(.L_x_1072) ;  /* 0x0000000400ec7947 */ /* 0x000fea0003800000 */
.L_x_1082:
        /* <DEDUP_REMOVED lines=8> */
.L_x_1079:
        /* <DEDUP_REMOVED lines=11> */
.L_x_1091:
        /* <DEDUP_REMOVED lines=21> */
.L_x_1094:
[----:B------:R-:W-:-:S04]  /*e130*/  LOP3.LUT R2, R3, 0x80000000, RZ, 0xc0, !PT ;  /* 0x8000000003027812 */ /* 0x000fc800078ec0ff */
[----:B------:R-:W-:-:S04]  /*e140*/  SHF.R.U32.HI R3, RZ, 0x18, R2 ;  /* 0x00000018ff037819 */ /* 0x000fc80000011602 */
[----:B------:R-:W-:-:S04]  /*e150*/  LOP3.LUT R0, R0, R3, RZ, 0xfc, !PT ;  /* 0x0000000300007212 */ /* 0x000fc800078efcff */
[----:B------:R-:W-:-:S07]  /*e160*/  PRMT R8, R0, 0x7610, R8 ;  /* 0x0000761000087816 */ /* 0x000fce0000000008 */
.L_x_1093:
[----:B------:R-:W-:Y:S05]  /*e170*/  BSYNC B0 ;  /* 0x0000000000007941 */ /* 0x000fea0003800000 */
.L_x_1092:
[----:B------:R0:W-:Y:S01]  /*e180*/  STG.E.U8 desc[UR36][R16.64], R8 ;  /* 0x0000000810007986 */ /* 0x0001e2000c101124 */
[----:B------:R-:W-:Y:S05]  /*e190*/  BRA `(.L_x_1072) ;  /* 0x0000000400307947 */ /* 0x000fea0003800000 */
.L_x_1090:
        /* <DEDUP_REMOVED lines=21> */
.L_x_1097:
[----:B------:R-:W-:-:S04]  /*e2f0*/  LOP3.LUT R2, R3, 0x80000000, RZ, 0xc0, !PT ;  /* 0x8000000003027812 */ /* 0x000fc800078ec0ff */
[----:B------:R-:W-:-:S04]  /*e300*/  SHF.R.U32.HI R3, RZ, 0x18, R2 ;  /* 0x00000018ff037819 */ /* 0x000fc80000011602 */
[----:B------:R-:W-:-:S04]  /*e310*/  LOP3.LUT R0, R0, R3, RZ, 0xfc, !PT ;  /* 0x0000000300007212 */ /* 0x000fc800078efcff */
[----:B------:R-:W-:-:S07]  /*e320*/  PRMT R8, R0, 0x7610, R8 ;  /* 0x0000761000087816 */ /* 0x000fce0000000008 */
.L_x_1096:
[----:B------:R-:W-:Y:S05]  /*e330*/  BSYNC B0 ;  /* 0x0000000000007941 */ /* 0x000fea0003800000 */
.L_x_1095:
[----:B------:R0:W-:Y:S01]  /*e340*/  STG.E.U8 desc[UR36][R16.64], R8 ;  /* 0x0000000810007986 */ /* 0x0001e2000c101124 */
[----:B------:R-:W-:Y:S05]  /*e350*/  BRA `(.L_x_1072) ;  /* 0x0000000000c07947 */ /* 0x000fea0003800000 */
.L_x_1089:
        /* <DEDUP_REMOVED lines=26> */
.L_x_1071:
[----:B------:R-:W-:Y:S01]  /*e500*/  MOV R0, 0x0 ;  /* 0x0000000000007802 */ /* 0x000fe20000000f00 */
[----:B------:R-:W-:Y:S01]  /*e510*/  ULDC.64 UR4, c[0x4][0x118] ;  /* 0x0100460000047ab9 */ /* 0x000fe20000000a00 */
[----:B------:R-:W-:Y:S01]  /*e520*/  ULDC.64 UR6, c[0x4][0x10] ;  /* 0x0100040000067ab9 */ /* 0x000fe20000000a00 */
[----:B------:R-:W-:Y:S01]  /*e530*/  IMAD.U32 R4, RZ, RZ, UR4 ;  /* 0x00000004ff047e24 */ /* 0x000fe2000f8e00ff */
[----:B------:R0:W1:Y:S01]  /*e540*/  LDC.64 R2, c[0x4][R0] ;  /* 0x0100000000027b82 */ /* 0x0000620000000a00 */
[----:B------:R-:W-:Y:S01]  /*e550*/  IMAD.U32 R5, RZ, RZ, UR5 ;  /* 0x00000005ff057e24 */ /* 0x000fe2000f8e00ff */
[----:B------:R-:W-:Y:S01]  /*e560*/  ULDC.64 UR4, c[0x4][0x120] ;  /* 0x0100480000047ab9 */ /* 0x000fe20000000a00 */
[----:B------:R-:W-:Y:S01]  /*e570*/  HFMA2.MMA R12, -RZ, RZ, 0, 5.9604644775390625e-08 ;  /* 0x00000001ff0c7435 */ /* 0x000fe200000001ff */
[----:B------:R-:W-:Y:S02]  /*e580*/  IMAD.U32 R6, RZ, RZ, UR4 ;  /* 0x00000004ff067e24 */ /* 0x000fe4000f8e00ff */
[----:B------:R-:W-:-:S02]  /*e590*/  IMAD.U32 R7, RZ, RZ, UR5 ;  /* 0x00000005ff077e24 */ /* 0x000fc4000f8e00ff */
[----:B------:R-:W-:Y:S02]  /*e5a0*/  IMAD.U32 R10, RZ, RZ, UR6 ;  /* 0x00000006ff0a7e24 */ /* 0x000fe4000f8e00ff */
[----:B------:R-:W-:Y:S02]  /*e5b0*/  IMAD.U32 R11, RZ, RZ, UR7 ;  /* 0x00000007ff0b7e24 */ /* 0x000fe4000f8e00ff */
[----:B------:R-:W-:Y:S02]  /*e5c0*/  IMAD.MOV.U32 R8, RZ, RZ, 0x65 ;  /* 0x00000065ff087424 */ /* 0x000fe400078e00ff */
[----:B0-----:R-:W-:-:S07]  /*e5d0*/  IMAD.MOV.U32 R13, RZ, RZ, RZ ;  /* 0x000000ffff0d7224 */ /* 0x001fce00078e00ff */
[----:B------:R-:W-:-:S07]  /*e5e0*/  LEPC R20, `(.L_x_1100) ;  /* 0x000000001014794e */ /* 0x000fce0000000000 */
[----:B-1----:R-:W-:Y:S05]  /*e5f0*/  CALL.ABS.NOINC R2 ;  /* 0x0000000002007343 */ /* 0x002fea0003c00000 */
.L_x_1100:
[----:B------:R-:W-:Y:S05]  /*e600*/  BRA `(.L_x_1072) ;  /* 0x0000000000147947 */ /* 0x000fea0003800000 */
.L_x_1099:
[----:B------:R-:W0:Y:S02]  /*e610*/  F2I.U64.F64.TRUNC R4, R4 ;  /* 0x0000000400047311 */ /* 0x000e24000030d800 */
[----:B0-----:R0:W-:Y:S01]  /*e620*/  STG.E.64 desc[UR36][R16.64], R4 ;  /* 0x0000000410007986 */ /* 0x0011e2000c101b24 */
[----:B------:R-:W-:Y:S05]  /*e630*/  BRA `(.L_x_1072) ;  /* 0x0000000000087947 */ /* 0x000fea0003800000 */
.L_x_1098:
[----:B------:R-:W0:Y:S02]  /*e640*/  F2I.U32.F64.TRUNC R5, R4 ;  /* 0x0000000400057311 */ /* 0x000e24000030d000 */
[----:B0-----:R0:W-:Y:S02]  /*e650*/  STG.E desc[UR36][R16.64], R5 ;  /* 0x0000000510007986 */ /* 0x0011e4000c101924 */
.L_x_1072:
[----:B------:R-:W-:-:S07]  /*e660*/  VIADD R23, R23, 0x80 ;  /* 0x0000008017177836 */ /* 0x000fce0000000000 */
.L_x_993:
[----:B------:R-:W-:Y:S05]  /*e670*/  BSYNC B6 ;  /* 0x0000000000067941 */ /* 0x000fea0003800000 */
.L_x_992:
        /* <DEDUP_REMOVED lines=357> */
.L_x_1101:
        /* <DEDUP_REMOVED lines=21> */
.L_x_1105:
[----:B------:R-:W2:Y:S02]  /*fe20*/  LDG.E.U8 R2, desc[UR36][R2.64] ;  /* 0x0000002402027981 */ /* 0x000ea4000c1e1100 */
[----:B--2---:R0:W1:Y:S01]  /*fe30*/  I2F.F64.U16 R18, R2 ;  /* 0x0000000200127312 */ /* 0x0040620000101800 */
[----:B------:R-:W-:Y:S05]  /*fe40*/  BRA `(.L_x_1107) ;  /* 0x0000000c00707947 */ /* 0x000fea0003800000 */
.L_x_1104:
        /* <DEDUP_REMOVED lines=9> */
.L_x_1109:
[----:B------:R-:W2:Y:S02]  /*fee0*/  LDG.E R2, desc[UR36][R2.64] ;  /* 0x0000002402027981 */ /* 0x000ea4000c1e1900 */
[----:B--2---:R0:W1:Y:S01]  /*fef0*/  I2F.F64 R18, R2 ;  /* 0x0000000200127312 */ /* 0x0040620000201c00 */
[----:B------:R-:W-:Y:S05]  /*ff00*/  BRA `(.L_x_1107) ;  /* 0x0000000c00407947 */ /* 0x000fea0003800000 */
.L_x_1108:
[----:B------:R-:W2:Y:S02]  /*ff10*/  LDG.E.U16 R2, desc[UR36][R2.64] ;  /* 0x0000002402027981 */ /* 0x000ea4000c1e1500 */
[----:B--2---:R0:W1:Y:S01]  /*ff20*/  I2F.F64.S16 R18, R2 ;  /* 0x0000000200127312 */ /* 0x0040620000101c00 */
[----:B------:R-:W-:Y:S05]  /*ff30*/  BRA `(.L_x_1107) ;  /* 0x0000000c00347947 */ /* 0x000fea0003800000 */
.L_x_1103:
        /* <DEDUP_REMOVED lines=10> */
.L_x_1111:
[----:B------:R-:W2:Y:S02]  /*ffe0*/  LDG.E.U16 R0, desc[UR36][R2.64] ;  /* 0x0000002402007981 */ /* 0x000ea4000c1e1500 */
[----:B--2---:R-:W-:-:S05]  /*fff0*/  HADD2.F32 R0, -RZ, R0.H0_H0 ;  /* 0x20000000ff007230 */ /* 0x004fca0000004100 */
[----:B------:R-:W-:-:S04]  /*10000*/  FMUL.FTZ R0, R0, 1 ;  /* 0x3f80000000007820 */ /* 0x000fc80000410000 */
[----:B------:R1:W2:Y:S01]  /*10010*/  F2F.F64.F32 R18, R0 ;  /* 0x0000000000127310 */ /* 0x0002a20000201800 */
[----:B------:R-:W-:Y:S05]  /*10020*/  BRA `(.L_x_1107) ;  /* 0x0000000800f87947 */ /* 0x000fea0003800000 */
.L_x_1110:
        /* <DEDUP_REMOVED lines=8> */
[----:B------:R-:W4:Y:S01]  /*100b0*/  F2F.F64.F32 R18, R18 ;  /* 0x0000001200127310 */ /* 0x000f220000201800 */
[----:B------:R-:W-:Y:S05]  /*100c0*/  BRA `(.L_x_1107) ;  /* 0x0000000800d07947 */ /* 0x000fea0003800000 */
.L_x_1113:
[----:B------:R-:W2:Y:S02]  /*100d0*/  LDG.E.U16 R2, desc[UR36][R2.64] ;  /* 0x0000002402027981 */ /* 0x000ea4000c1e1500 */
[----:B--2---:R-:W-:-:S05]  /*100e0*/  HADD2.F32 R0, -RZ, R2.H0_H0 ;  /* 0x20000002ff007230 */ /* 0x004fca0000004100 */
[----:B------:R-:W-:-:S04]  /*100f0*/  FMUL.FTZ R0, R0, 1 ;  /* 0x3f80000000007820 */ /* 0x000fc80000410000 */
[----:B------:R0:W1:Y:S01]  /*10100*/  F2F.F64.F32 R18, R0 ;  /* 0x0000000000127310 */ /* 0x0000620000201800 */
[----:B------:R-:W-:Y:S05]  /*10110*/  BRA `(.L_x_1107) ;  /* 0x0000000800bc7947 */ /* 0x000fea0003800000 */
.L_x_1112:
[----:B------:R3:W5:Y:S01]  /*10120*/  LDG.E.64 R18, desc[UR36][R2.64] ;  /* 0x0000002402127981 */ /* 0x000762000c1e1b00 */
[----:B------:R-:W-:Y:S05]  /*10130*/  BRA `(.L_x_1107) ;  /* 0x0000000800b47947 */ /* 0x000fea0003800000 */
.L_x_1102:
        /* <DEDUP_REMOVED lines=13> */
.L_x_1116:
[----:B------:R0:W5:Y:S01]  /*10210*/  LDG.E.64 R18, desc[UR36][R2.64] ;  /* 0x0000002402127981 */ /* 0x000162000c1e1b00 */
[----:B------:R-:W-:Y:S05]  /*10220*/  BRA `(.L_x_1107) ;  /* 0x0000000800787947 */ /* 0x000fea0003800000 */
.L_x_1115:
        /* <DEDUP_REMOVED lines=16> */
[C---:B------:R-:W-:Y:S02]  /*10330*/  ISETP.GT.U32.AND P0, PT, R5.reuse, 0x4, PT ;  /* 0x000000040500780c */ /* 0x040fe40003f04070 */
[----:B------:R-:W-:-:S04]  /*10340*/  IADD3 R5, R5, -0x4, RZ ;  /* 0xfffffffc05057810 */ /* 0x000fc80007ffe0ff */
        /* <DEDUP_REMOVED lines=10> */
.L_x_1118:
        /* <DEDUP_REMOVED lines=15> */
.L_x_1117:
[----:B------:R-:W2:Y:S02]  /*104e0*/  LDG.E.U16 R0, desc[UR36][R2.64] ;  /* 0x0000002402007981 */ /* 0x000ea4000c1e1500 */
[----:B--2---:R-:W-:-:S04]  /*104f0*/  IMAD.U32 R0, R0, 0x10000, RZ ;  /* 0x0001000000007824 */ /* 0x004fc800078e00ff */
[----:B------:R-:W-:-:S04]  /*10500*/  FMUL.FTZ R0, R0, 1 ;  /* 0x3f80000000007820 */ /* 0x000fc80000410000 */
[----:B------:R0:W1:Y:S01]  /*10510*/  F2F.F64.F32 R18, R0 ;  /* 0x0000000000127310 */ /* 0x0000620000201800 */
[----:B------:R-:W-:Y:S05]  /*10520*/  BRA `(.L_x_1107) ;  /* 0x0000000400b87947 */ /* 0x000fea0003800000 */
.L_x_1114:
        /* <DEDUP_REMOVED lines=11> */
.L_x_1121:
        /* <DEDUP_REMOVED lines=21> */
.L_x_1125:
[----:B------:R-:W-:Y:S05]  /*10730*/  BSYNC B1 ;  /* 0x0000000000017941 */ /* 0x000fea0003800000 */
.L_x_1124:
[----:B------:R-:W-:Y:S01]  /*10740*/  LEA R3, R0, 0x3b800000, 0x17 ;  /* 0x3b80000000037811 */ /* 0x000fe200078eb8ff */
[----:B------:R-:W-:-:S05]  /*10750*/  IMAD.SHL.U32 R0, R2, 0x100000, RZ ;  /* 0x0010000002007824 */ /* 0x000fca00078e00ff */
[----:B------:R-:W-:-:S07]  /*10760*/  LOP3.LUT R0, R3, R0, R4, 0xfe, !PT ;  /* 0x0000000003007212 */ /* 0x000fce00078efe04 */
.L_x_1123:
[----:B------:R-:W-:Y:S05]  /*10770*/  BSYNC B0 ;  /* 0x0000000000007941 */ /* 0x000fea0003800000 */
.L_x_1122:
[----:B------:R-:W-:-:S04]  /*10780*/  FMUL.FTZ R0, R0, 1 ;  /* 0x3f80000000007820 */ /* 0x000fc80000410000 */
[----:B------:R0:W1:Y:S01]  /*10790*/  F2F.F64.F32 R18, R0 ;  /* 0x0000000000127310 */ /* 0x0000620000201800 */
[----:B------:R-:W-:Y:S05]  /*107a0*/  BRA `(.L_x_1107) ;  /* 0x0000000400187947 */ /* 0x000fea0003800000 */
.L_x_1120:
        /* <DEDUP_REMOVED lines=21> */
.L_x_1129:
[----:B------:R-:W-:Y:S05]  /*10900*/  BSYNC B1 ;  /* 0x0000000000017941 */ /* 0x000fea0003800000 */
.L_x_1128:
[----:B------:R-:W-:Y:S01]  /*10910*/  LEA R3, R0, 0x37800000, 0x17 ;  /* 0x3780000000037811 */ /* 0x000fe200078eb8ff */
[----:B------:R-:W-:-:S05]  /*10920*/  IMAD.SHL.U32 R0, R2, 0x200000, RZ ;  /* 0x0020000002007824 */ /* 0x000fca00078e00ff */
[----:B------:R-:W-:-:S07]  /*10930*/  LOP3.LUT R0, R3, R0, R4, 0xfe, !PT ;  /* 0x0000000003007212 */ /* 0x000fce00078efe04 */
.L_x_1127:
[----:B------:R-:W-:Y:S05]  /*10940*/  BSYNC B0 ;  /* 0x0000000000007941 */ /* 0x000fea0003800000 */
.L_x_1126:
[----:B------:R-:W-:-:S04]  /*10950*/  FMUL.FTZ R0, R0, 1 ;  /* 0x3f80000000007820 */ /* 0x000fc80000410000 */
[----:B------:R0:W1:Y:S01]  /*10960*/  F2F.F64.F32 R18, R0 ;  /* 0x0000000000127310 */ /* 0x0000620000201800 */
[----:B------:R-:W-:Y:S05]  /*10970*/  BRA `(.L_x_1107) ;  /* 0x0000000000a47947 */ /* 0x000fea0003800000 */
.L_x_1119:
        /* <DEDUP_REMOVED lines=12> */
[----:B------:R-:W-:Y:S01]  /*10a40*/  @!P0 MOV R0, 0x7f800001 ;  /* 0x7f80000100008802 */ /* 0x000fe20000000f00 */
[----:B------:R-:W-:-:S07]  /*10a50*/  @P0 IMAD.SHL.U32 R0, R2, 0x800000, RZ ;  /* 0x0080000002000824 */ /* 0x000fce00078e00ff */
.L_x_1133:
[----:B------:R-:W-:Y:S05]  /*10a60*/  BSYNC B0 ;  /* 0x0000000000007941 */ /* 0x000fea0003800000 */
.L_x_1132:
[----:B------:R-:W-:-:S04]  /*10a70*/  FMUL.FTZ R0, R0, 1 ;  /* 0x3f80000000007820 */ /* 0x000fc80000410000 */
[----:B------:R0:W1:Y:S01]  /*10a80*/  F2F.F64.F32 R18, R0 ;  /* 0x0000000000127310 */ /* 0x0000620000201800 */
[----:B------:R-:W-:Y:S05]  /*10a90*/  BRA `(.L_x_1107) ;  /* 0x00000000005c7947 */ /* 0x000fea0003800000 */
.L_x_1106:
        /* <DEDUP_REMOVED lines=16> */
.L_x_1134:
[----:B------:R-:W-:Y:S01]  /*10ba0*/  CS2R R18, SRZ ;  /* 0x0000000000127805 */ /* 0x000fe2000001ff00 */
[----:B------:R-:W-:Y:S06]  /*10bb0*/  BRA `(.L_x_1107) ;  /* 0x0000000000147947 */ /* 0x000fec0003800000 */
.L_x_1131:
[----:B------:R-:W2:Y:S02]  /*10bc0*/  LDG.E.64 R18, desc[UR36][R2.64] ;  /* 0x0000002402127981 */ /* 0x000ea4000c1e1b00 */
[----:B--2---:R-:W0:Y:S01]  /*10bd0*/  I2F.F64.U64 R18, R18 ;  /* 0x0000001200127312 */ /* 0x004e220000301800 */
[----:B------:R-:W-:Y:S05]  /*10be0*/  BRA `(.L_x_1107) ;  /* 0x0000000000087947 */ /* 0x000fea0003800000 */
.L_x_1130:
[----:B------:R-:W2:Y:S02]  /*10bf0*/  LDG.E R2, desc[UR36][R2.64] ;  /* 0x0000002402027981 */ /* 0x000ea4000c1e1900 */
[----:B--2---:R0:W1:Y:S02]  /*10c00*/  I2F.F64.U32 R18, R2 ;  /* 0x0000000200127312 */ /* 0x0040640000201800 */
.L_x_1107:
[----:B0--3--:R-:W1:Y:S01]  /*10c10*/  LDC.U8 R2, c[0x0][0x493] ;  /* 0x000124c0ff027b82 */ /* 0x009e620000000000 */
[----:B------:R-:W-:Y:S02]  /*10c20*/  ULDC.64 UR4, c[0x0][0x488] ;  /* 0x0001220000047ab9 */ /* 0x000fe40000000a00 */
[----:B------:R-:W-:-:S05]  /*10c30*/  IADD3 R22, P0, R22, UR4, RZ ;  /* 0x0000000416167c10 */ /* 0x000fca000ff1e0ff */
        /* <DEDUP_REMOVED lines=13> */
[----:B---3--:R0:W1:Y:S01]  /*10d10*/  I2F.F64.S16 R24, R22 ;  /* 0x0000001600187312 */ /* 0x0080620000101c00 */
[----:B------:R-:W-:Y:S05]  /*10d20*/  BRA `(.L_x_1140) ;  /* 0x0000000c007c7947 */ /* 0x000fea0003800000 */
.L_x_1138:
[----:B------:R-:W3:Y:S02]  /*10d30*/  LDG.E.U8 R22, desc[UR36][R22.64] ;  /* 0x0000002416167981 */ /* 0x000ee4000c1e1100 */
[----:B---3--:R0:W1:Y:S01]  /*10d40*/  I2F.F64.U16 R24, R22 ;  /* 0x0000001600187312 */ /* 0x0080620000101800 */
[----:B------:R-:W-:Y:S05]  /*10d50*/  BRA `(.L_x_1140) ;  /* 0x0000000c00707947 */ /* 0x000fea0003800000 */
.L_x_1137:
        /* <DEDUP_REMOVED lines=9> */
.L_x_1142:
[----:B------:R-:W3:Y:S02]  /*10df0*/  LDG.E R22, desc[UR36][R22.64] ;  /* 0x0000002416167981 */ /* 0x000ee4000c1e1900 */
[----:B---3--:R1:W3:Y:S01]  /*10e00*/  I2F.F64 R24, R22 ;  /* 0x0000001600187312 */ /* 0x0082e20000201c00 */
[----:B------:R-:W-:Y:S05]  /*10e10*/  BRA `(.L_x_1140) ;  /* 0x0000000c00407947 */ /* 0x000fea0003800000 */
.L_x_1141:
[----:B------:R-:W3:Y:S02]  /*10e20*/  LDG.E.U16 R22, desc[UR36][R22.64] ;  /* 0x0000002416167981 */ /* 0x000ee4000c1e1500 */
[----:B---3--:R0:W1:Y:S01]  /*10e30*/  I2F.F64.S16 R24, R22 ;  /* 0x0000001600187312 */ /* 0x0080620000101c00 */
[----:B------:R-:W-:Y:S05]  /*10e40*/  BRA `(.L_x_1140) ;  /* 0x0000000c00347947 */ /* 0x000fea0003800000 */
.L_x_1136:
        /* <DEDUP_REMOVED lines=10> */
.L_x_1144:
[----:B------:R-:W3:Y:S02]  /*10ef0*/  LDG.E.U16 R0, desc[UR36][R22.64] ;  /* 0x0000002416007981 */ /* 0x000ee4000c1e1500 */
[----:B---3--:R-:W-:-:S05]  /*10f00*/  HADD2.F32 R0, -RZ, R0.H0_H0 ;  /* 0x20000000ff007230 */ /* 0x008fca0000004100 */
[----:B------:R-:W-:-:S04]  /*10f10*/  FMUL.FTZ R0, R0, 1 ;  /* 0x3f80000000007820 */ /* 0x000fc80000410000 */
[----:B------:R0:W1:Y:S01]  /*10f20*/  F2F.F64.F32 R24, R0 ;  /* 0x0000000000187310 */ /* 0x0000620000201800 */
[----:B------:R-:W-:Y:S05]  /*10f30*/  BRA `(.L_x_1140) ;  /* 0x0000000800f87947 */ /* 0x000fea0003800000 */
.L_x_1143:
        /* <DEDUP_REMOVED lines=10> */
.L_x_1146:
[----:B------:R-:W3:Y:S02]  /*10fe0*/  LDG.E.U16 R22, desc[UR36][R22.64] ;  /* 0x0000002416167981 */ /* 0x000ee4000c1e1500 */
[----:B---3--:R-:W-:-:S05]  /*10ff0*/  HADD2.F32 R0, -RZ, R22.H0_H0 ;  /* 0x20000016ff007230 */ /* 0x008fca0000004100 */
[----:B------:R-:W-:-:S04]  /*11000*/  FMUL.FTZ R0, R0, 1 ;  /* 0x3f80000000007820 */ /* 0x000fc80000410000 */
[----:B------:R0:W1:Y:S01]  /*11010*/  F2F.F64.F32 R24, R0 ;  /* 0x0000000000187310 */ /* 0x0000620000201800 */
[----:B------:R-:W-:Y:S05]  /*11020*/  BRA `(.L_x_1140) ;  /* 0x0000000800bc7947 */ /* 0x000fea0003800000 */
.L_x_1145:
[----:B------:R0:W5:Y:S01]  /*11030*/  LDG.E.64 R24, desc[UR36][R22.64] ;  /* 0x0000002416187981 */ /* 0x000162000c1e1b00 */
[----:B------:R-:W-:Y:S05]  /*11040*/  BRA `(.L_x_1140) ;  /* 0x0000000800b47947 */ /* 0x000fea0003800000 */
.L_x_1135:
        /* <DEDUP_REMOVED lines=13> */
.L_x_1149:
[----:B------:R0:W5:Y:S01]  /*11120*/  LDG.E.64 R24, desc[UR36][R22.64] ;  /* 0x0000002416187981 */ /* 0x000162000c1e1b00 */
[----:B------:R-:W-:Y:S05]  /*11130*/  BRA `(.L_x_1140) ;  /* 0x0000000800787947 */ /* 0x000fea0003800000 */
.L_x_1148:
        /* <DEDUP_REMOVED lines=26> */
[----:B------:R0:W1:Y:S01]  /*112e0*/  F2F.F64.F32 R24, R3 ;  /* 0x0000000300187310 */ /* 0x0000620000201800 */
[----:B------:R-:W-:Y:S05]  /*112f0*/  BRA `(.L_x_1140) ;  /* 0x0000000800087947 */ /* 0x000fea0003800000 */
.L_x_1151:
[----:B------:R-:W3:Y:S02]  /*11300*/  LDG.E.U8 R3, desc[UR36][R22.64] ;  /* 0x0000002416037981 */ /* 0x000ee4000c1e1100 */
[----:B---3--:R-:W-:-:S05]  /*11310*/  IMAD.SHL.U32 R0, R3, 0x2000000, RZ ;  /* 0x0200000003007824 */ /* 0x008fca00078e00ff */
[----:B------:R-:W-:-:S13]  /*11320*/  ISETP.GE.U32.AND P0, PT, R0, 0x8000000, PT ;  /* 0x080000000000780c */ /* 0x000fda0003f06070 */
[C---:B------:R-:W-:Y:S01]  /*11330*/  @!P0 SHF.L.U32 R0, R3.reuse, 0x8, RZ ;  /* 0x0000000803008819 */ /* 0x040fe200000006ff */
[C---:B------:R-:W-:Y:S02]  /*11340*/  @P0 IMAD.SHL.U32 R2, R3.reuse, 0x200000, RZ ;  /* 0x0020000003020824 */ /* 0x040fe400078e00ff */
[----:B------:R-:W-:Y:S01]  /*11350*/  IMAD.SHL.U32 R3, R3, 0x1000000, RZ ;  /* 0x0100000003037824 */ /* 0x000fe200078e00ff */
        /* <DEDUP_REMOVED lines=9> */
.L_x_1150:
[----:B------:R-:W3:Y:S02]  /*113f0*/  LDG.E.U16 R0, desc[UR36][R22.64] ;  /* 0x0000002416007981 */ /* 0x000ee4000c1e1500 */
[----:B---3--:R-:W-:-:S04]  /*11400*/  IMAD.U32 R0, R0, 0x10000, RZ ;  /* 0x0001000000007824 */ /* 0x008fc800078e00ff */
[----:B------:R-:W-:-:S04]  /*11410*/  FMUL.FTZ R0, R0, 1 ;  /* 0x3f80000000007820 */ /* 0x000fc80000410000 */
[----:B------:R0:W1:Y:S01]  /*11420*/  F2F.F64.F32 R24, R0 ;  /* 0x0000000000187310 */ /* 0x0000620000201800 */
[----:B------:R-:W-:Y:S05]  /*11430*/  BRA `(.L_x_1140) ;  /* 0x0000000400b87947 */ /* 0x000fea0003800000 */
.L_x_1147:
        /* <DEDUP_REMOVED lines=9> */
[----:B---3--:R0:W1:Y:S01]  /*114d0*/  I2F.F64.U16 R24, R22 ;  /* 0x0000001600187312 */ /* 0x0080620000101800 */
[----:B------:R-:W-:Y:S05]  /*114e0*/  BRA `(.L_x_1140) ;  /* 0x00000004008c7947 */ /* 0x000fea0003800000 */
.L_x_1154:
        /* <DEDUP_REMOVED lines=21> */
.L_x_1158:
[----:B------:R-:W-:Y:S05]  /*11640*/  BSYNC B1 ;  /* 0x0000000000017941 */ /* 0x000fea0003800000 */
.L_x_1157:
[----:B------:R-:W-:Y:S01]  /*11650*/  LEA R3, R0, 0x3b800000, 0x17 ;  /* 0x3b80000000037811 */ /* 0x000fe200078eb8ff */
[----:B------:R-:W-:-:S05]  /*11660*/  IMAD.SHL.U32 R0, R2, 0x100000, RZ ;  /* 0x0010000002007824 */ /* 0x000fca00078e00ff */
[----:B------:R-:W-:-:S07]  /*11670*/  LOP3.LUT R0, R3, R0, R4, 0xfe, !PT ;  /* 0x0000000003007212 */ /* 0x000fce00078efe04 */
.L_x_1156:
[----:B------:R-:W-:Y:S05]  /*11680*/  BSYNC B0 ;  /* 0x0000000000007941 */ /* 0x000fea0003800000 */
.L_x_1155:
[----:B------:R-:W-:-:S04]  /*11690*/  FMUL.FTZ R0, R0, 1 ;  /* 0x3f80000000007820 */ /* 0x000fc80000410000 */
[----:B------:R0:W1:Y:S01]  /*116a0*/  F2F.F64.F32 R24, R0 ;  /* 0x0000000000187310 */ /* 0x0000620000201800 */
[----:B------:R-:W-:Y:S05]  /*116b0*/  BRA `(.L_x_1140) ;  /* 0x0000000400187947 */ /* 0x000fea0003800000 */
.L_x_1153:
        /* <DEDUP_REMOVED lines=21> */
.L_x_1162:
[----:B------:R-:W-:Y:S05]  /*11810*/  BSYNC B1 ;  /* 0x0000000000017941 */ /* 0x000fea0003800000 */
.L_x_1161:
[----:B------:R-:W-:Y:S01]  /*11820*/  LEA R3, R0, 0x37800000, 0x17 ;  /* 0x3780000000037811 */ /* 0x000fe200078eb8ff */
[----:B------:R-:W-:-:S05]  /*11830*/  IMAD.SHL.U32 R0, R2, 0x200000, RZ ;  /* 0x0020000002007824 */ /* 0x000fca00078e00ff */
[----:B------:R-:W-:-:S07]  /*11840*/  LOP3.LUT R0, R3, R0, R4, 0xfe, !PT ;  /* 0x0000000003007212 */ /* 0x000fce00078efe04 */
.L_x_1160:
[----:B------:R-:W-:Y:S05]  /*11850*/  BSYNC B0 ;  /* 0x0000000000007941 */ /* 0x000fea0003800000 */
.L_x_1159:
[----:B------:R-:W-:-:S04]  /*11860*/  FMUL.FTZ R0, R0, 1 ;  /* 0x3f80000000007820 */ /* 0x000fc80000410000 */
[----:B------:R0:W1:Y:S01]  /*11870*/  F2F.F64.F32 R24, R0 ;  /* 0x0000000000187310 */ /* 0x0000620000201800 */
[----:B------:R-:W-:Y:S05]  /*11880*/  BRA `(.L_x_1140) ;  /* 0x0000000000a47947 */ /* 0x000fea0003800000 */
.L_x_1152:
        /* <DEDUP_REMOVED lines=14> */
.L_x_1166:
[----:B------:R-:W-:Y:S05]  /*11970*/  BSYNC B0 ;  /* 0x0000000000007941 */ /* 0x000fea0003800000 */
.L_x_1165:
[----:B------:R-:W-:-:S04]  /*11980*/  FMUL.FTZ R0, R0, 1 ;  /* 0x3f80000000007820 */ /* 0x000fc80000410000 */
[----:B------:R0:W1:Y:S01]  /*11990*/  F2F.F64.F32 R24, R0 ;  /* 0x0000000000187310 */ /* 0x0000620000201800 */
[----:B------:R-:W-:Y:S05]  /*119a0*/  BRA `(.L_x_1140) ;  /* 0x00000000005c7947 */ /* 0x000fea0003800000 */
.L_x_1139:
[----:B------:R-:W-:Y:S01]  /*119b0*/  MOV R0, 0x0 ;  /* 0x0000000000007802 */ /* 0x000fe20000000f00 */
[----:B------:R-:W-:Y:S01]  /*119c0*/  ULDC.64 UR4, c[0x4][0x118] ;  /* 0x0100460000047ab9 */ /* 0x000fe20000000a00 */
[----:B------:R-:W-:Y:S01]  /*119d0*/  ULDC.64 UR6, c[0x4][0x8] ;  /* 0x0100020000067ab9 */ /* 0x000fe20000000a00 */
[----:B------:R-:W-:Y:S01]  /*119e0*/  IMAD.U32 R4, RZ, RZ, UR4 ;  /* 0x00000004ff047e24 */ /* 0x000fe2000f8e00ff */
[----:B------:R0:W1:Y:S01]  /*119f0*/  LDC.64 R2, c[0x4][R0] ;  /* 0x0100000000027b82 */ /* 0x0000620000000a00 */
[----:B------:R-:W-:Y:S01]  /*11a00*/  IMAD.U32 R5, RZ, RZ, UR5 ;  /* 0x00000005ff057e24 */ /* 0x000fe2000f8e00ff */
[----:B------:R-:W-:Y:S01]  /*11a10*/  ULDC.64 UR4, c[0x4][0x120] ;  /* 0x0100480000047ab9 */ /* 0x000fe20000000a00 */
[----:B------:R-:W-:Y:S01]  /*11a20*/  MOV R10, UR6 ;  /* 0x00000006000a7c02 */ /* 0x000fe20008000f00 */
        /* <DEDUP_REMOVED lines=8> */
.L_x_1167:
[----:B------:R-:W-:Y:S01]  /*11ab0*/  CS2R R24, SRZ ;  /* 0x0000000000187805 */ /* 0x000fe2000001ff00 */
[----:B------:R-:W-:Y:S06]  /*11ac0*/  BRA `(.L_x_1140) ;  /* 0x0000000000147947 */ /* 0x000fec0003800000 */
.L_x_1164:
[----:B------:R-:W3:Y:S02]  /*11ad0*/  LDG.E.64 R24, desc[UR36][R22.64] ;  /* 0x0000002416187981 */ /* 0x000ee4000c1e1b00 */
[----:B---3--:R-:W0:Y:S01]  /*11ae0*/  I2F.F64.U64 R24, R24 ;  /* 0x0000001800187312 */ /* 0x008e220000301800 */
[----:B------:R-:W-:Y:S05]  /*11af0*/  BRA `(.L_x_1140) ;  /* 0x0000000000087947 */ /* 0x000fea0003800000 */
.L_x_1163:
[----:B------:R-:W3:Y:S02]  /*11b00*/  LDG.E R22, desc[UR36][R22.64] ;  /* 0x0000002416167981 */ /* 0x000ee4000c1e1900 */
[----:B---3--:R0:W1:Y:S02]  /*11b10*/  I2F.F64.U32 R24, R22 ;  /* 0x0000001600187312 */ /* 0x0080640000201800 */
.L_x_1140:
        /* <DEDUP_REMOVED lines=22> */
[----:B--2-4-:R-:W-:Y:S05]  /*11c80*/  CALL.REL.NOINC `($_ZN2at6native18elementwise_kernelILi128ELi4EZNS0_15gpu_kernel_implIZZZNS0_54_GLOBAL__N__7dbc7496_16_ComplexKernel_cu_75b981de_334617polar_kernel_cudaERNS_14TensorIteratorEENKUlvE_clEvENKUlvE_clEvEUlddE_EEvRNS_18TensorIteratorBaseERKT_EUliE_EEviT1_$__internal_trig_reduction_slowpathd) ;  /* 0x0000001400a07944 */ /* 0x014fea0003c00000 */
[----:B------:R-:W-:Y:S02]  /*11c90*/  IMAD.MOV.U32 R20, RZ, RZ, R10 ;  /* 0x000000ffff147224 */ /* 0x000fe400078e000a */
[----:B------:R-:W-:Y:S01]  /*11ca0*/  IMAD.MOV.U32 R21, RZ, RZ, R11 ;  /* 0x000000ffff157224 */ /* 0x000fe200078e000b */
[----:B------:R-:W-:Y:S06]  /*11cb0*/  BRA `(.L_x_1170) ;  /* 0x0000000000087947 */ /* 0x000fec0003800000 */
.L_x_1169:
[----:B------:R-:W-:Y:S01]  /*11cc0*/  DMUL R20, RZ, R24 ;  /* 0x00000018ff147228 */ /* 0x000fe20000000000 */
[----:B------:R-:W-:-:S10]  /*11cd0*/  IMAD.MOV.U32 R8, RZ, RZ, RZ ;  /* 0x000000ffff087224 */ /* 0x000fd400078e00ff */
.L_x_1170:
[----:B------:R-:W-:Y:S05]  /*11ce0*/  BSYNC B0 ;  /* 0x0000000000007941 */ /* 0x000fea0003800000 */
.L_x_1168:
        /* <DEDUP_REMOVED lines=10> */
[----:B------:R-:W-:Y:S01]  /*11d90*/  DMUL R2, R20, R20 ;  /* 0x0000001414027228 */ /* 0x000fe20000000000 */
[----:B------:R-:W-:Y:S01]  /*11da0*/  IMAD.MOV.U32 R0, RZ, RZ, 0x3de5db65 ;  /* 0x3de5db65ff007424 */ /* 0x000fe200078e00ff */
        /* <DEDUP_REMOVED lines=12> */
[----:B----4-:R-:W-:Y:S01]  /*11e70*/  DMUL R4, R4, R18 ;  /* 0x0000001204047228 */ /* 0x010fe20000000000 */
[----:B------:R-:W-:Y:S10]  /*11e80*/  @!P2 BRA `(.L_x_1172) ;  /* 0x000000000060a947 */ /* 0x000ff40003800000 */
[----:B------:R-:W-:Y:S01]  /*11e90*/  UMOV UR4, 0x6dc9c883 ;  /* 0x6dc9c88300047882 */ /* 0x000fe20000000000 */
[----:B------:R-:W-:Y:S01]  /*11ea0*/  UMOV UR5, 0x3fe45f30 ;  /* 0x3fe45f3000057882 */ /* 0x000fe20000000000 */
[C---:B------:R-:W-:Y:S02]  /*11eb0*/  DSETP.GE.AND P0, PT, |R24|.reuse, 2.14748364800000000000e+09, PT ;  /* 0x41e000001800742a */ /* 0x040fe40003f06200 */
[----:B------:R-:W-:Y:S01]  /*11ec0*/  DMUL R6, R24, UR4 ;  /* 0x0000000418067c28 */ /* 0x000fe20008000000 */
[----:B------:R-:W-:Y:S01]  /*11ed0*/  UMOV UR4, 0x54442d18 ;  /* 0x54442d1800047882 */ /* 0x000fe20000000000 */
[----:B------:R-:W-:-:S08]  /*11ee0*/  UMOV UR5, 0x3ff921fb ;  /* 0x3ff921fb00057882 */ /* 0x000fd00000000000 */
        /* <DEDUP_REMOVED lines=18> */
.L_x_1172:
[----:B------:R-:W-:Y:S01]  /*12010*/  DMUL R2, RZ, R24 ;  /* 0x00000018ff027228 */ /* 0x000fe20000000000 */
[----:B------:R-:W-:-:S10]  /*12020*/  IMAD.MOV.U32 R6, RZ, RZ, RZ ;  /* 0x000000ffff067224 */ /* 0x000fd400078e00ff */
.L_x_1173:
[----:B------:R-:W-:Y:S05]  /*12030*/  BSYNC B0 ;  /* 0x0000000000007941 */ /* 0x000fea0003800000 */
.L_x_1171:
        /* <DEDUP_REMOVED lines=14> */
[C---:B------:R-:W-:Y:S01]  /*12120*/  DFMA R8, R6.reuse, R8, R10 ;  /* 0x000000080608722b */ /* 0x040fe2000000000a */
[----:B------:R-:W0:Y:S07]  /*12130*/  LDC.U8 R10, c[0x0][0x491] ;  /* 0x00012440ff0a7b82 */ /* 0x000e2e0000000000 */
[----:B---3--:R-:W-:-:S08]  /*12140*/  DFMA R8, R6, R8, R12 ;  /* 0x000000080608722b */ /* 0x008fd0000000000c */
[----:B------:R-:W-:-:S08]  /*12150*/  DFMA R8, R6, R8, R14 ;  /* 0x000000080608722b */ /* 0x000fd0000000000e */
[----:B----4-:R-:W-:Y:S01]  /*12160*/  DFMA R8, R6, R8, R20 ;  /* 0x000000080608722b */ /* 0x010fe20000000014 */
[----:B0-----:R-:W-:-:S07]  /*12170*/  PRMT R0, R10, 0x9910, RZ ;  /* 0x000099100a007816 */ /* 0x001fce00000000ff */
        /* <DEDUP_REMOVED lines=16> */
[----:B0-----:R-:W-:Y:S01]  /*12280*/  STG.E.U8 desc[UR36][R16.64], R5 ;  /* 0x0000000510007986 */ /* 0x001fe2000c101124 */
[----:B------:R-:W-:Y:S05]  /*12290*/  EXIT ;  /* 0x000000000000794d */ /* 0x000fea0003800000 */
.L_x_1177:
[----:B------:R-:W0:Y:S02]  /*122a0*/  F2I.S64.F64.TRUNC R4, R4 ;  /* 0x0000000400047311 */ /* 0x000e24000030d900 */
[----:B0-----:R-:W-:-:S05]  /*122b0*/  IMAD.MOV.U32 R3, RZ, RZ, R4 ;  /* 0x000000ffff037224 */ /* 0x001fca00078e0004 */
[----:B------:R-:W-:Y:S01]  /*122c0*/  STG.E.U8 desc[UR36][R16.64], R3 ;  /* 0x0000000310007986 */ /* 0x000fe2000c101124 */
[----:B------:R-:W-:Y:S05]  /*122d0*/  EXIT ;  /* 0x000000000000794d */ /* 0x000fea0003800000 */
.L_x_1176:
[----:B------:R-:W-:-:S13]  /*122e0*/  ISETP.NE.AND P0, PT, R0, 0x2, PT ;  /* 0x000000020000780c */ /* 0x000fda0003f05270 */
[----:B------:R-:W-:Y:S05]  /*122f0*/  @!P0 BRA `(.L_x_1179) ;  /* 0x0000000000288947 */ /* 0x000fea0003800000 */
[----:B------:R-:W-:-:S13]  /*12300*/  ISETP.NE.AND P0, PT, R0, 0x3, PT ;  /* 0x000000030000780c */ /* 0x000fda0003f05270 */
[----:B------:R-:W-:Y:S05]  /*12310*/  @!P0 BRA `(.L_x_1180) ;  /* 0x0000000000148947 */ /* 0x000fea0003800000 */
[----:B------:R-:W-:-:S13]  /*12320*/  ISETP.NE.AND P0, PT, R0, 0x4, PT ;  /* 0x000000040000780c */ /* 0x000fda0003f05270 */
[----:B------:R-:W-:Y:S05]  /*12330*/  @P0 BRA `(.L_x_1178) ;  /* 0x0000000c00980947 */ /* 0x000fea0003800000 */
[----:B------:R-:W0:Y:S02]  /*12340*/  F2I.S64.F64.TRUNC R4, R4 ;  /* 0x0000000400047311 */ /* 0x000e24000030d900 */
[----:B0-----:R-:W-:Y:S01]  /*12350*/  STG.E.64 desc[UR36][R16.64], R4 ;  /* 0x0000000410007986 */ /* 0x001fe2000c101b24 */
[----:B------:R-:W-:Y:S05]  /*12360*/  EXIT ;  /* 0x000000000000794d */ /* 0x000fea0003800000 */
.L_x_1180:
[----:B------:R-:W0:Y:S02]  /*12370*/  F2I.F64.TRUNC R5, R4 ;  /* 0x0000000400057311 */ /* 0x000e24000030d100 */
[----:B0-----:R-:W-:Y:S01]  /*12380*/  STG.E desc[UR36][R16.64], R5 ;  /* 0x0000000510007986 */ /* 0x001fe2000c101924 */
[----:B------:R-:W-:Y:S05]  /*12390*/  EXIT ;  /* 0x000000000000794d */ /* 0x000fea0003800000 */
.L_x_1179:
[----:B------:R-:W0:Y:S02]  /*123a0*/  F2I.F64.TRUNC R5, R4 ;  /* 0x0000000400057311 */ /* 0x000e24000030d100 */
[----:B0-----:R-:W-:Y:S01]  /*123b0*/  STG.E.U16 desc[UR36][R16.64], R5 ;  /* 0x0000000510007986 */ /* 0x001fe2000c101524 */
[----:B------:R-:W-:Y:S05]  /*123c0*/  EXIT ;  /* 0x000000000000794d */ /* 0x000fea0003800000 */
.L_x_1175:
        /* <DEDUP_REMOVED lines=11> */
[----:B------:R-:W-:Y:S01]  /*12480*/  STG.E desc[UR36][R16.64], R3 ;  /* 0x0000000310007986 */ /* 0x000fe2000c101924 */
[----:B------:R-:W-:Y:S05]  /*12490*/  EXIT ;  /* 0x000000000000794d */ /* 0x000fea0003800000 */
.L_x_1182:
[----:B------:R-:W-:Y:S01]  /*124a0*/  UMOV UR4, 0xf0000000 ;  /* 0xf000000000047882 */ /* 0x000fe20000000000 */
[----:B------:R-:W-:Y:S01]  /*124b0*/  UMOV UR5, 0x380fffff ;  /* 0x380fffff00057882 */ /* 0x000fe20000000000 */
[----:B------:R-:W0:Y:S01]  /*124c0*/  F2F.F32.F64 R0, R4 ;  /* 0x0000000400007310 */ /* 0x000e220000301000 */
[----:B------:R-:W-:-:S14]  /*124d0*/  DSETP.GEU.AND P0, PT, |R4|, UR4, PT ;  /* 0x0000000404007e2a */ /* 0x000fdc000bf0e200 */
[----:B0-----:R-:W-:-:S05]  /*124e0*/  @!P0 FMUL R0, R0, 1.175494350822287508e-38 ;  /* 0x0080000000008820 */ /* 0x001fca0000400000 */
[----:B------:R-:W-:-:S05]  /*124f0*/  F2FP.F16.F32.PACK_AB R0, RZ, R0 ;  /* 0x00000000ff00723e */ /* 0x000fca00000000ff */
[----:B------:R-:W-:Y:S01]  /*12500*/  STG.E.U16 desc[UR36][R16.64], R0 ;  /* 0x0000000010007986 */ /* 0x000fe2000c101524 */
[----:B------:R-:W-:Y:S05]  /*12510*/  EXIT ;  /* 0x000000000000794d */ /* 0x000fea0003800000 */
.L_x_1181:
        /* <DEDUP_REMOVED lines=14> */
[----:B------:R-:W-:Y:S01]  /*12600*/  STG.E.64 desc[UR36][R16.64], R2 ;  /* 0x0000000210007986 */ /* 0x000fe2000c101b24 */
[----:B------:R-:W-:Y:S05]  /*12610*/  EXIT ;  /* 0x000000000000794d */ /* 0x000fea0003800000 */
.L_x_1184:
        /* <DEDUP_REMOVED lines=9> */
[----:B------:R-:W-:Y:S01]  /*126b0*/  STG.E desc[UR36][R16.64], R3 ;  /* 0x0000000310007986 */ /* 0x000fe2000c101924 */
[----:B------:R-:W-:Y:S05]  /*126c0*/  EXIT ;  /* 0x000000000000794d */ /* 0x000fea0003800000 */
.L_x_1183:
[----:B------:R-:W-:Y:S01]  /*126d0*/  STG.E.64 desc[UR36][R16.64], R4 ;  /* 0x0000000410007986 */ /* 0x000fe2000c101b24 */
[----:B------:R-:W-:Y:S05]  /*126e0*/  EXIT ;  /* 0x000000000000794d */ /* 0x000fea0003800000 */
.L_x_1174:
        /* <DEDUP_REMOVED lines=11> */
[----:B------:R-:W-:Y:S01]  /*127a0*/  STG.E.U8 desc[UR36][R16.64], R3 ;  /* 0x0000000310007986 */ /* 0x000fe2000c101124 */
[----:B------:R-:W-:Y:S05]  /*127b0*/  EXIT ;  /* 0x000000000000794d */ /* 0x000fea0003800000 */
.L_x_1187:
[----:B------:R-:W-:Y:S01]  /*127c0*/  STG.E.128 desc[UR36][R16.64], R4 ;  /* 0x0000000410007986 */ /* 0x000fe2000c101d24 */
[----:B------:R-:W-:Y:S05]  /*127d0*/  EXIT ;  /* 0x000000000000794d */ /* 0x000fea0003800000 */
.L_x_1186:
        /* <DEDUP_REMOVED lines=25> */
.L_x_1191:
[----:B------:R-:W-:Y:S05]  /*12970*/  BSYNC B0 ;  /* 0x0000000000007941 */ /* 0x000fea0003800000 */
.L_x_1190:
[----:B------:R-:W-:-:S05]  /*12980*/  LOP3.LUT R3, R0, R3, RZ, 0xfc, !PT ;  /* 0x0000000300037212 */ /* 0x000fca00078efcff */
[----:B------:R-:W-:Y:S01]  /*12990*/  STG.E.U8 desc[UR36][R16.64], R3 ;  /* 0x0000000310007986 */ /* 0x000fe2000c101124 */
[----:B------:R-:W-:Y:S05]  /*129a0*/  EXIT ;  /* 0x000000000000794d */ /* 0x000fea0003800000 */
.L_x_1189:
        /* <DEDUP_REMOVED lines=17> */
.L_x_1193:
[----:B------:R-:W-:Y:S01]  /*12ac0*/  IMAD.MOV.U32 R0, RZ, RZ, 0x7f ;  /* 0x0000007fff007424 */ /* 0x000fe200078e00ff */
[----:B------:R-:W-:-:S04]  /*12ad0*/  ISETP.GT.U32.AND P0, PT, R2, 0x7f800000, PT ;  /* 0x7f8000000200780c */ /* 0x000fc80003f04070 */
[----:B------:R-:W-:-:S09]  /*12ae0*/  SEL R0, R0, 0x7c, P0 ;  /* 0x0000007c00007807 */ /* 0x000fd20000000000 */
.L_x_1194:
[----:B------:R-:W-:Y:S05]  /*12af0*/  BSYNC B0 ;  /* 0x0000000000007941 */ /* 0x000fea0003800000 */
.L_x_1192:
[----:B------:R-:W-:-:S04]  /*12b00*/  LOP3.LUT R2, R3, 0x80000000, RZ, 0xc0, !PT ;  /* 0x8000000003027812 */ /* 0x000fc800078ec0ff */
[----:B------:R-:W-:-:S04]  /*12b10*/  SHF.R.U32.HI R3, RZ, 0x18, R2 ;  /* 0x00000018ff037819 */ /* 0x000fc80000011602 */
[----:B------:R-:W-:-:S05]  /*12b20*/  LOP3.LUT R3, R0, R3, RZ, 0xfc, !PT ;  /* 0x0000000300037212 */ /* 0x000fca00078efcff */
[----:B------:R-:W-:Y:S01]  /*12b30*/  STG.E.U8 desc[UR36][R16.64], R3 ;  /* 0x0000000310007986 */ /* 0x000fe2000c101124 */
[----:B------:R-:W-:Y:S05]  /*12b40*/  EXIT ;  /* 0x000000000000794d */ /* 0x000fea0003800000 */
.L_x_1188:
[----:B------:R-:W-:Y:S01]  /*12b50*/  UMOV UR4, 0xf0000000 ;  /* 0xf000000000047882 */ /* 0x000fe20000000000 */
[----:B------:R-:W-:Y:S01]  /*12b60*/  UMOV UR5, 0x380fffff ;  /* 0x380fffff00057882 */ /* 0x000fe20000000000 */
[----:B------:R-:W0:Y:S01]  /*12b70*/  F2F.F32.F64 R0, R4 ;  /* 0x0000000400007310 */ /* 0x000e220000301000 */
[----:B------:R-:W-:-:S14]  /*12b80*/  DSETP.GEU.AND P0, PT, |R4|, UR4, PT ;  /* 0x0000000404007e2a */ /* 0x000fdc000bf0e200 */
[----:B0-----:R-:W-:-:S05]  /*12b90*/  @!P0 FMUL R0, R0, 1.175494350822287508e-38 ;  /* 0x0080000000008820 */ /* 0x001fca0000400000 */
[----:B------:R-:W-:-:S05]  /*12ba0*/  F2FP.BF16.F32.PACK_AB R0, RZ, R0 ;  /* 0x00000000ff00723e */ /* 0x000fca00000010ff */
[----:B------:R-:W-:Y:S01]  /*12bb0*/  STG.E.U16 desc[UR36][R16.64], R0 ;  /* 0x0000000010007986 */ /* 0x000fe2000c101524 */
[----:B------:R-:W-:Y:S05]  /*12bc0*/  EXIT ;  /* 0x000000000000794d */ /* 0x000fea0003800000 */
.L_x_1185:
        /* <DEDUP_REMOVED lines=9> */
[----:B0-----:R-:W-:Y:S01]  /*12c60*/  STG.E.U16 desc[UR36][R16.64], R5 ;  /* 0x0000000510007986 */ /* 0x001fe2000c101524 */
[----:B------:R-:W-:Y:S05]  /*12c70*/  EXIT ;  /* 0x000000000000794d */ /* 0x000fea0003800000 */
.L_x_1197:
        /* <DEDUP_REMOVED lines=21> */
.L_x_1200:
[----:B------:R-:W-:-:S04]  /*12dd0*/  LOP3.LUT R2, R3, 0x80000000, RZ, 0xc0, !PT ;  /* 0x8000000003027812 */ /* 0x000fc800078ec0ff */
[----:B------:R-:W-:-:S04]  /*12de0*/  SHF.R.U32.HI R3, RZ, 0x18, R2 ;  /* 0x00000018ff037819 */ /* 0x000fc80000011602 */
[----:B------:R-:W-:-:S04]  /*12df0*/  LOP3.LUT R0, R0, R3, RZ, 0xfc, !PT ;  /* 0x0000000300007212 */ /* 0x000fc800078efcff */
[----:B------:R-:W-:-:S07]  /*12e00*/  PRMT R8, R0, 0x7610, R8 ;  /* 0x0000761000087816 */ /* 0x000fce0000000008 */
.L_x_1199:
[----:B------:R-:W-:Y:S05]  /*12e10*/  BSYNC B0 ;  /* 0x0000000000007941 */ /* 0x000fea0003800000 */
.L_x_1198:
[----:B------:R-:W-:Y:S01]  /*12e20*/  STG.E.U8 desc[UR36][R16.64], R8 ;  /* 0x0000000810007986 */ /* 0x000fe2000c101124 */
[----:B------:R-:W-:Y:S05]  /*12e30*/  EXIT ;  /* 0x000000000000794d */ /* 0x000fea0003800000 */
.L_x_1196:
        /* <DEDUP_REMOVED lines=21> */
.L_x_1203:
[----:B------:R-:W-:-:S04]  /*12f90*/  LOP3.LUT R2, R3, 0x80000000, RZ, 0xc0, !PT ;  /* 0x8000000003027812 */ /* 0x000fc800078ec0ff */
[----:B------:R-:W-:-:S04]  /*12fa0*/  SHF.R.U32.HI R3, RZ, 0x18, R2 ;  /* 0x00000018ff037819 */ /* 0x000fc80000011602 */
[----:B------:R-:W-:-:S04]  /*12fb0*/  LOP3.LUT R0, R0, R3, RZ, 0xfc, !PT ;  /* 0x0000000300007212 */ /* 0x000fc800078efcff */
[----:B------:R-:W-:-:S07]  /*12fc0*/  PRMT R8, R0, 0x7610, R8 ;  /* 0x0000761000087816 */ /* 0x000fce0000000008 */
.L_x_1202:
[----:B------:R-:W-:Y:S05]  /*12fd0*/  BSYNC B0 ;  /* 0x0000000000007941 */ /* 0x000fea0003800000 */
.L_x_1201:
[----:B------:R-:W-:Y:S01]  /*12fe0*/  STG.E.U8 desc[UR36][R16.64], R8 ;  /* 0x0000000810007986 */ /* 0x000fe2000c101124 */
[----:B------:R-:W-:Y:S05]  /*12ff0*/  EXIT ;  /* 0x000000000000794d */ /* 0x000fea0003800000 */
.L_x_1195:
        /* <DEDUP_REMOVED lines=26> */
.L_x_1178:
[----:B------:R-:W-:Y:S01]  /*131a0*/  MOV R0, 0x0 ;  /* 0x0000000000007802 */ /* 0x000fe20000000f00 */
[----:B------:R-:W-:Y:S01]  /*131b0*/  ULDC.64 UR4, c[0x4][0x118] ;  /* 0x0100460000047ab9 */ /* 0x000fe20000000a00 */
[----:B------:R-:W-:Y:S01]  /*131c0*/  ULDC.64 UR6, c[0x4][0x10] ;  /* 0x0100040000067ab9 */ /* 0x000fe20000000a00 */
[----:B------:R-:W-:Y:S01]  /*131d0*/  IMAD.U32 R4, RZ, RZ, UR4 ;  /* 0x00000004ff047e24 */ /* 0x000fe2000f8e00ff */
[----:B------:R0:W1:Y:S01]  /*131e0*/  LDC.64 R2, c[0x4][R0] ;  /* 0x0100000000027b82 */ /* 0x0000620000000a00 */
[----:B------:R-:W-:Y:S01]  /*131f0*/  IMAD.U32 R5, RZ, RZ, UR5 ;  /* 0x00000005ff057e24 */ /* 0x000fe2000f8e00ff */
[----:B------:R-:W-:Y:S01]  /*13200*/  ULDC.64 UR4, c[0x4][0x120] ;  /* 0x0100480000047ab9 */ /* 0x000fe20000000a00 */
[----:B------:R-:W-:Y:S01]  /*13210*/  HFMA2.MMA R8, -RZ, RZ, 0, 6.020069122314453125e-06 ;  /* 0x00000065ff087435 */ /* 0x000fe200000001ff */
        /* <DEDUP_REMOVED lines=8> */
.L_x_1206:
[----:B------:R-:W-:Y:S05]  /*132a0*/  EXIT ;  /* 0x000000000000794d */ /* 0x000fea0003800000 */
.L_x_1205:
[----:B------:R-:W0:Y:S02]  /*132b0*/  F2I.U64.F64.TRUNC R4, R4 ;  /* 0x0000000400047311 */ /* 0x000e24000030d800 */
[----:B0-----:R-:W-:Y:S01]  /*132c0*/  STG.E.64 desc[UR36][R16.64], R4 ;  /* 0x0000000410007986 */ /* 0x001fe2000c101b24 */
[----:B------:R-:W-:Y:S05]  /*132d0*/  EXIT ;  /* 0x000000000000794d */ /* 0x000fea0003800000 */
.L_x_1204:
[----:B------:R-:W0:Y:S02]  /*132e0*/  F2I.U32.F64.TRUNC R5, R4 ;  /* 0x0000000400057311 */ /* 0x000e24000030d000 */
[----:B0-----:R-:W-:Y:S01]  /*132f0*/  STG.E desc[UR36][R16.64], R5 ;  /* 0x0000000510007986 */ /* 0x001fe2000c101924 */
[----:B------:R-:W-:Y:S05]  /*13300*/  EXIT ;  /* 0x000000000000794d */ /* 0x000fea0003800000 */
        .type           $_ZN2at6native18elementwise_kernelILi128ELi4EZNS0_15gpu_kernel_implIZZZNS0_54_GLOBAL__N__7dbc7496_16_ComplexKernel_cu_75b981de_334617polar_kernel_cudaERNS_14TensorIteratorEENKUlvE_clEvENKUlvE_clEvEUlddE_EEvRNS_18TensorIteratorBaseERKT_EUliE_EEviT1_$__internal_trig_reduction_slowpathd,@function
        .size           $_ZN2at6native18elementwise_kernelILi128ELi4EZNS0_15gpu_kernel_implIZZZNS0_54_GLOBAL__N__7dbc7496_16_ComplexKernel_cu_75b981de_334617polar_kernel_cudaERNS_14TensorIteratorEENKUlvE_clEvENKUlvE_clEvEUlddE_EEvRNS_18TensorIteratorBaseERKT_EUliE_EEviT1_$__internal_trig_reduction_slowpathd,(.L_x_4579 - $_ZN2at6native18elementwise_kernelILi128ELi4EZNS0_15gpu_kernel_implIZZZNS0_54_GLOBAL__N__7dbc7496_16_ComplexKernel_cu_75b981de_334617polar_kernel_cudaERNS_14TensorIteratorEENKUlvE_clEvENKUlvE_clEvEUlddE_EEvRNS_18TensorIteratorBaseERKT_EUliE_EEviT1_$__internal_trig_reduction_slowpathd)
$_ZN2at6native18elementwise_kernelILi128ELi4EZNS0_15gpu_kernel_implIZZZNS0_54_GLOBAL__N__7dbc7496_16_ComplexKernel_cu_75b981de_334617polar_kernel_cudaERNS_14TensorIteratorEENKUlvE_clEvENKUlvE_clEvEUlddE_EEvRNS_18TensorIteratorBaseERKT_EUliE_EEviT1_$__internal_trig_reduction_slowpathd:
[----:B------:R-:W-:Y:S01]  /*13310*/  SHF.R.U32.HI R3, RZ, 0x14, R7 ;  /* 0x00000014ff037819 */ /* 0x000fe20000011607 */
[----:B------:R-:W-:-:S03]  /*13320*/  IMAD.MOV.U32 R8, RZ, RZ, RZ ;  /* 0x000000ffff087224 */ /* 0x000fc600078e00ff */
[----:B------:R-:W-:-:S04]  /*13330*/  LOP3.LUT R9, R3, 0x7ff, RZ, 0xc0, !PT ;  /* 0x000007ff03097812 */ /* 0x000fc800078ec0ff */
[----:B------:R-:W-:-:S13]  /*13340*/  ISETP.NE.AND P0, PT, R9, 0x7ff, PT ;  /* 0x000007ff0900780c */ /* 0x000fda0003f05270 */
[----:B------:R-:W-:Y:S05]  /*13350*/  @!P0 BRA `(.L_x_1207) ;  /* 0x0000000800388947 */ /* 0x000fea0003800000 */
[----:B------:R-:W-:Y:S01]  /*13360*/  VIADD R10, R9, 0xfffffc00 ;  /* 0xfffffc00090a7836 */ /* 0x000fe20000000000 */
[----:B------:R-:W-:Y:S01]  /*13370*/  BSSY B1, `(.L_x_1208) ;  /* 0x0000032000017945 */ /* 0x000fe20003800000 */
[----:B------:R-:W-:Y:S01]  /*13380*/  VIADD R3, R3, 0xfffffc00 ;  /* 0xfffffc0003037836 */ /* 0x000fe20000000000 */
[----:B------:R-:W-:Y:S02]  /*13390*/  CS2R R32, SRZ ;  /* 0x0000000000207805 */ /* 0x000fe4000001ff00 */
[----:B------:R-:W-:-:S04]  /*133a0*/  SHF.R.U32.HI R10, RZ, 0x6, R10 ;  /* 0x00000006ff0a7819 */ /* 0x000fc8000001160a */
[C---:B------:R-:W-:Y:S02]  /*133b0*/  IADD3 R9, -R10.reuse, 0x10, RZ ;  /* 0x000000100a097810 */ /* 0x040fe40007ffe1ff */
[C---:B------:R-:W-:Y:S02]  /*133c0*/  IADD3 R8, -R10.reuse, 0x13, RZ ;  /* 0x000000130a087810 */ /* 0x040fe40007ffe1ff */
[----:B------:R-:W-:Y:S02]  /*133d0*/  ISETP.GT.AND P0, PT, R9, 0xe, PT ;  /* 0x0000000e0900780c */ /* 0x000fe40003f04270 */
[----:B------:R-:W-:Y:S02]  /*133e0*/  IADD3 R10, -R10, 0xf, RZ ;  /* 0x0000000f0a0a7810 */ /* 0x000fe40007ffe1ff */
[----:B------:R-:W-:-:S04]  /*133f0*/  SEL R8, R8, 0x12, !P0 ;  /* 0x0000001208087807 */ /* 0x000fc80004000000 */
[----:B------:R-:W-:Y:S02]  /*13400*/  ISETP.GT.AND P0, PT, R9, R8, PT ;  /* 0x000000080900720c */ /* 0x000fe40003f04270 */
[----:B------:R-:W-:Y:S01]  /*13410*/  LOP3.LUT P1, R9, R3, 0x3f, RZ, 0xc0, !PT ;  /* 0x0000003f03097812 */ /* 0x000fe2000782c0ff */
[----:B------:R-:W-:-:S10]  /*13420*/  IMAD.MOV.U32 R3, RZ, RZ, R10 ;  /* 0x000000ffff037224 */ /* 0x000fd400078e000a */
[----:B------:R-:W-:Y:S05]  /*13430*/  @P0 BRA `(.L_x_1209) ;  /* 0x0000000000940947 */ /* 0x000fea0003800000 */
[----:B------:R-:W0:Y:S01]  /*13440*/  LDC.64 R12, c[0x4][0x130] ;  /* 0x01004c00ff0c7b82 */ /* 0x000e220000000a00 */
[----:B------:R-:W-:Y:S01]  /*13450*/  SHF.L.U64.HI R11, R0, 0xb, R7 ;  /* 0x0000000b000b7819 */ /* 0x000fe20000010207 */
[----:B------:R-:W-:Y:S01]  /*13460*/  IMAD.MOV.U32 R3, RZ, RZ, R10 ;  /* 0x000000ffff037224 */ /* 0x000fe200078e000a */
[----:B------:R-:W-:Y:S02]  /*13470*/  CS2R R32, SRZ ;  /* 0x0000000000207805 */ /* 0x000fe4000001ff00 */
[----:B------:R-:W-:-:S03]  /*13480*/  LOP3.LUT R11, R11, 0x80000000, RZ, 0xfc, !PT ;  /* 0x800000000b0b7812 */ /* 0x000fc600078efcff */
[----:B------:R-:W1:Y:S01]  /*13490*/  LDC.64 R28, c[0x0][0x208] ;  /* 0x00008200ff1c7b82 */ /* 0x000e620000000a00 */
[----:B0-----:R-:W-:-:S04]  /*134a0*/  IMAD.WIDE R12, R10, 0x8, R12 ;  /* 0x000000080a0c7825 */ /* 0x001fc800078e020c */
[----:B------:R-:W-:Y:S02]  /*134b0*/  IMAD.MOV.U32 R15, RZ, RZ, R13 ;  /* 0x000000ffff0f7224 */ /* 0x000fe400078e000d */
[----:B------:R-:W-:Y:S02]  /*134c0*/  IMAD.SHL.U32 R13, R0, 0x800, RZ ;  /* 0x00000800000d7824 */ /* 0x000fe400078e00ff */
[----:B-1----:R-:W-:-:S07]  /*134d0*/  IMAD.MOV.U32 R0, RZ, RZ, R1 ;  /* 0x000000ffff007224 */ /* 0x002fce00078e0001 */
.L_x_1210:
[----:B------:R-:W-:Y:S01]  /*134e0*/  R2UR UR4, R28 ;  /* 0x000000001c0472ca */ /* 0x000fe200000e0000 */
[----:B------:R-:W-:Y:S01]  /*134f0*/  IMAD.MOV.U32 R14, RZ, RZ, R12 ;  /* 0x000000ffff0e7224 */ /* 0x000fe200078e000c */
[----:B------:R-:W-:-:S13]  /*13500*/  R2UR UR5, R29 ;  /* 0x000000001d0572ca */ /* 0x000fda00000e0000 */
[----:B------:R-:W2:Y:S01]  /*13510*/  LDG.E.64.CONSTANT R30, desc[UR4][R14.64] ;  /* 0x000000040e1e7981 */ /* 0x000ea2000c1e9b00 */
[----:B------:R-:W-:Y:S02]  /*13520*/  VIADD R3, R3, 0x1 ;  /* 0x0000000103037836 */ /* 0x000fe40000000000 */
[----:B--2---:R-:W-:-:S04]  /*13530*/  IMAD.WIDE.U32 R32, P4, R30, R13, R32 ;  /* 0x0000000d1e207225 */ /* 0x004fc80007880020 */
[C---:B------:R-:W-:Y:S02]  /*13540*/  IMAD R21, R30.reuse, R11, RZ ;  /* 0x0000000b1e157224 */ /* 0x040fe400078e02ff */
[----:B------:R-:W-:Y:S02]  /*13550*/  IMAD R14, R31, R13, RZ ;  /* 0x0000000d1f0e7224 */ /* 0x000fe400078e02ff */
[----:B------:R-:W-:Y:S01]  /*13560*/  IMAD.HI.U32 R22, R30, R11, RZ ;  /* 0x0000000b1e167227 */ /* 0x000fe200078e00ff */
[----:B------:R-:W-:-:S03]  /*13570*/  IADD3 R21, P0, R21, R33, RZ ;  /* 0x0000002115157210 */ /* 0x000fc60007f1e0ff */
[----:B------:R-:W-:Y:S01]  /*13580*/  IMAD.X R22, RZ, RZ, R22, P4 ;  /* 0x000000ffff167224 */ /* 0x000fe200020e0616 */
[----:B------:R-:W-:Y:S01]  /*13590*/  IADD3 R33, P3, R14, R21, RZ ;  /* 0x000000150e217210 */ /* 0x000fe20007f7e0ff */
[----:B------:R-:W-:-:S04]  /*135a0*/  IMAD.HI.U32 R21, R31, R13, RZ ;  /* 0x0000000d1f157227 */ /* 0x000fc800078e00ff */
[-C--:B------:R-:W-:Y:S01]  /*135b0*/  IMAD R20, R31, R11.reuse, RZ ;  /* 0x0000000b1f147224 */ /* 0x080fe200078e02ff */
[----:B------:R-:W-:Y:S01]  /*135c0*/  IADD3.X R21, P0, R21, R22, RZ, P0, !PT ;  /* 0x0000001615157210 */ /* 0x000fe2000071e4ff */
[----:B------:R-:W-:Y:S01]  /*135d0*/  IMAD.HI.U32 R14, R31, R11, RZ ;  /* 0x0000000b1f0e7227 */ /* 0x000fe200078e00ff */
[----:B------:R0:W-:Y:S02]  /*135e0*/  STL.64 [R0], R32 ;  /* 0x0000002000007387 */ /* 0x0001e40000100a00 */
[----:B------:R-:W-:Y:S01]  /*135f0*/  IADD3.X R20, P4, R20, R21, RZ, P3, !PT ;  /* 0x0000001514147210 */ /* 0x000fe20001f9e4ff */
[----:B------:R-:W-:Y:S01]  /*13600*/  IMAD.X R14, RZ, RZ, R14, P0 ;  /* 0x000000ffff0e7224 */ /* 0x000fe200000e060e */
[----:B------:R-:W-:Y:S02]  /*13610*/  ISETP.GE.AND P3, PT, R3, R8, PT ;  /* 0x000000080300720c */ /* 0x000fe40003f66270 */
[----:B------:R-:W-:Y:S01]  /*13620*/  IADD3 R12, P0, R12, 0x8, RZ ;  /* 0x000000080c0c7810 */ /* 0x000fe20007f1e0ff */
[----:B------:R-:W-:-:S04]  /*13630*/  IMAD.X R21, RZ, RZ, R14, P4 ;  /* 0x000000ffff157224 */ /* 0x000fc800020e060e */
[----:B------:R-:W-:Y:S02]  /*13640*/  IMAD.X R15, RZ, RZ, R15, P0 ;  /* 0x000000ffff0f7224 */ /* 0x000fe400000e060f */
[----:B0-----:R-:W-:Y:S02]  /*13650*/  VIADD R0, R0, 0x8 ;  /* 0x0000000800007836 */ /* 0x001fe40000000000 */
[----:B------:R-:W-:Y:S02]  /*13660*/  IMAD.MOV.U32 R32, RZ, RZ, R20 ;  /* 0x000000ffff207224 */ /* 0x000fe400078e0014 */
[----:B------:R-:W-:Y:S01]  /*13670*/  IMAD.MOV.U32 R33, RZ, RZ, R21 ;  /* 0x000000ffff217224 */ /* 0x000fe200078e0015 */
[----:B------:R-:W-:Y:S06]  /*13680*/  @!P3 BRA `(.L_x_1210) ;  /* 0xfffffffc0094b947 */ /* 0x000fec000383ffff */
.L_x_1209:
[----:B------:R-:W-:Y:S05]  /*13690*/  BSYNC B1 ;  /* 0x0000000000017941 */ /* 0x000fea0003800000 */
.L_x_1208:
[----:B------:R-:W-:-:S05]  /*136a0*/  IADD3 R10, -R10, R3, RZ ;  /* 0x000000030a0a7210 */ /* 0x000fca0007ffe1ff */
[----:B------:R-:W-:-:S05]  /*136b0*/  IMAD R20, R10, 0x8, R1 ;  /* 0x000000080a147824 */ /* 0x000fca00078e0201 */
[----:B------:R0:W-:Y:S04]  /*136c0*/  STL.64 [R20], R32 ;  /* 0x0000002014007387 */ /* 0x0001e80000100a00 */
[----:B------:R-:W2:Y:S04]  /*136d0*/  LDL.64 R10, [R1+0x10] ;  /* 0x00001000010a7983 */ /* 0x000ea80000100a00 */
[----:B------:R-:W3:Y:S04]  /*136e0*/  @P1 LDL.64 R28, [R1+0x8] ;  /* 0x00000800011c1983 */ /* 0x000ee80000100a00 */
[----:B------:R-:W4:Y:S01]  /*136f0*/  LDL.64 R12, [R1+0x18] ;  /* 0x00001800010c7983 */ /* 0x000f220000100a00 */
[----:B------:R-:W-:Y:S01]  /*13700*/  @P1 IADD3 R14, -R9, 0x40, RZ ;  /* 0x00000040090e1810 */ /* 0x000fe20007ffe1ff */
[----:B------:R-:W-:Y:S01]  /*13710*/  UMOV UR4, URZ ;  /* 0x0000003f00047c82 */ /* 0x000fe20008000000 */
[----:B--2---:R-:W-:-:S02]  /*13720*/  @P1 SHF.L.U32 R0, R10, R9, RZ ;  /* 0x000000090a001219 */ /* 0x004fc400000006ff */
[-C--:B------:R-:W-:Y:S02]  /*13730*/  @P1 SHF.R.U64 R3, R10, R14.reuse, R11 ;  /* 0x0000000e0a031219 */ /* 0x080fe4000000120b */
[----:B---3--:R-:W-:Y:S02]  /*13740*/  @P1 SHF.R.U64 R21, R28, R14, R29 ;  /* 0x0000000e1c151219 */ /* 0x008fe4000000121d */
[-C--:B------:R-:W-:Y:S02]  /*13750*/  @P1 SHF.L.U64.HI R8, R10, R9.reuse, R11 ;  /* 0x000000090a081219 */ /* 0x080fe4000001020b */
[----:B------:R-:W-:Y:S01]  /*13760*/  @P1 LOP3.LUT R10, R21, R0, RZ, 0xfc, !PT ;  /* 0x00000000150a1212 */ /* 0x000fe200078efcff */
[----:B------:R-:W-:Y:S01]  /*13770*/  IMAD.MOV.U32 R21, RZ, RZ, RZ ;  /* 0x000000ffff157224 */ /* 0x000fe200078e00ff */
[----:B------:R-:W-:Y:S02]  /*13780*/  @P1 SHF.R.U32.HI R15, RZ, R14, R29 ;  /* 0x0000000eff0f1219 */ /* 0x000fe4000001161d */
[----:B----4-:R-:W-:-:S02]  /*13790*/  @P1 SHF.L.U32 R0, R12, R9, RZ ;  /* 0x000000090c001219 */ /* 0x010fc400000006ff */
[----:B------:R-:W-:Y:S02]  /*137a0*/  @P1 SHF.R.U32.HI R14, RZ, R14, R11 ;  /* 0x0000000eff0e1219 */ /* 0x000fe4000001160b */
[----:B------:R-:W-:Y:S02]  /*137b0*/  @P1 SHF.L.U64.HI R9, R12, R9, R13 ;  /* 0x000000090c091219 */ /* 0x000fe4000001020d */
[----:B------:R-:W-:Y:S02]  /*137c0*/  @P1 LOP3.LUT R11, R15, R8, RZ, 0xfc, !PT ;  /* 0x000000080f0b1212 */ /* 0x000fe400078efcff */
[----:B------:R-:W-:Y:S02]  /*137d0*/  @P1 LOP3.LUT R12, R0, R3, RZ, 0xfc, !PT ;  /* 0x00000003000c1212 */ /* 0x000fe400078efcff */
[C-C-:B------:R-:W-:Y:S01]  /*137e0*/  SHF.L.U64.HI R0, R10.reuse, 0x2, R11.reuse ;  /* 0x000000020a007819 */ /* 0x140fe2000001020b */
[----:B------:R-:W-:Y:S01]  /*137f0*/  IMAD.SHL.U32 R10, R10, 0x4, RZ ;  /* 0x000000040a0a7824 */ /* 0x000fe200078e00ff */
[----:B------:R-:W-:Y:S01]  /*13800*/  SHF.R.U32.HI R11, RZ, 0x1e, R11 ;  /* 0x0000001eff0b7819 */ /* 0x000fe2000001160b */
[----:B------:R-:W-:Y:S01]  /*13810*/  IMAD.SHL.U32 R8, R12, 0x4, RZ ;  /* 0x000000040c087824 */ /* 0x000fe200078e00ff */
[----:B------:R-:W-:-:S02]  /*13820*/  @P1 LOP3.LUT R13, R9, R14, RZ, 0xfc, !PT ;  /* 0x0000000e090d1212 */ /* 0x000fc400078efcff */
[----:B------:R-:W-:Y:S02]  /*13830*/  IADD3 RZ, P0, RZ, -R10, RZ ;  /* 0x8000000affff7210 */ /* 0x000fe40007f1e0ff */
[----:B------:R-:W-:Y:S02]  /*13840*/  LOP3.LUT R15, RZ, R0, RZ, 0x33, !PT ;  /* 0x00000000ff0f7212 */ /* 0x000fe400078e33ff */
[----:B------:R-:W-:Y:S02]  /*13850*/  LOP3.LUT R9, R11, R8, RZ, 0xfc, !PT ;  /* 0x000000080b097212 */ /* 0x000fe400078efcff */
[----:B------:R-:W-:Y:S02]  /*13860*/  SHF.L.U64.HI R8, R12, 0x2, R13 ;  /* 0x000000020c087819 */ /* 0x000fe4000001020d */
[----:B------:R-:W-:Y:S02]  /*13870*/  IADD3.X R15, P0, RZ, R15, RZ, P0, !PT ;  /* 0x0000000fff0f7210 */ /* 0x000fe4000071e4ff */
[----:B------:R-:W-:-:S02]  /*13880*/  LOP3.LUT R12, RZ, R9, RZ, 0x33, !PT ;  /* 0x00000009ff0c7212 */ /* 0x000fc400078e33ff */
[----:B------:R-:W-:Y:S02]  /*13890*/  LOP3.LUT R11, RZ, R8, RZ, 0x33, !PT ;  /* 0x00000008ff0b7212 */ /* 0x000fe400078e33ff */
[----:B------:R-:W-:Y:S02]  /*138a0*/  IADD3.X R12, P1, RZ, R12, RZ, P0, !PT ;  /* 0x0000000cff0c7210 */ /* 0x000fe4000073e4ff */
[----:B------:R-:W-:-:S03]  /*138b0*/  SHF.R.U32.HI R3, RZ, 0x1d, R13 ;  /* 0x0000001dff037819 */ /* 0x000fc6000001160d */
[----:B------:R-:W-:Y:S01]  /*138c0*/  IMAD.X R11, RZ, RZ, R11, P1 ;  /* 0x000000ffff0b7224 */ /* 0x000fe200008e060b */
[----:B------:R-:W-:-:S04]  /*138d0*/  LOP3.LUT P0, RZ, R3, 0x1, RZ, 0xc0, !PT ;  /* 0x0000000103ff7812 */ /* 0x000fc8000780c0ff */
[----:B------:R-:W-:Y:S02]  /*138e0*/  SEL R8, R8, R11, !P0 ;  /* 0x0000000b08087207 */ /* 0x000fe40004000000 */
[----:B------:R-:W-:Y:S02]  /*138f0*/  SEL R9, R9, R12, !P0 ;  /* 0x0000000c09097207 */ /* 0x000fe40004000000 */
[----:B------:R-:W-:-:S04]  /*13900*/  ISETP.NE.U32.AND P1, PT, R8, RZ, PT ;  /* 0x000000ff0800720c */ /* 0x000fc80003f25070 */
[----:B0-----:R-:W-:Y:S01]  /*13910*/  SEL R20, R9, R8, !P1 ;  /* 0x0000000809147207 */ /* 0x001fe20004800000 */
[----:B------:R-:W-:-:S03]  /*13920*/  @P0 IMAD.MOV R10, RZ, RZ, -R10 ;  /* 0x000000ffff0a0224 */ /* 0x000fc600078e0a0a */
[----:B------:R-:W0:Y:S02]  /*13930*/  FLO.U32 R12, R20 ;  /* 0x00000014000c7300 */ /* 0x000e2400000e0000 */
[C---:B0-----:R-:W-:Y:S02]  /*13940*/  IADD3 R11, -R12.reuse, 0x1f, RZ ;  /* 0x0000001f0c0b7810 */ /* 0x041fe40007ffe1ff */
[----:B------:R-:W-:-:S03]  /*13950*/  IADD3 R12, -R12, 0x3f, RZ ;  /* 0x0000003f0c0c7810 */ /* 0x000fc60007ffe1ff */
[----:B------:R-:W-:Y:S01]  /*13960*/  @P1 IMAD.MOV R12, RZ, RZ, R11 ;  /* 0x000000ffff0c1224 */ /* 0x000fe200078e020b */
[----:B------:R-:W-:-:S04]  /*13970*/  SEL R11, R0, R15, !P0 ;  /* 0x0000000f000b7207 */ /* 0x000fc80004000000 */
[C---:B------:R-:W-:Y:S02]  /*13980*/  ISETP.NE.U32.AND P1, PT, R12.reuse, RZ, PT ;  /* 0x000000ff0c00720c */ /* 0x040fe40003f25070 */
[----:B------:R-:W-:Y:S02]  /*13990*/  IADD3 R14, -R12, 0x40, RZ ;  /* 0x000000400c0e7810 */ /* 0x000fe40007ffe1ff */
[----:B------:R-:W-:Y:S02]  /*139a0*/  ISETP.NE.AND.EX P1, PT, RZ, RZ, PT, P1 ;  /* 0x000000ffff00720c */ /* 0x000fe40003f25310 */
[C---:B------:R-:W-:Y:S02]  /*139b0*/  SHF.L.U32 R0, R9.reuse, R12, RZ ;  /* 0x0000000c09007219 */ /* 0x040fe400000006ff */
[----:B------:R-:W-:Y:S02]  /*139c0*/  SHF.R.U64 R15, R10, R14, R11 ;  /* 0x0000000e0a0f7219 */ /* 0x000fe4000000120b */
[----:B------:R-:W-:-:S02]  /*139d0*/  SHF.L.U64.HI R10, R9, R12, R8 ;  /* 0x0000000c090a7219 */ /* 0x000fc40000010208 */
[----:B------:R-:W-:-:S05]  /*139e0*/  SHF.R.U32.HI R11, RZ, R14, R11 ;  /* 0x0000000eff0b7219 */ /* 0x000fca000001160b */
[----:B------:R-:W-:Y:S02]  /*139f0*/  @P1 LOP3.LUT R9, R15, R0, RZ, 0xfc, !PT ;  /* 0x000000000f091212 */ /* 0x000fe400078efcff */
[----:B------:R-:W-:-:S03]  /*13a00*/  @P1 LOP3.LUT R8, R11, R10, RZ, 0xfc, !PT ;  /* 0x0000000a0b081212 */ /* 0x000fc600078efcff */
[----:B------:R-:W-:-:S04]  /*13a10*/  IMAD.WIDE.U32 R14, R9, 0x2168c235, RZ ;  /* 0x2168c235090e7825 */ /* 0x000fc800078e00ff */
[----:B------:R-:W-:Y:S01]  /*13a20*/  IMAD.MOV.U32 R20, RZ, RZ, R15 ;  /* 0x000000ffff147224 */ /* 0x000fe200078e000f */
[----:B------:R-:W-:Y:S01]  /*13a30*/  IADD3 RZ, P3, R14, R14, RZ ;  /* 0x0000000e0eff7210 */ /* 0x000fe20007f7e0ff */
[----:B------:R-:W-:-:S04]  /*13a40*/  IMAD.HI.U32 R0, R8, -0x36f0255e, RZ ;  /* 0xc90fdaa208007827 */ /* 0x000fc800078e00ff */
[----:B------:R-:W-:-:S04]  /*13a50*/  IMAD.WIDE.U32 R20, R9, -0x36f0255e, R20 ;  /* 0xc90fdaa209147825 */ /* 0x000fc800078e0014 */
[C---:B------:R-:W-:Y:S02]  /*13a60*/  IMAD R11, R8.reuse, -0x36f0255e, RZ ;  /* 0xc90fdaa2080b7824 */ /* 0x040fe400078e02ff */
[----:B------:R-:W-:-:S04]  /*13a70*/  IMAD.WIDE.U32 R20, P1, R8, 0x2168c235, R20 ;  /* 0x2168c23508147825 */ /* 0x000fc80007820014 */
[----:B------:R-:W-:Y:S01]  /*13a80*/  IMAD.X R0, RZ, RZ, R0, P1 ;  /* 0x000000ffff007224 */ /* 0x000fe200008e0600 */
[----:B------:R-:W-:Y:S02]  /*13a90*/  IADD3 R11, P1, R11, R21, RZ ;  /* 0x000000150b0b7210 */ /* 0x000fe40007f3e0ff */
[----:B------:R-:W-:-:S03]  /*13aa0*/  IADD3.X RZ, P3, R20, R20, RZ, P3, !PT ;  /* 0x0000001414ff7210 */ /* 0x000fc60001f7e4ff */
[----:B------:R-:W-:Y:S01]  /*13ab0*/  IMAD.X R9, RZ, RZ, R0, P1 ;  /* 0x000000ffff097224 */ /* 0x000fe200008e0600 */
[C---:B------:R-:W-:Y:S02]  /*13ac0*/  ISETP.GT.U32.AND P1, PT, R11.reuse, RZ, PT ;  /* 0x000000ff0b00720c */ /* 0x040fe40003f24070 */
[----:B------:R-:W-:Y:S02]  /*13ad0*/  IADD3.X R8, P3, R11, R11, RZ, P3, !PT ;  /* 0x0000000b0b087210 */ /* 0x000fe40001f7e4ff */
[----:B------:R-:W-:-:S03]  /*13ae0*/  ISETP.GT.AND.EX P1, PT, R9, RZ, PT, P1 ;  /* 0x000000ff0900720c */ /* 0x000fc60003f24310 */
[----:B------:R-:W-:Y:S01]  /*13af0*/  IMAD.X R0, R9, 0x1, R9, P3 ;  /* 0x0000000109007824 */ /* 0x000fe200018e0609 */
[----:B------:R-:W-:-:S04]  /*13b00*/  SEL R8, R8, R11, P1 ;  /* 0x0000000b08087207 */ /* 0x000fc80000800000 */
[----:B------:R-:W-:Y:S02]  /*13b10*/  SEL R0, R0, R9, P1 ;  /* 0x0000000900007207 */ /* 0x000fe40000800000 */
[----:B------:R-:W-:Y:S02]  /*13b20*/  IADD3 R9, P3, R8, 0x1, RZ ;  /* 0x0000000108097810 */ /* 0x000fe40007f7e0ff */
[----:B------:R-:W-:-:S03]  /*13b30*/  LOP3.LUT R8, R3, 0x1, RZ, 0xc0, !PT ;  /* 0x0000000103087812 */ /* 0x000fc600078ec0ff */
[----:B------:R-:W-:Y:S01]  /*13b40*/  IMAD.X R0, RZ, RZ, R0, P3 ;  /* 0x000000ffff007224 */ /* 0x000fe200018e0600 */
[----:B------:R-:W-:-:S04]  /*13b50*/  LEA.HI R8, R13, R8, RZ, 0x2 ;  /* 0x000000080d087211 */ /* 0x000fc800078f10ff */
[----:B------:R-:W-:-:S04]  /*13b60*/  SHF.R.U64 R9, R9, 0xa, R0 ;  /* 0x0000000a09097819 */ /* 0x000fc80000001200 */
[----:B------:R-:W-:Y:S02]  /*13b70*/  IADD3 R11, P3, R9, 0x1, RZ ;  /* 0x00000001090b7810 */ /* 0x000fe40007f7e0ff */
[----:B------:R-:W-:Y:S02]  /*13b80*/  SEL R9, RZ, 0x1, !P1 ;  /* 0x00000001ff097807 */ /* 0x000fe40004800000 */
[----:B------:R-:W-:Y:S02]  /*13b90*/  LEA.HI.X R0, R0, RZ, RZ, 0x16, P3 ;  /* 0x000000ff00007211 */ /* 0x000fe400018fb4ff */
[----:B------:R-:W-:Y:S01]  /*13ba0*/  LOP3.LUT P1, R7, R7, 0x80000000, RZ, 0xc0, !PT ;  /* 0x8000000007077812 */ /* 0x000fe2000782c0ff */
[----:B------:R-:W-:Y:S01]  /*13bb0*/  IMAD.IADD R9, R9, 0x1, R12 ;  /* 0x0000000109097824 */ /* 0x000fe200078e020c */
[--C-:B------:R-:W-:Y:S02]  /*13bc0*/  SHF.R.U64 R11, R11, 0x1, R0.reuse ;  /* 0x000000010b0b7819 */ /* 0x100fe40000001200 */
[----:B------:R-:W-:Y:S01]  /*13bd0*/  SHF.R.U32.HI R10, RZ, 0x1, R0 ;  /* 0x00000001ff0a7819 */ /* 0x000fe20000011600 */
[----:B------:R-:W-:Y:S01]  /*13be0*/  IMAD.SHL.U32 R9, R9, 0x100000, RZ ;  /* 0x0010000009097824 */ /* 0x000fe200078e00ff */
[----:B------:R-:W-:-:S02]  /*13bf0*/  IADD3 R0, P3, P4, R11, -UR4, RZ ;  /* 0x800000040b007c10 */ /* 0x000fc4000fc7e0ff */
[----:B------:R-:W-:Y:S02]  /*13c00*/  @P0 LOP3.LUT R7, R7, 0x80000000, RZ, 0x3c, !PT ;  /* 0x8000000007070812 */ /* 0x000fe400078e3cff */
[----:B------:R-:W-:-:S03]  /*13c10*/  IADD3.X R10, R10, 0x3fe00000, ~R9, P3, P4 ;  /* 0x3fe000000a0a7810 */ /* 0x000fc60001fe8c09 */
[----:B------:R-:W-:Y:S01]  /*13c20*/  @P1 IMAD.MOV R8, RZ, RZ, -R8 ;  /* 0x000000ffff081224 */ /* 0x000fe200078e0a08 */
[----:B------:R-:W-:-:S07]  /*13c30*/  LOP3.LUT R7, R10, R7, RZ, 0xfc, !PT ;  /* 0x000000070a077212 */ /* 0x000fce00078efcff */
.L_x_1207:
[----:B------:R-:W-:Y:S02]  /*13c40*/  IMAD.MOV.U32 R11, RZ, RZ, R7 ;  /* 0x000000ffff0b7224 */ /* 0x000fe400078e0007 */
[----:B------:R-:W-:Y:S02]  /*13c50*/  IMAD.MOV.U32 R7, RZ, RZ, 0x0 ;  /* 0x00000000ff077424 */ /* 0x000fe400078e00ff */
[----:B------:R-:W-:Y:S02]  /*13c60*/  IMAD.MOV.U32 R10, RZ, RZ, R0 ;  /* 0x000000ffff0a7224 */ /* 0x000fe400078e0000 */
[----:B------:R-:W-:Y:S05]  /*13c70*/  RET.REL.NODEC R6 `(_ZN2at6native18elementwise_kernelILi128ELi4EZNS0_15gpu_kernel_implIZZZNS0_54_GLOBAL__N__7dbc7496_16_ComplexKernel_cu_75b981de_334617polar_kernel_cudaERNS_14TensorIteratorEENKUlvE_clEvENKUlvE_clEvEUlddE_EEvRNS_18TensorIteratorBaseERKT_EUliE_EEviT1_) ;  /* 0xfffffec006e07950 */ /* 0x000fea0003c3ffff */
.L_x_1211:
        /* <DEDUP_REMOVED lines=16> */
.L_x_4579:


//--------------------- .text._ZN2at6native27unrolled_elementwise_kernelIZZZNS0_54_GLOBAL__N__7dbc7496_16_ComplexKernel_cu_75b981de_334617polar_kernel_cudaERNS_14TensorIteratorEENKUlvE_clEvENKUlvE_clEvEUlddE_St5arrayIPcLm3EELi4E23TrivialOffsetCalculatorILi2EjESB_ILi1EjENS0_6memory12LoadWithCastILi2EEENSE_13StoreWithCastILi1EEEEEviT_T0_T2_T3_T4_T5_ --------------------------
	.section	.text._ZN2at6native27unrolled_elementwise_kernelIZZZNS0_54_GLOBAL__N__7dbc7496_16_ComplexKernel_cu_75b981de_334617polar_kernel_cudaERNS_14TensorIteratorEENKUlvE_clEvENKUlvE_clEvEUlddE_St5arrayIPcLm3EELi4E23TrivialOffsetCalculatorILi2EjESB_ILi1EjENS0_6memory12LoadWithCastILi2EEENSE_13StoreWithCastILi1EEEEEviT_T0_T2_T3_T4_T5_,"ax",@progbits
	.align	128
        .global         _ZN2at6native27unrolled_elementwise_kernelIZZZNS0_54_GLOBAL__N__7dbc7496_16_ComplexKernel_cu_75b981de_334617polar_kernel_cudaERNS_14TensorIteratorEENKUlvE_clEvENKUlvE_clEvEUlddE_St5arrayIPcLm3EELi4E23TrivialOffsetCalculatorILi2EjESB_ILi1EjENS0_6memory12LoadWithCastILi2EEENSE_13StoreWithCastILi1EEEEEviT_T0_T2_T3_T4_T5_
        .type           _ZN2at6native27unrolled_elementwise_kernelIZZZNS0_54_GLOBAL__N__7dbc7496_16_ComplexKernel_cu_75b981de_334617polar_kernel_cudaERNS_14TensorIteratorEENKUlvE_clEvENKUlvE_clEvEUlddE_St5arrayIPcLm3EELi4E23TrivialOffsetCalculatorILi2EjESB_ILi1EjENS0_6memory12LoadWithCastILi2EEENSE_13StoreWithCastILi1EEEEEviT_T0_T2_T3_T4_T5_,@function
        .size           _ZN2at6native27unrolled_elementwise_kernelIZZZNS0_54_GLOBAL__N__7dbc7496_16_ComplexKernel_cu_75b981de_334617polar_kernel_cudaERNS_14TensorIteratorEENKUlvE_clEvENKUlvE_clEvEUlddE_St5arrayIPcLm3EELi4E23TrivialOffsetCalculatorILi2EjESB_ILi1EjENS0_6memory12LoadWithCastILi2EEENSE_13StoreWithCastILi1EEEEEviT_T0_T2_T3_T4_T5_,(.L_x_4580 - _ZN2at6native27unrolled_elementwise_kernelIZZZNS0_54_GLOBAL__N__7dbc7496_16_ComplexKernel_cu_75b981de_334617polar_kernel_cudaERNS_14TensorIteratorEENKUlvE_clEvENKUlvE_clEvEUlddE_St5arrayIPcLm3EELi4E23TrivialOffsetCalculatorILi2EjESB_ILi1EjENS0_6memory12LoadWithCastILi2EEENSE_13StoreWithCastILi1EEEEEviT_T0_T2_T3_T4_T5_)
        .other          _ZN2at6native27unrolled_elementwise_kernelIZZZNS0_54_GLOBAL__N__7dbc7496_16_ComplexKernel_cu_75b981de_334617polar_kernel_cudaERNS_14TensorIteratorEENKUlvE_clEvENKUlvE_clEvEUlddE_St5arrayIPcLm3EELi4E23TrivialOffsetCalculatorILi2EjESB_ILi1EjENS0_6memory12LoadWithCastILi2EEENSE_13StoreWithCastILi1EEEEEviT_T0_T2_T3_T4_T5_,@"STO_CUDA_ENTRY STV_DEFAULT"
_ZN2at6native27unrolled_elementwise_kernelIZZZNS0_54_GLOBAL__N__7dbc7496_16_ComplexKernel_cu_75b981de_334617polar_kernel_cudaERNS_14TensorIteratorEENKUlvE_clEvENKUlvE_clEvEUlddE_St5arrayIPcLm3EELi4E23TrivialOffsetCalculatorILi2EjESB_ILi1EjENS0_6memory12LoadWithCastILi2EEENSE_13StoreWithCastILi1EEEEEviT_T0_T2_T3_T4_T5_:
.text._ZN2at6native27unrolled_elementwise_kernelIZZZNS0_54_GLOBAL__N__7dbc7496_16_ComplexKernel_cu_75b981de_334617polar_kernel_cudaERNS_14TensorIteratorEENKUlvE_clEvENKUlvE_clEvEUlddE_St5arrayIPcLm3EELi4E23TrivialOffsetCalculatorILi2EjESB_ILi1EjENS0_6memory12LoadWithCastILi2EEENSE_13StoreWithCastILi1EEEEEviT_T0_T2_T3_T4_T5_:
[----:B------:R-:W0:Y:S01]  /*0000*/  LDC R1, c[0x0][0x28] ;  /* 0x00000a00ff017b82 */ /* 0x000e220000000800 */
[----:B------:R-:W1:Y:S07]  /*0010*/  S2R R30, SR_CTAID.X ;  /* 0x00000000001e7919 */ /* 0x000e6e0000002500 */
[----:B------:R-:W1:Y:S01]  /*0020*/  LDC R44, c[0x0][0x210] ;  /* 0x00008400ff2c7b82 */ /* 0x000e620000000800 */
[----:B------:R-:W-:Y:S01]  /*0030*/  ULDC.64 UR36, c[0x0][0x208] ;  /* 0x0000820000247ab9 */ /* 0x000fe20000000a00 */
[----:B------:R-:W-:Y:S01]  /*0040*/  BSSY B6, `(.L_x_1212) ;  /* 0x00001f3000067945 */ /* 0x000fe20003800000 */
[----:B------:R-:W2:Y:S01]  /*0050*/  S2R R31, SR_TID.X ;  /* 0x00000000001f7919 */ /* 0x000ea20000002100 */
[----:B0-----:R-:W-:Y:S01]  /*0060*/  VIADD R1, R1, 0xffffffd8 ;  /* 0xffffffd801017836 */ /* 0x001fe20000000000 */
[----:B------:R-:W-:-:S02]  /*0070*/  CS2R R32, SRZ ;  /* 0x0000000000207805 */ /* 0x000fc4000001ff00 */
[----:B------:R-:W-:Y:S02]  /*0080*/  CS2R R24, SRZ ;  /* 0x0000000000187805 */ /* 0x000fe4000001ff00 */
[----:B------:R-:W-:Y:S01]  /*0090*/  CS2R R26, SRZ ;  /* 0x00000000001a7805 */ /* 0x000fe2000001ff00 */
[----:B------:R-:W0:Y:S08]  /*00a0*/  LDC.U8 R29, c[0x0][0x234] ;  /* 0x00008d00ff1d7b82 */ /* 0x000e300000000000 */
[----:B------:R-:W3:Y:S01]  /*00b0*/  LDC.U8 R28, c[0x0][0x235] ;  /* 0x00008d40ff1c7b82 */ /* 0x000ee20000000000 */
[----:B-1----:R-:W-:-:S05]  /*00c0*/  IMAD R44, R30, -0x200, R44 ;  /* 0xfffffe001e2c7824 */ /* 0x002fca00078e022c */
[----:B--2---:R-:W-:-:S13]  /*00d0*/  ISETP.GE.AND P0, PT, R31, R44, PT ;  /* 0x0000002c1f00720c */ /* 0x004fda0003f06270 */
[----:B------:R-:W-:Y:S05]  /*00e0*/  @P0 BRA `(.L_x_1213) ;  /* 0x0000001c00a00947 */ /* 0x000fea0003800000 */
[----:B------:R-:W1:Y:S01]  /*00f0*/  LDC.64 R2, c[0x0][0x220] ;  /* 0x00008800ff027b82 */ /* 0x000e620000000a00 */
[----:B0-----:R-:W-:Y:S01]  /*0100*/  PRMT R0, R29, 0x9910, RZ ;  /* 0x000099101d007816 */ /* 0x001fe200000000ff */
[----:B------:R-:W-:Y:S01]  /*0110*/  IMAD R31, R30, 0x200, R31 ;  /* 0x000002001e1f7824 */ /* 0x000fe200078e021f */
[----:B------:R-:W-:Y:S02]  /*0120*/  ULDC UR4, c[0x0][0x238] ;  /* 0x00008e0000047ab9 */ /* 0x000fe40000000800 */
[----:B------:R-:W-:Y:S01]  /*0130*/  ISETP.GT.AND P0, PT, R0, 0x9, PT ;  /* 0x000000090000780c */ /* 0x000fe20003f04270 */
[----:B------:R-:W-:-:S05]  /*0140*/  IMAD R5, R31, UR4, RZ ;  /* 0x000000041f057c24 */ /* 0x000fca000f8e02ff */
[----:B-1----:R-:W-:-:S05]  /*0150*/  IADD3 R2, P1, R5, R2, RZ ;  /* 0x0000000205027210 */ /* 0x002fca0007f3e0ff */
        /* <DEDUP_REMOVED lines=13> */
.L_x_1217:
[----:B------:R-:W2:Y:S02]  /*0230*/  LDG.E.U8 R2, desc[UR36][R2.64] ;  /* 0x0000002402027981 */ /* 0x000ea4000c1e1100 */
[----:B--2---:R0:W1:Y:S01]  /*0240*/  I2F.F64.U16 R24, R2 ;  /* 0x0000000200187312 */ /* 0x0040620000101800 */
[----:B------:R-:W-:Y:S05]  /*0250*/  BRA `(.L_x_1219) ;  /* 0x0000000c00747947 */ /* 0x000fea0003800000 */
.L_x_1216:
        /* <DEDUP_REMOVED lines=9> */
.L_x_1221:
[----:B------:R-:W2:Y:S02]  /*02f0*/  LDG.E R2, desc[UR36][R2.64] ;  /* 0x0000002402027981 */ /* 0x000ea4000c1e1900 */
[----:B--2---:R1:W2:Y:S01]  /*0300*/  I2F.F64 R24, R2 ;  /* 0x0000000200187312 */ /* 0x0042a20000201c00 */
[----:B------:R-:W-:Y:S05]  /*0310*/  BRA `(.L_x_1219) ;  /* 0x0000000c00447947 */ /* 0x000fea0003800000 */
.L_x_1220:
[----:B------:R-:W2:Y:S02]  /*0320*/  LDG.E.U16 R2, desc[UR36][R2.64] ;  /* 0x0000002402027981 */ /* 0x000ea4000c1e1500 */
[----:B--2---:R4:W0:Y:S01]  /*0330*/  I2F.F64.S16 R24, R2 ;  /* 0x0000000200187312 */ /* 0x0048220000101c00 */
[----:B------:R-:W-:Y:S05]  /*0340*/  BRA `(.L_x_1219) ;  /* 0x0000000c00387947 */ /* 0x000fea0003800000 */
.L_x_1215:
        /* <DEDUP_REMOVED lines=10> */
.L_x_1223:
[----:B------:R-:W2:Y:S02]  /*03f0*/  LDG.E.U16 R0, desc[UR36][R2.64] ;  /* 0x0000002402007981 */ /* 0x000ea4000c1e1500 */
[----:B--2---:R-:W-:-:S05]  /*0400*/  HADD2.F32 R0, -RZ, R0.H0_H0 ;  /* 0x20000000ff007230 */ /* 0x004fca0000004100 */
[----:B------:R-:W-:-:S04]  /*0410*/  FMUL.FTZ R0, R0, 1 ;  /* 0x3f80000000007820 */ /* 0x000fc80000410000 */
[----:B------:R0:W1:Y:S01]  /*0420*/  F2F.F64.F32 R24, R0 ;  /* 0x0000000000187310 */ /* 0x0000620000201800 */
[----:B------:R-:W-:Y:S05]  /*0430*/  BRA `(.L_x_1219) ;  /* 0x0000000800fc7947 */ /* 0x000fea0003800000 */
.L_x_1222:
        /* <DEDUP_REMOVED lines=10> */
.L_x_1225:
[----:B------:R-:W2:Y:S02]  /*04e0*/  LDG.E.U16 R2, desc[UR36][R2.64] ;  /* 0x0000002402027981 */ /* 0x000ea4000c1e1500 */
[----:B--2---:R-:W-:-:S05]  /*04f0*/  HADD2.F32 R0, -RZ, R2.H0_H0 ;  /* 0x20000002ff007230 */ /* 0x004fca0000004100 */
[----:B------:R-:W-:-:S04]  /*0500*/  FMUL.FTZ R0, R0, 1 ;  /* 0x3f80000000007820 */ /* 0x000fc80000410000 */
[----:B------:R0:W1:Y:S01]  /*0510*/  F2F.F64.F32 R24, R0 ;  /* 0x0000000000187310 */ /* 0x0000620000201800 */
[----:B------:R-:W-:Y:S05]  /*0520*/  BRA `(.L_x_1219) ;  /* 0x0000000800c07947 */ /* 0x000fea0003800000 */
.L_x_1224:
[----:B------:R0:W5:Y:S01]  /*0530*/  LDG.E.64 R24, desc[UR36][R2.64] ;  /* 0x0000002402187981 */ /* 0x000162000c1e1b00 */
[----:B------:R-:W-:Y:S05]  /*0540*/  BRA `(.L_x_1219) ;  /* 0x0000000800b87947 */ /* 0x000fea0003800000 */
.L_x_1214:
        /* <DEDUP_REMOVED lines=13> */
.L_x_1228:
[----:B------:R0:W5:Y:S01]  /*0620*/  LDG.E.64 R24, desc[UR36][R2.64] ;  /* 0x0000002402187981 */ /* 0x000162000c1e1b00 */
[----:B------:R-:W-:Y:S05]  /*0630*/  BRA `(.L_x_1219) ;  /* 0x00000008007c7947 */ /* 0x000fea0003800000 */
.L_x_1227:
        /* <DEDUP_REMOVED lines=28> */
.L_x_1230:
[----:B------:R-:W2:Y:S02]  /*0800*/  LDG.E.U8 R3, desc[UR36][R2.64] ;  /* 0x0000002402037981 */ /* 0x000ea4000c1e1100 */
[----:B--2---:R-:W-:-:S05]  /*0810*/  IMAD.SHL.U32 R0, R3, 0x2000000, RZ ;  /* 0x0200000003007824 */ /* 0x004fca00078e00ff */
[----:B------:R-:W-:-:S13]  /*0820*/  ISETP.GE.U32.AND P0, PT, R0, 0x8000000, PT ;  /* 0x080000000000780c */ /* 0x000fda0003f06070 */
[C---:B------:R-:W-:Y:S02]  /*0830*/  @P0 IMAD.SHL.U32 R4, R3.reuse, 0x200000, RZ ;  /* 0x0020000003040824 */ /* 0x040fe400078e00ff */
[C---:B------:R-:W-:Y:S02]  /*0840*/  @!P0 IMAD.SHL.U32 R0, R3.reuse, 0x100, RZ ;  /* 0x0000010003008824 */ /* 0x040fe400078e00ff */
[----:B------:R-:W-:Y:S01]  /*0850*/  IMAD.SHL.U32 R3, R3, 0x1000000, RZ ;  /* 0x0100000003037824 */ /* 0x000fe200078e00ff */
[----:B------:R-:W-:Y:S02]  /*0860*/  @P0 LOP3.LUT R4, R4, 0xfe00000, RZ, 0xc0, !PT ;  /* 0x0fe0000004040812 */ /* 0x000fe400078ec0ff */
        /* <DEDUP_REMOVED lines=9> */
.L_x_1229:
[----:B------:R-:W2:Y:S02]  /*0900*/  LDG.E.U16 R0, desc[UR36][R2.64] ;  /* 0x0000002402007981 */ /* 0x000ea4000c1e1500 */
[----:B--2---:R-:W-:-:S04]  /*0910*/  IMAD.U32 R0, R0, 0x10000, RZ ;  /* 0x0001000000007824 */ /* 0x004fc800078e00ff */
[----:B------:R-:W-:-:S04]  /*0920*/  FMUL.FTZ R0, R0, 1 ;  /* 0x3f80000000007820 */ /* 0x000fc80000410000 */
[----:B------:R0:W1:Y:S01]  /*0930*/  F2F.F64.F32 R24, R0 ;  /* 0x0000000000187310 */ /* 0x0000620000201800 */
[----:B------:R-:W-:Y:S05]  /*0940*/  BRA `(.L_x_1219) ;  /* 0x0000000400b87947 */ /* 0x000fea0003800000 */
.L_x_1226:
        /* <DEDUP_REMOVED lines=11> */
.L_x_1233:
        /* <DEDUP_REMOVED lines=21> */
.L_x_1237:
[----:B------:R-:W-:Y:S05]  /*0b50*/  BSYNC B1 ;  /* 0x0000000000017941 */ /* 0x000fea0003800000 */
.L_x_1236:
[----:B------:R-:W-:Y:S01]  /*0b60*/  LEA R3, R0, 0x3b800000, 0x17 ;  /* 0x3b80000000037811 */ /* 0x000fe200078eb8ff */
[----:B------:R-:W-:-:S05]  /*0b70*/  IMAD.SHL.U32 R0, R2, 0x100000, RZ ;  /* 0x0010000002007824 */ /* 0x000fca00078e00ff */
[----:B------:R-:W-:-:S07]  /*0b80*/  LOP3.LUT R0, R3, R0, R4, 0xfe, !PT ;  /* 0x0000000003007212 */ /* 0x000fce00078efe04 */
.L_x_1235:
[----:B------:R-:W-:Y:S05]  /*0b90*/  BSYNC B0 ;  /* 0x0000000000007941 */ /* 0x000fea0003800000 */
.L_x_1234:
[----:B------:R-:W-:-:S04]  /*0ba0*/  FMUL.FTZ R0, R0, 1 ;  /* 0x3f80000000007820 */ /* 0x000fc80000410000 */
[----:B------:R0:W1:Y:S01]  /*0bb0*/  F2F.F64.F32 R24, R0 ;  /* 0x0000000000187310 */ /* 0x0000620000201800 */
[----:B------:R-:W-:Y:S05]  /*0bc0*/  BRA `(.L_x_1219) ;  /* 0x0000000400187947 */ /* 0x000fea0003800000 */
.L_x_1232:
        /* <DEDUP_REMOVED lines=21> */
.L_x_1241:
[----:B------:R-:W-:Y:S05]  /*0d20*/  BSYNC B1 ;  /* 0x0000000000017941 */ /* 0x000fea0003800000 */
.L_x_1240:
[----:B------:R-:W-:Y:S01]  /*0d30*/  LEA R3, R0, 0x37800000, 0x17 ;  /* 0x3780000000037811 */ /* 0x000fe200078eb8ff */
[----:B------:R-:W-:-:S05]  /*0d40*/  IMAD.SHL.U32 R0, R2, 0x200000, RZ ;  /* 0x0020000002007824 */ /* 0x000fca00078e00ff */
[----:B------:R-:W-:-:S07]  /*0d50*/  LOP3.LUT R0, R3, R0, R4, 0xfe, !PT ;  /* 0x0000000003007212 */ /* 0x000fce00078efe04 */
.L_x_1239:
[----:B------:R-:W-:Y:S05]  /*0d60*/  BSYNC B0 ;  /* 0x0000000000007941 */ /* 0x000fea0003800000 */
.L_x_1238:
[----:B------:R-:W-:-:S04]  /*0d70*/  FMUL.FTZ R0, R0, 1 ;  /* 0x3f80000000007820 */ /* 0x000fc80000410000 */
[----:B------:R0:W1:Y:S01]  /*0d80*/  F2F.F64.F32 R24, R0 ;  /* 0x0000000000187310 */ /* 0x0000620000201800 */
[----:B------:R-:W-:Y:S05]  /*0d90*/  BRA `(.L_x_1219) ;  /* 0x0000000000a47947 */ /* 0x000fea0003800000 */
.L_x_1231:
        /* <DEDUP_REMOVED lines=14> */
.L_x_1245:
[----:B------:R-:W-:Y:S05]  /*0e80*/  BSYNC B0 ;  /* 0x0000000000007941 */ /* 0x000fea0003800000 */
.L_x_1244:
[----:B------:R-:W-:-:S04]  /*0e90*/  FMUL.FTZ R0, R0, 1 ;  /* 0x3f80000000007820 */ /* 0x000fc80000410000 */
[----:B------:R0:W1:Y:S01]  /*0ea0*/  F2F.F64.F32 R24, R0 ;  /* 0x0000000000187310 */ /* 0x0000620000201800 */
[----:B------:R-:W-:Y:S05]  /*0eb0*/  BRA `(.L_x_1219) ;  /* 0x00000000005c7947 */ /* 0x000fea0003800000 */
.L_x_1218:
        /* <DEDUP_REMOVED lines=15> */
[----:B-1-3--:R-:W-:Y:S05]  /*0fb0*/  CALL.ABS.NOINC R2 ;  /* 0x0000000002007343 */ /* 0x00afea0003c00000 */
.L_x_1246:
[----:B------:R-:W-:Y:S01]  /*0fc0*/  CS2R R24, SRZ ;  /* 0x0000000000187805 */ /* 0x000fe2000001ff00 */
[----:B------:R-:W-:Y:S06]  /*0fd0*/  BRA `(.L_x_1219) ;  /* 0x0000000000147947 */ /* 0x000fec0003800000 */
.L_x_1243:
[----:B------:R-:W2:Y:S02]  /*0fe0*/  LDG.E.64 R24, desc[UR36][R2.64] ;  /* 0x0000002402187981 */ /* 0x000ea4000c1e1b00 */
[----:B--2---:R-:W0:Y:S01]  /*0ff0*/  I2F.F64.U64 R24, R24 ;  /* 0x0000001800187312 */ /* 0x004e220000301800 */
[----:B------:R-:W-:Y:S05]  /*1000*/  BRA `(.L_x_1219) ;  /* 0x0000000000087947 */ /* 0x000fea0003800000 */
.L_x_1242:
[----:B------:R-:W2:Y:S02]  /*1010*/  LDG.E R2, desc[UR36][R2.64] ;  /* 0x0000002402027981 */ /* 0x000ea4000c1e1900 */
[----:B--2---:R0:W1:Y:S02]  /*1020*/  I2F.F64.U32 R24, R2 ;  /* 0x0000000200187312 */ /* 0x0040640000201800 */
.L_x_1219:
[----:B01--4-:R-:W0:Y:S01]  /*1030*/  LDC.64 R2, c[0x0][0x228] ;  /* 0x00008a00ff027b82 */ /* 0x013e220000000a00 */
[----:B---3--:R-:W-:Y:S01]  /*1040*/  PRMT R0, R28, 0x9910, RZ ;  /* 0x000099101c007816 */ /* 0x008fe200000000ff */
[----:B------:R-:W-:Y:S02]  /*1050*/  ULDC UR4, c[0x0][0x23c] ;  /* 0x00008f0000047ab9 */ /* 0x000fe40000000800 */
        /* <DEDUP_REMOVED lines=16> */
.L_x_1250:
[----:B------:R-:W3:Y:S02]  /*1160*/  LDG.E.U8 R2, desc[UR36][R2.64] ;  /* 0x0000002402027981 */ /* 0x000ee4000c1e1100 */
[----:B---3--:R3:W4:Y:S01]  /*1170*/  I2F.F64.U16 R26, R2 ;  /* 0x00000002001a7312 */ /* 0x0087220000101800 */
[----:B------:R-:W-:Y:S05]  /*1180*/  BRA `(.L_x_1252) ;  /* 0x0000000c00707947 */ /* 0x000fea0003800000 */
.L_x_1249:
        /* <DEDUP_REMOVED lines=9> */
.L_x_1254:
[----:B------:R-:W3:Y:S02]  /*1220*/  LDG.E R2, desc[UR36][R2.64] ;  /* 0x0000002402027981 */ /* 0x000ee4000c1e1900 */
[----:B---3--:R0:W1:Y:S01]  /*1230*/  I2F.F64 R26, R2 ;  /* 0x00000002001a7312 */ /* 0x0080620000201c00 */
[----:B------:R-:W-:Y:S05]  /*1240*/  BRA `(.L_x_1252) ;  /* 0x0000000c00407947 */ /* 0x000fea0003800000 */
.L_x_1253:
[----:B------:R-:W3:Y:S02]  /*1250*/  LDG.E.U16 R2, desc[UR36][R2.64] ;  /* 0x0000002402027981 */ /* 0x000ee4000c1e1500 */
[----:B---3--:R0:W1:Y:S01]  /*1260*/  I2F.F64.S16 R26, R2 ;  /* 0x00000002001a7312 */ /* 0x0080620000101c00 */
[----:B------:R-:W-:Y:S05]  /*1270*/  BRA `(.L_x_1252) ;  /* 0x0000000c00347947 */ /* 0x000fea0003800000 */
.L_x_1248:
        /* <DEDUP_REMOVED lines=10> */
.L_x_1256:
[----:B------:R-:W3:Y:S02]  /*1320*/  LDG.E.U16 R0, desc[UR36][R2.64] ;  /* 0x0000002402007981 */ /* 0x000ee4000c1e1500 */
[----:B---3--:R-:W-:-:S05]  /*1330*/  HADD2.F32 R0, -RZ, R0.H0_H0 ;  /* 0x20000000ff007230 */ /* 0x008fca0000004100 */
[----:B------:R-:W-:-:S04]  /*1340*/  FMUL.FTZ R0, R0, 1 ;  /* 0x3f80000000007820 */ /* 0x000fc80000410000 */
[----:B------:R0:W1:Y:S01]  /*1350*/  F2F.F64.F32 R26, R0 ;  /* 0x00000000001a7310 */ /* 0x0000620000201800 */
[----:B------:R-:W-:Y:S05]  /*1360*/  BRA `(.L_x_1252) ;  /* 0x0000000800f87947 */ /* 0x000fea0003800000 */
.L_x_1255:
        /* <DEDUP_REMOVED lines=10> */
.L_x_1258:
[----:B------:R-:W3:Y:S02]  /*1410*/  LDG.E.U16 R2, desc[UR36][R2.64] ;  /* 0x0000002402027981 */ /* 0x000ee4000c1e1500 */
[----:B---3--:R-:W-:-:S05]  /*1420*/  HADD2.F32 R0, -RZ, R2.H0_H0 ;  /* 0x20000002ff007230 */ /* 0x008fca0000004100 */
[----:B------:R-:W-:-:S04]  /*1430*/  FMUL.FTZ R0, R0, 1 ;  /* 0x3f80000000007820 */ /* 0x000fc80000410000 */
[----:B------:R0:W1:Y:S01]  /*1440*/  F2F.F64.F32 R26, R0 ;  /* 0x00000000001a7310 */ /* 0x0000620000201800 */
[----:B------:R-:W-:Y:S05]  /*1450*/  BRA `(.L_x_1252) ;  /* 0x0000000800bc7947 */ /* 0x000fea0003800000 */
.L_x_1257:
[----:B------:R0:W5:Y:S01]  /*1460*/  LDG.E.64 R26, desc[UR36][R2.64] ;  /* 0x00000024021a7981 */ /* 0x000162000c1e1b00 */
[----:B------:R-:W-:Y:S05]  /*1470*/  BRA `(.L_x_1252) ;  /* 0x0000000800b47947 */ /* 0x000fea0003800000 */
.L_x_1247:
        /* <DEDUP_REMOVED lines=13> */
.L_x_1261:
[----:B------:R0:W5:Y:S01]  /*1550*/  LDG.E.64 R26, desc[UR36][R2.64] ;  /* 0x00000024021a7981 */ /* 0x000162000c1e1b00 */
[----:B------:R-:W-:Y:S05]  /*1560*/  BRA `(.L_x_1252) ;  /* 0x0000000800787947 */ /* 0x000fea0003800000 */
.L_x_1260:
        /* <DEDUP_REMOVED lines=28> */
.L_x_1263:
        /* <DEDUP_REMOVED lines=15> */
.L_x_1262:
[----:B------:R-:W3:Y:S02]  /*1820*/  LDG.E.U16 R0, desc[UR36][R2.64] ;  /* 0x0000002402007981 */ /* 0x000ee4000c1e1500 */
[----:B---3--:R-:W-:-:S04]  /*1830*/  IMAD.U32 R0, R0, 0x10000, RZ ;  /* 0x0001000000007824 */ /* 0x008fc800078e00ff */
[----:B------:R-:W-:-:S04]  /*1840*/  FMUL.FTZ R0, R0, 1 ;  /* 0x3f80000000007820 */ /* 0x000fc80000410000 */
[----:B------:R0:W1:Y:S01]  /*1850*/  F2F.F64.F32 R26, R0 ;  /* 0x00000000001a7310 */ /* 0x0000620000201800 */
[----:B------:R-:W-:Y:S05]  /*1860*/  BRA `(.L_x_1252) ;  /* 0x0000000400b87947 */ /* 0x000fea0003800000 */
.L_x_1259:
        /* <DEDUP_REMOVED lines=11> */
.L_x_1266:
        /* <DEDUP_REMOVED lines=21> */
.L_x_1270:
[----:B------:R-:W-:Y:S05]  /*1a70*/  BSYNC B1 ;  /* 0x0000000000017941 */ /* 0x000fea0003800000 */
.L_x_1269:
[----:B------:R-:W-:Y:S01]  /*1a80*/  LEA R3, R0, 0x3b800000, 0x17 ;  /* 0x3b80000000037811 */ /* 0x000fe200078eb8ff */
[----:B------:R-:W-:-:S05]  /*1a90*/  IMAD.SHL.U32 R0, R2, 0x100000, RZ ;  /* 0x0010000002007824 */ /* 0x000fca00078e00ff */
[----:B------:R-:W-:-:S07]  /*1aa0*/  LOP3.LUT R0, R3, R0, R4, 0xfe, !PT ;  /* 0x0000000003007212 */ /* 0x000fce00078efe04 */
.L_x_1268:
[----:B------:R-:W-:Y:S05]  /*1ab0*/  BSYNC B0 ;  /* 0x0000000000007941 */ /* 0x000fea0003800000 */
.L_x_1267:
[----:B------:R-:W-:-:S04]  /*1ac0*/  FMUL.FTZ R0, R0, 1 ;  /* 0x3f80000000007820 */ /* 0x000fc80000410000 */
[----:B------:R0:W1:Y:S01]  /*1ad0*/  F2F.F64.F32 R26, R0 ;  /* 0x00000000001a7310 */ /* 0x0000620000201800 */
[----:B------:R-:W-:Y:S05]  /*1ae0*/  BRA `(.L_x_1252) ;  /* 0x0000000400187947 */ /* 0x000fea0003800000 */
.L_x_1265:
        /* <DEDUP_REMOVED lines=21> */
.L_x_1274:
[----:B------:R-:W-:Y:S05]  /*1c40*/  BSYNC B1 ;  /* 0x0000000000017941 */ /* 0x000fea0003800000 */
.L_x_1273:
[----:B------:R-:W-:Y:S01]  /*1c50*/  LEA R3, R0, 0x37800000, 0x17 ;  /* 0x3780000000037811 */ /* 0x000fe200078eb8ff */
[----:B------:R-:W-:-:S05]  /*1c60*/  IMAD.SHL.U32 R0, R2, 0x200000, RZ ;  /* 0x0020000002007824 */ /* 0x000fca00078e00ff */
[----:B------:R-:W-:-:S07]  /*1c70*/  LOP3.LUT R0, R3, R0, R4, 0xfe, !PT ;  /* 0x0000000003007212 */ /* 0x000fce00078efe04 */
.L_x_1272:
[----:B------:R-:W-:Y:S05]  /*1c80*/  BSYNC B0 ;  /* 0x0000000000007941 */ /* 0x000fea0003800000 */
.L_x_1271:
[----:B------:R-:W-:-:S04]  /*1c90*/  FMUL.FTZ R0, R0, 1 ;  /* 0x3f80000000007820 */ /* 0x000fc80000410000 */
[----:B------:R0:W1:Y:S01]  /*1ca0*/  F2F.F64.F32 R26, R0 ;  /* 0x00000000001a7310 */ /* 0x0000620000201800 */
[----:B------:R-:W-:Y:S05]  /*1cb0*/  BRA `(.L_x_1252) ;  /* 0x0000000000a47947 */ /* 0x000fea0003800000 */
.L_x_1264:
        /* <DEDUP_REMOVED lines=14> */
.L_x_1278:
[----:B------:R-:W-:Y:S05]  /*1da0*/  BSYNC B0 ;  /* 0x0000000000007941 */ /* 0x000fea0003800000 */
.L_x_1277:
[----:B------:R-:W-:-:S04]  /*1db0*/  FMUL.FTZ R0, R0, 1 ;  /* 0x3f80000000007820 */ /* 0x000fc80000410000 */
[----:B------:R0:W1:Y:S01]  /*1dc0*/  F2F.F64.F32 R26, R0 ;  /* 0x00000000001a7310 */ /* 0x0000620000201800 */
[----:B------:R-:W-:Y:S05]  /*1dd0*/  BRA `(.L_x_1252) ;  /* 0x00000000005c7947 */ /* 0x000fea0003800000 */
.L_x_1251:
        /* <DEDUP_REMOVED lines=15> */
[----:B-12--5:R-:W-:Y:S05]  /*1ed0*/  CALL.ABS.NOINC R2 ;  /* 0x0000000002007343 */ /* 0x026fea0003c00000 */
.L_x_1279:
[----:B------:R-:W-:Y:S01]  /*1ee0*/  CS2R R26, SRZ ;  /* 0x00000000001a7805 */ /* 0x000fe2000001ff00 */
[----:B------:R-:W-:Y:S06]  /*1ef0*/  BRA `(.L_x_1252) ;  /* 0x0000000000147947 */ /* 0x000fec0003800000 */
.L_x_1276:
[----:B------:R-:W3:Y:S02]  /*1f00*/  LDG.E.64 R26, desc[UR36][R2.64] ;  /* 0x00000024021a7981 */ /* 0x000ee4000c1e1b00 */
[----:B---3--:R-:W0:Y:S01]  /*1f10*/  I2F.F64.U64 R26, R26 ;  /* 0x0000001a001a7312 */ /* 0x008e220000301800 */
[----:B------:R-:W-:Y:S05]  /*1f20*/  BRA `(.L_x_1252) ;  /* 0x0000000000087947 */ /* 0x000fea0003800000 */
.L_x_1275:
[----:B------:R-:W3:Y:S02]  /*1f30*/  LDG.E R2, desc[UR36][R2.64] ;  /* 0x0000002402027981 */ /* 0x000ee4000c1e1900 */
[----:B---3--:R0:W1:Y:S02]  /*1f40*/  I2F.F64.U32 R26, R2 ;  /* 0x00000002001a7312 */ /* 0x0080640000201800 */
.L_x_1252:
[----:B------:R-:W2:Y:S02]  /*1f50*/  S2R R31, SR_TID.X ;  /* 0x00000000001f7919 */ /* 0x000ea40000002100 */
[----:B--2---:R-:W-:-:S07]  /*1f60*/  VIADD R31, R31, 0x80 ;  /* 0x000000801f1f7836 */ /* 0x004fce0000000000 */
.L_x_1213:
[----:B------:R-:W-:Y:S05]  /*1f70*/  BSYNC B6 ;  /* 0x0000000000067941 */ /* 0x000fea0003800000 */
.L_x_1212:
[----:B------:R-:W-:Y:S01]  /*1f80*/  ISETP.GE.AND P0, PT, R31, R44, PT ;  /* 0x0000002c1f00720c */ /* 0x000fe20003f06270 */
[----:B------:R-:W-:Y:S01]  /*1f90*/  BSSY B6, `(.L_x_1280) ;  /* 0x00001e9000067945 */ /* 0x000fe20003800000 */
[----:B------:R-:W-:-:S11]  /*1fa0*/  CS2R R18, SRZ ;  /* 0x0000000000127805 */ /* 0x000fd6000001ff00 */
[----:B------:R-:W-:Y:S05]  /*1fb0*/  @P0 BRA `(.L_x_1281) ;  /* 0x0000001c00980947 */ /* 0x000fea0003800000 */
[----:B0--3--:R-:W0:Y:S01]  /*1fc0*/  LDC.64 R2, c[0x0][0x220] ;  /* 0x00008800ff027b82 */ /* 0x009e220000000a00 */
        /* <DEDUP_REMOVED lines=19> */
.L_x_1285:
[----:B------:R-:W2:Y:S02]  /*2100*/  LDG.E.U8 R2, desc[UR36][R2.64] ;  /* 0x0000002402027981 */ /* 0x000ea4000c1e1100 */
[----:B--2---:R0:W2:Y:S01]  /*2110*/  I2F.F64.U16 R32, R2 ;  /* 0x0000000200207312 */ /* 0x0040a20000101800 */
[----:B------:R-:W-:Y:S05]  /*2120*/  BRA `(.L_x_1287) ;  /* 0x0000000c00707947 */ /* 0x000fea0003800000 */
.L_x_1284:
        /* <DEDUP_REMOVED lines=9> */
.L_x_1289:
[----:B------:R-:W2:Y:S02]  /*21c0*/  LDG.E R2, desc[UR36][R2.64] ;  /* 0x0000002402027981 */ /* 0x000ea4000c1e1900 */
[----:B--2---:R0:W2:Y:S01]  /*21d0*/  I2F.F64 R32, R2 ;  /* 0x0000000200207312 */ /* 0x0040a20000201c00 */
[----:B------:R-:W-:Y:S05]  /*21e0*/  BRA `(.L_x_1287) ;  /* 0x0000000c00407947 */ /* 0x000fea0003800000 */
.L_x_1288:
[----:B------:R-:W2:Y:S02]  /*21f0*/  LDG.E.U16 R2, desc[UR36][R2.64] ;  /* 0x0000002402027981 */ /* 0x000ea4000c1e1500 */
[----:B--2---:R0:W2:Y:S01]  /*2200*/  I2F.F64.S16 R32, R2 ;  /* 0x0000000200207312 */ /* 0x0040a20000101c00 */
[----:B------:R-:W-:Y:S05]  /*2210*/  BRA `(.L_x_1287) ;  /* 0x0000000c00347947 */ /* 0x000fea0003800000 */
.L_x_1283:
        /* <DEDUP_REMOVED lines=10> */
.L_x_1291:
[----:B------:R-:W2:Y:S02]  /*22c0*/  LDG.E.U16 R0, desc[UR36][R2.64] ;  /* 0x0000002402007981 */ /* 0x000ea4000c1e1500 */
[----:B--2---:R-:W-:-:S05]  /*22d0*/  HADD2.F32 R0, -RZ, R0.H0_H0 ;  /* 0x20000000ff007230 */ /* 0x004fca0000004100 */
[----:B------:R-:W-:-:S04]  /*22e0*/  FMUL.FTZ R0, R0, 1 ;  /* 0x3f80000000007820 */ /* 0x000fc80000410000 */
[----:B------:R0:W2:Y:S01]  /*22f0*/  F2F.F64.F32 R32, R0 ;  /* 0x0000000000207310 */ /* 0x0000a20000201800 */
[----:B------:R-:W-:Y:S05]  /*2300*/  BRA `(.L_x_1287) ;  /* 0x0000000800f87947 */ /* 0x000fea0003800000 */
.L_x_1290:
        /* <DEDUP_REMOVED lines=10> */
.L_x_1293:
[----:B------:R-:W2:Y:S02]  /*23b0*/  LDG.E.U16 R2, desc[UR36][R2.64] ;  /* 0x0000002402027981 */ /* 0x000ea4000c1e1500 */
[----:B--2---:R-:W-:-:S05]  /*23c0*/  HADD2.F32 R0, -RZ, R2.H0_H0 ;  /* 0x20000002ff007230 */ /* 0x004fca0000004100 */
[----:B------:R-:W-:-:S04]  /*23d0*/  FMUL.FTZ R0, R0, 1 ;  /* 0x3f80000000007820 */ /* 0x000fc80000410000 */
[----:B------:R0:W2:Y:S01]  /*23e0*/  F2F.F64.F32 R32, R0 ;  /* 0x0000000000207310 */ /* 0x0000a20000201800 */
[----:B------:R-:W-:Y:S05]  /*23f0*/  BRA `(.L_x_1287) ;  /* 0x0000000800bc7947 */ /* 0x000fea0003800000 */
.L_x_1292:
[----:B------:R0:W5:Y:S01]  /*2400*/  LDG.E.64 R32, desc[UR36][R2.64] ;  /* 0x0000002402207981 */ /* 0x000162000c1e1b00 */
[----:B------:R-:W-:Y:S05]  /*2410*/  BRA `(.L_x_1287) ;  /* 0x0000000800b47947 */ /* 0x000fea0003800000 */
.L_x_1282:
        /* <DEDUP_REMOVED lines=13> */
.L_x_1296:
[----:B------:R0:W5:Y:S01]  /*24f0*/  LDG.E.64 R32, desc[UR36][R2.64] ;  /* 0x0000002402207981 */ /* 0x000162000c1e1b00 */
[----:B------:R-:W-:Y:S05]  /*2500*/  BRA `(.L_x_1287) ;  /* 0x0000000800787947 */ /* 0x000fea0003800000 */
.L_x_1295:
        /* <DEDUP_REMOVED lines=28> */
.L_x_1298:
        /* <DEDUP_REMOVED lines=15> */
.L_x_1297:
[----:B------:R-:W2:Y:S02]  /*27c0*/  LDG.E.U16 R0, desc[UR36][R2.64] ;  /* 0x0000002402007981 */ /* 0x000ea4000c1e1500 */
[----:B--2---:R-:W-:-:S04]  /*27d0*/  IMAD.U32 R0, R0, 0x10000, RZ ;  /* 0x0001000000007824 */ /* 0x004fc800078e00ff */
[----:B------:R-:W-:-:S04]  /*27e0*/  FMUL.FTZ R0, R0, 1 ;  /* 0x3f80000000007820 */ /* 0x000fc80000410000 */
[----:B------:R2:W3:Y:S01]  /*27f0*/  F2F.F64.F32 R32, R0 ;  /* 0x0000000000207310 */ /* 0x0004e20000201800 */
[----:B------:R-:W-:Y:S05]  /*2800*/  BRA `(.L_x_1287) ;  /* 0x0000000400b87947 */ /* 0x000fea0003800000 */
.L_x_1294:
        /* <DEDUP_REMOVED lines=11> */
.L_x_1301:
        /* <DEDUP_REMOVED lines=21> */
.L_x_1305:
[----:B------:R-:W-:Y:S05]  /*2a10*/  BSYNC B1 ;  /* 0x0000000000017941 */ /* 0x000fea0003800000 */
.L_x_1304:
[----:B------:R-:W-:Y:S01]  /*2a20*/  LEA R3, R0, 0x3b800000, 0x17 ;  /* 0x3b80000000037811 */ /* 0x000fe200078eb8ff */
[----:B------:R-:W-:-:S05]  /*2a30*/  IMAD.SHL.U32 R0, R2, 0x100000, RZ ;  /* 0x0010000002007824 */ /* 0x000fca00078e00ff */
[----:B------:R-:W-:-:S07]  /*2a40*/  LOP3.LUT R0, R3, R0, R4, 0xfe, !PT ;  /* 0x0000000003007212 */ /* 0x000fce00078efe04 */
.L_x_1303:
[----:B------:R-:W-:Y:S05]  /*2a50*/  BSYNC B0 ;  /* 0x0000000000007941 */ /* 0x000fea0003800000 */
.L_x_1302:
[----:B------:R-:W-:-:S04]  /*2a60*/  FMUL.FTZ R0, R0, 1 ;  /* 0x3f80000000007820 */ /* 0x000fc80000410000 */
[----:B------:R0:W2:Y:S01]  /*2a70*/  F2F.F64.F32 R32, R0 ;  /* 0x0000000000207310 */ /* 0x0000a20000201800 */
[----:B------:R-:W-:Y:S05]  /*2a80*/  BRA `(.L_x_1287) ;  /* 0x0000000400187947 */ /* 0x000fea0003800000 */
.L_x_1300:
        /* <DEDUP_REMOVED lines=21> */
.L_x_1309:
[----:B------:R-:W-:Y:S05]  /*2be0*/  BSYNC B1 ;  /* 0x0000000000017941 */ /* 0x000fea0003800000 */
.L_x_1308:
[----:B------:R-:W-:Y:S01]  /*2bf0*/  LEA R3, R0, 0x37800000, 0x17 ;  /* 0x3780000000037811 */ /* 0x000fe200078eb8ff */
[----:B------:R-:W-:-:S05]  /*2c00*/  IMAD.SHL.U32 R0, R2, 0x200000, RZ ;  /* 0x0020000002007824 */ /* 0x000fca00078e00ff */
[----:B------:R-:W-:-:S07]  /*2c10*/  LOP3.LUT R0, R3, R0, R4, 0xfe, !PT ;  /* 0x0000000003007212 */ /* 0x000fce00078efe04 */
.L_x_1307:
[----:B------:R-:W-:Y:S05]  /*2c20*/  BSYNC B0 ;  /* 0x0000000000007941 */ /* 0x000fea0003800000 */
.L_x_1306:
[----:B------:R-:W-:-:S04]  /*2c30*/  FMUL.FTZ R0, R0, 1 ;  /* 0x3f80000000007820 */ /* 0x000fc80000410000 */
[----:B------:R0:W2:Y:S01]  /*2c40*/  F2F.F64.F32 R32, R0 ;  /* 0x0000000000207310 */ /* 0x0000a20000201800 */
[----:B------:R-:W-:Y:S05]  /*2c50*/  BRA `(.L_x_1287) ;  /* 0x0000000000a47947 */ /* 0x000fea0003800000 */
.L_x_1299:
        /* <DEDUP_REMOVED lines=14> */
.L_x_1313:
[----:B------:R-:W-:Y:S05]  /*2d40*/  BSYNC B0 ;  /* 0x0000000000007941 */ /* 0x000fea0003800000 */
.L_x_1312:
[----:B------:R-:W-:-:S04]  /*2d50*/  FMUL.FTZ R0, R0, 1 ;  /* 0x3f80000000007820 */ /* 0x000fc80000410000 */
[----:B------:R0:W2:Y:S01]  /*2d60*/  F2F.F64.F32 R32, R0 ;  /* 0x0000000000207310 */ /* 0x0000a20000201800 */
[----:B------:R-:W-:Y:S05]  /*2d70*/  BRA `(.L_x_1287) ;  /* 0x00000000005c7947 */ /* 0x000fea0003800000 */
.L_x_1286:
        /* <DEDUP_REMOVED lines=16> */
.L_x_1314:
[----:B------:R-:W-:Y:S01]  /*2e80*/  CS2R R32, SRZ ;  /* 0x0000000000207805 */ /* 0x000fe2000001ff00 */
[----:B------:R-:W-:Y:S06]  /*2e90*/  BRA `(.L_x_1287) ;  /* 0x0000000000147947 */ /* 0x000fec0003800000 */
.L_x_1311:
[----:B------:R-:W2:Y:S02]  /*2ea0*/  LDG.E.64 R32, desc[UR36][R2.64] ;  /* 0x0000002402207981 */ /* 0x000ea4000c1e1b00 */
[----:B--2---:R-:W0:Y:S01]  /*2eb0*/  I2F.F64.U64 R32, R32 ;  /* 0x0000002000207312 */ /* 0x004e220000301800 */
[----:B------:R-:W-:Y:S05]  /*2ec0*/  BRA `(.L_x_1287) ;  /* 0x0000000000087947 */ /* 0x000fea0003800000 */
.L_x_1310:
[----:B------:R-:W2:Y:S02]  /*2ed0*/  LDG.E R2, desc[UR36][R2.64] ;  /* 0x0000002402027981 */ /* 0x000ea4000c1e1900 */
[----:B--2---:R0:W2:Y:S02]  /*2ee0*/  I2F.F64.U32 R32, R2 ;  /* 0x0000000200207312 */ /* 0x0040a40000201800 */
.L_x_1287:
[----:B0-----:R-:W0:Y:S01]  /*2ef0*/  LDC.64 R2, c[0x0][0x228] ;  /* 0x00008a00ff027b82 */ /* 0x001e220000000a00 */
[----:B--2---:R-:W-:Y:S01]  /*2f00*/  PRMT R0, R28, 0x9910, RZ ;  /* 0x000099101c007816 */ /* 0x004fe200000000ff */
        /* <DEDUP_REMOVED lines=17> */
.L_x_1318:
[----:B------:R-:W2:Y:S02]  /*3020*/  LDG.E.U8 R2, desc[UR36][R2.64] ;  /* 0x0000002402027981 */ /* 0x000ea4000c1e1100 */
[----:B--2---:R0:W2:Y:S01]  /*3030*/  I2F.F64.U16 R18, R2 ;  /* 0x0000000200127312 */ /* 0x0040a20000101800 */
[----:B------:R-:W-:Y:S05]  /*3040*/  BRA `(.L_x_1320) ;  /* 0x0000000c00707947 */ /* 0x000fea0003800000 */
.L_x_1317:
        /* <DEDUP_REMOVED lines=9> */
.L_x_1322:
[----:B------:R-:W2:Y:S02]  /*30e0*/  LDG.E R2, desc[UR36][R2.64] ;  /* 0x0000002402027981 */ /* 0x000ea4000c1e1900 */
[----:B--2---:R0:W2:Y:S01]  /*30f0*/  I2F.F64 R18, R2 ;  /* 0x0000000200127312 */ /* 0x0040a20000201c00 */
[----:B------:R-:W-:Y:S05]  /*3100*/  BRA `(.L_x_1320) ;  /* 0x0000000c00407947 */ /* 0x000fea0003800000 */
.L_x_1321:
[----:B------:R-:W2:Y:S02]  /*3110*/  LDG.E.U16 R2, desc[UR36][R2.64] ;  /* 0x0000002402027981 */ /* 0x000ea4000c1e1500 */
[----:B--2---:R0:W2:Y:S01]  /*3120*/  I2F.F64.S16 R18, R2 ;  /* 0x0000000200127312 */ /* 0x0040a20000101c00 */
[----:B------:R-:W-:Y:S05]  /*3130*/  BRA `(.L_x_1320) ;  /* 0x0000000c00347947 */ /* 0x000fea0003800000 */
.L_x_1316:
        /* <DEDUP_REMOVED lines=10> */
.L_x_1324:
[----:B------:R-:W2:Y:S02]  /*31e0*/  LDG.E.U16 R0, desc[UR36][R2.64] ;  /* 0x0000002402007981 */ /* 0x000ea4000c1e1500 */
[----:B--2---:R-:W-:-:S05]  /*31f0*/  HADD2.F32 R0, -RZ, R0.H0_H0 ;  /* 0x20000000ff007230 */ /* 0x004fca0000004100 */
[----:B------:R-:W-:-:S04]  /*3200*/  FMUL.FTZ R0, R0, 1 ;  /* 0x3f80000000007820 */ /* 0x000fc80000410000 */
[----:B------:R0:W2:Y:S01]  /*3210*/  F2F.F64.F32 R18, R0 ;  /* 0x0000000000127310 */ /* 0x0000a20000201800 */
[----:B------:R-:W-:Y:S05]  /*3220*/  BRA `(.L_x_1320) ;  /* 0x0000000800f87947 */ /* 0x000fea0003800000 */
.L_x_1323:
        /* <DEDUP_REMOVED lines=10> */
.L_x_1326:
[----:B------:R-:W2:Y:S02]  /*32d0*/  LDG.E.U16 R2, desc[UR36][R2.64] ;  /* 0x0000002402027981 */ /* 0x000ea4000c1e1500 */
[----:B--2---:R-:W-:-:S05]  /*32e0*/  HADD2.F32 R0, -RZ, R2.H0_H0 ;  /* 0x20000002ff007230 */ /* 0x004fca0000004100 */
[----:B------:R-:W-:-:S04]  /*32f0*/  FMUL.FTZ R0, R0, 1 ;  /* 0x3f80000000007820 */ /* 0x000fc80000410000 */
[----:B------:R0:W2:Y:S01]  /*3300*/  F2F.F64.F32 R18, R0 ;  /* 0x0000000000127310 */ /* 0x0000a20000201800 */
[----:B------:R-:W-:Y:S05]  /*3310*/  BRA `(.L_x_1320) ;  /* 0x0000000800bc7947 */ /* 0x000fea0003800000 */
.L_x_1325:
[----:B------:R0:W5:Y:S01]  /*3320*/  LDG.E.64 R18, desc[UR36][R2.64] ;  /* 0x0000002402127981 */ /* 0x000162000c1e1b00 */
[----:B------:R-:W-:Y:S05]  /*3330*/  BRA `(.L_x_1320) ;  /* 0x0000000800b47947 */ /* 0x000fea0003800000 */
.L_x_1315:
        /* <DEDUP_REMOVED lines=13> */
.L_x_1329:
[----:B------:R0:W5:Y:S01]  /*3410*/  LDG.E.64 R18, desc[UR36][R2.64] ;  /* 0x0000002402127981 */ /* 0x000162000c1e1b00 */
[----:B------:R-:W-:Y:S05]  /*3420*/  BRA `(.L_x_1320) ;  /* 0x0000000800787947 */ /* 0x000fea0003800000 */
.L_x_1328:
        /* <DEDUP_REMOVED lines=28> */
.L_x_1331:
        /* <DEDUP_REMOVED lines=15> */
.L_x_1330:
[----:B------:R-:W2:Y:S02]  /*36e0*/  LDG.E.U16 R0, desc[UR36][R2.64] ;  /* 0x0000002402007981 */ /* 0x000ea4000c1e1500 */
[----:B--2---:R-:W-:-:S04]  /*36f0*/  IMAD.U32 R0, R0, 0x10000, RZ ;  /* 0x0001000000007824 */ /* 0x004fc800078e00ff */
[----:B------:R-:W-:-:S04]  /*3700*/  FMUL.FTZ R0, R0, 1 ;  /* 0x3f80000000007820 */ /* 0x000fc80000410000 */
[----:B------:R0:W2:Y:S01]  /*3710*/  F2F.F64.F32 R18, R0 ;  /* 0x0000000000127310 */ /* 0x0000a20000201800 */
[----:B------:R-:W-:Y:S05]  /*3720*/  BRA `(.L_x_1320) ;  /* 0x0000000400b87947 */ /* 0x000fea0003800000 */
.L_x_1327:
        /* <DEDUP_REMOVED lines=11> */
.L_x_1334:
        /* <DEDUP_REMOVED lines=21> */
.L_x_1338:
[----:B------:R-:W-:Y:S05]  /*3930*/  BSYNC B1 ;  /* 0x0000000000017941 */ /* 0x000fea0003800000 */
.L_x_1337:
[----:B------:R-:W-:Y:S01]  /*3940*/  LEA R3, R0, 0x3b800000, 0x17 ;  /* 0x3b80000000037811 */ /* 0x000fe200078eb8ff */
[----:B------:R-:W-:-:S05]  /*3950*/  IMAD.SHL.U32 R0, R2, 0x100000, RZ ;  /* 0x0010000002007824 */ /* 0x000fca00078e00ff */
[----:B------:R-:W-:-:S07]  /*3960*/  LOP3.LUT R0, R3, R0, R4, 0xfe, !PT ;  /* 0x0000000003007212 */ /* 0x000fce00078efe04 */
.L_x_1336:
[----:B------:R-:W-:Y:S05]  /*3970*/  BSYNC B0 ;  /* 0x0000000000007941 */ /* 0x000fea0003800000 */
.L_x_1335:
[----:B------:R-:W-:-:S04]  /*3980*/  FMUL.FTZ R0, R0, 1 ;  /* 0x3f80000000007820 */ /* 0x000fc80000410000 */
[----:B------:R0:W2:Y:S01]  /*3990*/  F2F.F64.F32 R18, R0 ;  /* 0x0000000000127310 */ /* 0x0000a20000201800 */
[----:B------:R-:W-:Y:S05]  /*39a0*/  BRA `(.L_x_1320) ;  /* 0x0000000400187947 */ /* 0x000fea0003800000 */
.L_x_1333:
        /* <DEDUP_REMOVED lines=21> */
.L_x_1342:
[----:B------:R-:W-:Y:S05]  /*3b00*/  BSYNC B1 ;  /* 0x0000000000017941 */ /* 0x000fea0003800000 */
.L_x_1341:
[----:B------:R-:W-:Y:S01]  /*3b10*/  LEA R3, R0, 0x37800000, 0x17 ;  /* 0x3780000000037811 */ /* 0x000fe200078eb8ff */
[----:B------:R-:W-:-:S05]  /*3b20*/  IMAD.SHL.U32 R0, R2, 0x200000, RZ ;  /* 0x0020000002007824 */ /* 0x000fca00078e00ff */
[----:B------:R-:W-:-:S07]  /*3b30*/  LOP3.LUT R0, R3, R0, R4, 0xfe, !PT ;  /* 0x0000000003007212 */ /* 0x000fce00078efe04 */
.L_x_1340:
[----:B------:R-:W-:Y:S05]  /*3b40*/  BSYNC B0 ;  /* 0x0000000000007941 */ /* 0x000fea0003800000 */
.L_x_1339:
[----:B------:R-:W-:-:S04]  /*3b50*/  FMUL.FTZ R0, R0, 1 ;  /* 0x3f80000000007820 */ /* 0x000fc80000410000 */
[----:B------:R0:W2:Y:S01]  /*3b60*/  F2F.F64.F32 R18, R0 ;  /* 0x0000000000127310 */ /* 0x0000a20000201800 */
[----:B------:R-:W-:Y:S05]  /*3b70*/  BRA `(.L_x_1320) ;  /* 0x0000000000a47947 */ /* 0x000fea0003800000 */
.L_x_1332:
        /* <DEDUP_REMOVED lines=14> */
.L_x_1346:
[----:B------:R-:W-:Y:S05]  /*3c60*/  BSYNC B0 ;  /* 0x0000000000007941 */ /* 0x000fea0003800000 */
.L_x_1345:
[----:B------:R-:W-:-:S04]  /*3c70*/  FMUL.FTZ R0, R0, 1 ;  /* 0x3f80000000007820 */ /* 0x000fc80000410000 */
[----:B------:R0:W2:Y:S01]  /*3c80*/  F2F.F64.F32 R18, R0 ;  /* 0x0000000000127310 */ /* 0x0000a20000201800 */
[----:B------:R-:W-:Y:S05]  /*3c90*/  BRA `(.L_x_1320) ;  /* 0x00000000005c7947 */ /* 0x000fea0003800000 */
.L_x_1319:
        /* <DEDUP_REMOVED lines=16> */
.L_x_1347:
[----:B------:R-:W-:Y:S01]  /*3da0*/  CS2R R18, SRZ ;  /* 0x0000000000127805 */ /* 0x000fe2000001ff00 */
[----:B------:R-:W-:Y:S06]  /*3db0*/  BRA `(.L_x_1320) ;  /* 0x0000000000147947 */ /* 0x000fec0003800000 */
.L_x_1344:
[----:B------:R-:W2:Y:S02]  /*3dc0*/  LDG.E.64 R18, desc[UR36][R2.64] ;  /* 0x0000002402127981 */ /* 0x000ea4000c1e1b00 */
[----:B--2---:R-:W0:Y:S01]  /*3dd0*/  I2F.F64.U64 R18, R18 ;  /* 0x0000001200127312 */ /* 0x004e220000301800 */
[----:B------:R-:W-:Y:S05]  /*3de0*/  BRA `(.L_x_1320) ;  /* 0x0000000000087947 */ /* 0x000fea0003800000 */
.L_x_1343:
[----:B------:R-:W2:Y:S02]  /*3df0*/  LDG.E R2, desc[UR36][R2.64] ;  /* 0x0000002402027981 */ /* 0x000ea4000c1e1900 */
[----:B--2---:R0:W2:Y:S02]  /*3e00*/  I2F.F64.U32 R18, R2 ;  /* 0x0000000200127312 */ /* 0x0040a40000201800 */
.L_x_1320:
[----:B------:R-:W-:-:S07]  /*3e10*/  VIADD R31, R31, 0x80 ;  /* 0x000000801f1f7836 */ /* 0x000fce0000000000 */
.L_x_1281:
[----:B------:R-:W-:Y:S05]  /*3e20*/  BSYNC B6 ;  /* 0x0000000000067941 */ /* 0x000fea0003800000 */
.L_x_1280:
[----:B------:R-:W-:Y:S01]  /*3e30*/  ISETP.GE.AND P0, PT, R31, R44, PT ;  /* 0x0000002c1f00720c */ /* 0x000fe20003f06270 */
[----:B------:R-:W-:Y:S01]  /*3e40*/  BSSY B6, `(.L_x_1348) ;  /* 0x00001eb000067945 */ /* 0x000fe20003800000 */
[----:B------:R-:W-:Y:S02]  /*3e50*/  CS2R R22, SRZ ;  /* 0x0000000000167805 */ /* 0x000fe4000001ff00 */
[----:B------:R-:W-:Y:S02]  /*3e60*/  CS2R R34, SRZ ;  /* 0x0000000000227805 */ /* 0x000fe4000001ff00 */
[----:B------:R-:W-:-:S07]  /*3e70*/  CS2R R16, SRZ ;  /* 0x0000000000107805 */ /* 0x000fce000001ff00 */
        /* <DEDUP_REMOVED lines=21> */
.L_x_1353:
[----:B------:R-:W3:Y:S02]  /*3fd0*/  LDG.E.U8 R2, desc[UR36][R2.64] ;  /* 0x0000002402027981 */ /* 0x000ee4000c1e1100 */
[----:B---3--:R0:W3:Y:S01]  /*3fe0*/  I2F.F64.U16 R34, R2 ;  /* 0x0000000200227312 */ /* 0x0080e20000101800 */
[----:B------:R-:W-:Y:S05]  /*3ff0*/  BRA `(.L_x_1355) ;  /* 0x0000000c00707947 */ /* 0x000fea0003800000 */
.L_x_1352:
        /* <DEDUP_REMOVED lines=9> */
.L_x_1357:
[----:B------:R-:W3:Y:S02]  /*4090*/  LDG.E R2, desc[UR36][R2.64] ;  /* 0x0000002402027981 */ /* 0x000ee4000c1e1900 */
[----:B---3--:R0:W3:Y:S01]  /*40a0*/  I2F.F64 R34, R2 ;  /* 0x0000000200227312 */ /* 0x0080e20000201c00 */
[----:B------:R-:W-:Y:S05]  /*40b0*/  BRA `(.L_x_1355) ;  /* 0x0000000c00407947 */ /* 0x000fea0003800000 */
.L_x_1356:
[----:B------:R-:W3:Y:S02]  /*40c0*/  LDG.E.U16 R2, desc[UR36][R2.64] ;  /* 0x0000002402027981 */ /* 0x000ee4000c1e1500 */
[----:B---3--:R0:W3:Y:S01]  /*40d0*/  I2F.F64.S16 R34, R2 ;  /* 0x0000000200227312 */ /* 0x0080e20000101c00 */
[----:B------:R-:W-:Y:S05]  /*40e0*/  BRA `(.L_x_1355) ;  /* 0x0000000c00347947 */ /* 0x000fea0003800000 */
.L_x_1351:
        /* <DEDUP_REMOVED lines=10> */
.L_x_1359:
[----:B------:R-:W3:Y:S02]  /*4190*/  LDG.E.U16 R0, desc[UR36][R2.64] ;  /* 0x0000002402007981 */ /* 0x000ee4000c1e1500 */
[----:B---3--:R-:W-:-:S05]  /*41a0*/  HADD2.F32 R0, -RZ, R0.H0_H0 ;  /* 0x20000000ff007230 */ /* 0x008fca0000004100 */
[----:B------:R-:W-:-:S04]  /*41b0*/  FMUL.FTZ R0, R0, 1 ;  /* 0x3f80000000007820 */ /* 0x000fc80000410000 */
[----:B------:R0:W3:Y:S01]  /*41c0*/  F2F.F64.F32 R34, R0 ;  /* 0x0000000000227310 */ /* 0x0000e20000201800 */
[----:B------:R-:W-:Y:S05]  /*41d0*/  BRA `(.L_x_1355) ;  /* 0x0000000800f87947 */ /* 0x000fea0003800000 */
.L_x_1358:
        /* <DEDUP_REMOVED lines=10> */
.L_x_1361:
[----:B------:R-:W3:Y:S02]  /*4280*/  LDG.E.U16 R2, desc[UR36][R2.64] ;  /* 0x0000002402027981 */ /* 0x000ee4000c1e1500 */
[----:B---3--:R-:W-:-:S05]  /*4290*/  HADD2.F32 R0, -RZ, R2.H0_H0 ;  /* 0x20000002ff007230 */ /* 0x008fca0000004100 */
[----:B------:R-:W-:-:S04]  /*42a0*/  FMUL.FTZ R0, R0, 1 ;  /* 0x3f80000000007820 */ /* 0x000fc80000410000 */
[----:B------:R0:W3:Y:S01]  /*42b0*/  F2F.F64.F32 R34, R0 ;  /* 0x0000000000227310 */ /* 0x0000e20000201800 */
[----:B------:R-:W-:Y:S05]  /*42c0*/  BRA `(.L_x_1355) ;  /* 0x0000000800bc7947 */ /* 0x000fea0003800000 */
.L_x_1360:
[----:B------:R0:W5:Y:S01]  /*42d0*/  LDG.E.64 R34, desc[UR36][R2.64] ;  /* 0x0000002402227981 */ /* 0x000162000c1e1b00 */
[----:B------:R-:W-:Y:S05]  /*42e0*/  BRA `(.L_x_1355) ;  /* 0x0000000800b47947 */ /* 0x000fea0003800000 */
.L_x_1350:
        /* <DEDUP_REMOVED lines=13> */
.L_x_1364:
[----:B------:R0:W5:Y:S01]  /*43c0*/  LDG.E.64 R34, desc[UR36][R2.64] ;  /* 0x0000002402227981 */ /* 0x000162000c1e1b00 */
[----:B------:R-:W-:Y:S05]  /*43d0*/  BRA `(.L_x_1355) ;  /* 0x0000000800787947 */ /* 0x000fea0003800000 */
.L_x_1363:
        /* <DEDUP_REMOVED lines=28> */
.L_x_1366:
        /* <DEDUP_REMOVED lines=15> */
.L_x_1365:
[----:B------:R-:W3:Y:S02]  /*4690*/  LDG.E.U16 R0, desc[UR36][R2.64] ;  /* 0x0000002402007981 */ /* 0x000ee4000c1e1500 */
[----:B---3--:R-:W-:-:S04]  /*46a0*/  IMAD.U32 R0, R0, 0x10000, RZ ;  /* 0x0001000000007824 */ /* 0x008fc800078e00ff */
[----:B------:R-:W-:-:S04]  /*46b0*/  FMUL.FTZ R0, R0, 1 ;  /* 0x3f80000000007820 */ /* 0x000fc80000410000 */
[----:B------:R3:W0:Y:S01]  /*46c0*/  F2F.F64.F32 R34, R0 ;  /* 0x0000000000227310 */ /* 0x0006220000201800 */
[----:B------:R-:W-:Y:S05]  /*46d0*/  BRA `(.L_x_1355) ;  /* 0x0000000400b87947 */ /* 0x000fea0003800000 */
.L_x_1362:
        /* <DEDUP_REMOVED lines=11> */
.L_x_1369:
        /* <DEDUP_REMOVED lines=21> */
.L_x_1373:
[----:B------:R-:W-:Y:S05]  /*48e0*/  BSYNC B1 ;  /* 0x0000000000017941 */ /* 0x000fea0003800000 */
.L_x_1372:
[----:B------:R-:W-:Y:S01]  /*48f0*/  LEA R3, R0, 0x3b800000, 0x17 ;  /* 0x3b80000000037811 */ /* 0x000fe200078eb8ff */
[----:B------:R-:W-:-:S05]  /*4900*/  IMAD.SHL.U32 R0, R2, 0x100000, RZ ;  /* 0x0010000002007824 */ /* 0x000fca00078e00ff */
[----:B------:R-:W-:-:S07]  /*4910*/  LOP3.LUT R0, R3, R0, R4, 0xfe, !PT ;  /* 0x0000000003007212 */ /* 0x000fce00078efe04 */
.L_x_1371:
[----:B------:R-:W-:Y:S05]  /*4920*/  BSYNC B0 ;  /* 0x0000000000007941 */ /* 0x000fea0003800000 */
.L_x_1370:
[----:B------:R-:W-:-:S04]  /*4930*/  FMUL.FTZ R0, R0, 1 ;  /* 0x3f80000000007820 */ /* 0x000fc80000410000 */
[----:B------:R0:W3:Y:S01]  /*4940*/  F2F.F64.F32 R34, R0 ;  /* 0x0000000000227310 */ /* 0x0000e20000201800 */
[----:B------:R-:W-:Y:S05]  /*4950*/  BRA `(.L_x_1355) ;  /* 0x0000000400187947 */ /* 0x000fea0003800000 */
.L_x_1368:
        /* <DEDUP_REMOVED lines=21> */
.L_x_1377:
[----:B------:R-:W-:Y:S05]  /*4ab0*/  BSYNC B1 ;  /* 0x0000000000017941 */ /* 0x000fea0003800000 */
.L_x_1376:
[----:B------:R-:W-:Y:S01]  /*4ac0*/  LEA R3, R0, 0x37800000, 0x17 ;  /* 0x3780000000037811 */ /* 0x000fe200078eb8ff */
[----:B------:R-:W-:-:S05]  /*4ad0*/  IMAD.SHL.U32 R0, R2, 0x200000, RZ ;  /* 0x0020000002007824 */ /* 0x000fca00078e00ff */
[----:B------:R-:W-:-:S07]  /*4ae0*/  LOP3.LUT R0, R3, R0, R4, 0xfe, !PT ;  /* 0x0000000003007212 */ /* 0x000fce00078efe04 */
.L_x_1375:
[----:B------:R-:W-:Y:S05]  /*4af0*/  BSYNC B0 ;  /* 0x0000000000007941 */ /* 0x000fea0003800000 */
.L_x_1374:
[----:B------:R-:W-:-:S04]  /*4b00*/  FMUL.FTZ R0, R0, 1 ;  /* 0x3f80000000007820 */ /* 0x000fc80000410000 */
[----:B------:R0:W3:Y:S01]  /*4b10*/  F2F.F64.F32 R34, R0 ;  /* 0x0000000000227310 */ /* 0x0000e20000201800 */
[----:B------:R-:W-:Y:S05]  /*4b20*/  BRA `(.L_x_1355) ;  /* 0x0000000000a47947 */ /* 0x000fea0003800000 */
.L_x_1367:
        /* <DEDUP_REMOVED lines=14> */
.L_x_1381:
[----:B------:R-:W-:Y:S05]  /*4c10*/  BSYNC B0 ;  /* 0x0000000000007941 */ /* 0x000fea0003800000 */
.L_x_1380:
[----:B------:R-:W-:-:S04]  /*4c20*/  FMUL.FTZ R0, R0, 1 ;  /* 0x3f80000000007820 */ /* 0x000fc80000410000 */
[----:B------:R0:W3:Y:S01]  /*4c30*/  F2F.F64.F32 R34, R0 ;  /* 0x0000000000227310 */ /* 0x0000e20000201800 */
[----:B------:R-:W-:Y:S05]  /*4c40*/  BRA `(.L_x_1355) ;  /* 0x00000000005c7947 */ /* 0x000fea0003800000 */
.L_x_1354:
        /* <DEDUP_REMOVED lines=16> */
.L_x_1382:
[----:B------:R-:W-:Y:S01]  /*4d50*/  CS2R R34, SRZ ;  /* 0x0000000000227805 */ /* 0x000fe2000001ff00 */
[----:B------:R-:W-:Y:S06]  /*4d60*/  BRA `(.L_x_1355) ;  /* 0x0000000000147947 */ /* 0x000fec0003800000 */
.L_x_1379:
[----:B------:R-:W3:Y:S02]  /*4d70*/  LDG.E.64 R34, desc[UR36][R2.64] ;  /* 0x0000002402227981 */ /* 0x000ee4000c1e1b00 */
[----:B---3--:R-:W0:Y:S01]  /*4d80*/  I2F.F64.U64 R34, R34 ;  /* 0x0000002200227312 */ /* 0x008e220000301800 */
[----:B------:R-:W-:Y:S05]  /*4d90*/  BRA `(.L_x_1355) ;  /* 0x0000000000087947 */ /* 0x000fea0003800000 */
.L_x_1378:
[----:B------:R-:W3:Y:S02]  /*4da0*/  LDG.E R2, desc[UR36][R2.64] ;  /* 0x0000002402027981 */ /* 0x000ee4000c1e1900 */
[----:B---3--:R0:W3:Y:S02]  /*4db0*/  I2F.F64.U32 R34, R2 ;  /* 0x0000000200227312 */ /* 0x0080e40000201800 */
.L_x_1355:
[----:B0-----:R-:W0:Y:S01]  /*4dc0*/  LDC.64 R2, c[0x0][0x228] ;  /* 0x00008a00ff027b82 */ /* 0x001e220000000a00 */
        /* <DEDUP_REMOVED lines=18> */
.L_x_1386:
[----:B------:R-:W3:Y:S02]  /*4ef0*/  LDG.E.U8 R2, desc[UR36][R2.64] ;  /* 0x0000002402027981 */ /* 0x000ee4000c1e1100 */
[----:B---3--:R0:W3:Y:S01]  /*4f00*/  I2F.F64.U16 R16, R2 ;  /* 0x0000000200107312 */ /* 0x0080e20000101800 */
[----:B------:R-:W-:Y:S05]  /*4f10*/  BRA `(.L_x_1388) ;  /* 0x0000000c00707947 */ /* 0x000fea0003800000 */
.L_x_1385:
        /* <DEDUP_REMOVED lines=9> */
.L_x_1390:
[----:B------:R-:W3:Y:S02]  /*4fb0*/  LDG.E R2, desc[UR36][R2.64] ;  /* 0x0000002402027981 */ /* 0x000ee4000c1e1900 */
[----:B---3--:R0:W3:Y:S01]  /*4fc0*/  I2F.F64 R16, R2 ;  /* 0x0000000200107312 */ /* 0x0080e20000201c00 */
[----:B------:R-:W-:Y:S05]  /*4fd0*/  BRA `(.L_x_1388) ;  /* 0x0000000c00407947 */ /* 0x000fea0003800000 */
.L_x_1389:
[----:B------:R-:W3:Y:S02]  /*4fe0*/  LDG.E.U16 R2, desc[UR36][R2.64] ;  /* 0x0000002402027981 */ /* 0x000ee4000c1e1500 */
[----:B---3--:R0:W3:Y:S01]  /*4ff0*/  I2F.F64.S16 R16, R2 ;  /* 0x0000000200107312 */ /* 0x0080e20000101c00 */
[----:B------:R-:W-:Y:S05]  /*5000*/  BRA `(.L_x_1388) ;  /* 0x0000000c00347947 */ /* 0x000fea0003800000 */
.L_x_1384:
        /* <DEDUP_REMOVED lines=10> */
.L_x_1392:
[----:B------:R-:W3:Y:S02]  /*50b0*/  LDG.E.U16 R0, desc[UR36][R2.64] ;  /* 0x0000002402007981 */ /* 0x000ee4000c1e1500 */
[----:B---3--:R-:W-:-:S05]  /*50c0*/  HADD2.F32 R0, -RZ, R0.H0_H0 ;  /* 0x20000000ff007230 */ /* 0x008fca0000004100 */
[----:B------:R-:W-:-:S04]  /*50d0*/  FMUL.FTZ R0, R0, 1 ;  /* 0x3f80000000007820 */ /* 0x000fc80000410000 */
[----:B------:R0:W3:Y:S01]  /*50e0*/  F2F.F64.F32 R16, R0 ;  /* 0x0000000000107310 */ /* 0x0000e20000201800 */
[----:B------:R-:W-:Y:S05]  /*50f0*/  BRA `(.L_x_1388) ;  /* 0x0000000800f87947 */ /* 0x000fea0003800000 */
.L_x_1391:
        /* <DEDUP_REMOVED lines=10> */
.L_x_1394:
[----:B------:R-:W3:Y:S02]  /*51a0*/  LDG.E.U16 R2, desc[UR36][R2.64] ;  /* 0x0000002402027981 */ /* 0x000ee4000c1e1500 */
[----:B---3--:R-:W-:-:S05]  /*51b0*/  HADD2.F32 R0, -RZ, R2.H0_H0 ;  /* 0x20000002ff007230 */ /* 0x008fca0000004100 */
[----:B------:R-:W-:-:S04]  /*51c0*/  FMUL.FTZ R0, R0, 1 ;  /* 0x3f80000000007820 */ /* 0x000fc80000410000 */
[----:B------:R0:W3:Y:S01]  /*51d0*/  F2F.F64.F32 R16, R0 ;  /* 0x0000000000107310 */ /* 0x0000e20000201800 */
[----:B------:R-:W-:Y:S05]  /*51e0*/  BRA `(.L_x_1388) ;  /* 0x0000000800bc7947 */ /* 0x000fea0003800000 */
.L_x_1393:
[----:B------:R0:W5:Y:S01]  /*51f0*/  LDG.E.64 R16, desc[UR36][R2.64] ;  /* 0x0000002402107981 */ /* 0x000162000c1e1b00 */
[----:B------:R-:W-:Y:S05]  /*5200*/  BRA `(.L_x_1388) ;  /* 0x0000000800b47947 */ /* 0x000fea0003800000 */
.L_x_1383:
        /* <DEDUP_REMOVED lines=13> */
.L_x_1397:
[----:B------:R0:W5:Y:S01]  /*52e0*/  LDG.E.64 R16, desc[UR36][R2.64] ;  /* 0x0000002402107981 */ /* 0x000162000c1e1b00 */
[----:B------:R-:W-:Y:S05]  /*52f0*/  BRA `(.L_x_1388) ;  /* 0x0000000800787947 */ /* 0x000fea0003800000 */
.L_x_1396:
        /* <DEDUP_REMOVED lines=28> */
.L_x_1399:
        /* <DEDUP_REMOVED lines=15> */
.L_x_1398:
[----:B------:R-:W3:Y:S02]  /*55b0*/  LDG.E.U16 R0, desc[UR36][R2.64] ;  /* 0x0000002402007981 */ /* 0x000ee4000c1e1500 */
[----:B---3--:R-:W-:-:S04]  /*55c0*/  IMAD.U32 R0, R0, 0x10000, RZ ;  /* 0x0001000000007824 */ /* 0x008fc800078e00ff */
[----:B------:R-:W-:-:S04]  /*55d0*/  FMUL.FTZ R0, R0, 1 ;  /* 0x3f80000000007820 */ /* 0x000fc80000410000 */
[----:B------:R0:W3:Y:S01]  /*55e0*/  F2F.F64.F32 R16, R0 ;  /* 0x0000000000107310 */ /* 0x0000e20000201800 */
[----:B------:R-:W-:Y:S05]  /*55f0*/  BRA `(.L_x_1388) ;  /* 0x0000000400b87947 */ /* 0x000fea0003800000 */
.L_x_1395:
        /* <DEDUP_REMOVED lines=11> */
.L_x_1402:
        /* <DEDUP_REMOVED lines=21> */
.L_x_1406:
[----:B------:R-:W-:Y:S05]  /*5800*/  BSYNC B1 ;  /* 0x0000000000017941 */ /* 0x000fea0003800000 */
.L_x_1405:
[----:B------:R-:W-:Y:S01]  /*5810*/  LEA R3, R0, 0x3b800000, 0x17 ;  /* 0x3b80000000037811 */ /* 0x000fe200078eb8ff */
[----:B------:R-:W-:-:S05]  /*5820*/  IMAD.SHL.U32 R0, R2, 0x100000, RZ ;  /* 0x0010000002007824 */ /* 0x000fca00078e00ff */
[----:B------:R-:W-:-:S07]  /*5830*/  LOP3.LUT R0, R3, R0, R4, 0xfe, !PT ;  /* 0x0000000003007212 */ /* 0x000fce00078efe04 */
.L_x_1404:
[----:B------:R-:W-:Y:S05]  /*5840*/  BSYNC B0 ;  /* 0x0000000000007941 */ /* 0x000fea0003800000 */
.L_x_1403:
[----:B------:R-:W-:-:S04]  /*5850*/  FMUL.FTZ R0, R0, 1 ;  /* 0x3f80000000007820 */ /* 0x000fc80000410000 */
[----:B------:R0:W3:Y:S01]  /*5860*/  F2F.F64.F32 R16, R0 ;  /* 0x0000000000107310 */ /* 0x0000e20000201800 */
[----:B------:R-:W-:Y:S05]  /*5870*/  BRA `(.L_x_1388) ;  /* 0x0000000400187947 */ /* 0x000fea0003800000 */
.L_x_1401:
        /* <DEDUP_REMOVED lines=21> */
.L_x_1410:
[----:B------:R-:W-:Y:S05]  /*59d0*/  BSYNC B1 ;  /* 0x0000000000017941 */ /* 0x000fea0003800000 */
.L_x_1409:
[----:B------:R-:W-:Y:S01]  /*59e0*/  LEA R3, R0, 0x37800000, 0x17 ;  /* 0x3780000000037811 */ /* 0x000fe200078eb8ff */
[----:B------:R-:W-:-:S05]  /*59f0*/  IMAD.SHL.U32 R0, R2, 0x200000, RZ ;  /* 0x0020000002007824 */ /* 0x000fca00078e00ff */
[----:B------:R-:W-:-:S07]  /*5a00*/  LOP3.LUT R0, R3, R0, R4, 0xfe, !PT ;  /* 0x0000000003007212 */ /* 0x000fce00078efe04 */
.L_x_1408:
[----:B------:R-:W-:Y:S05]  /*5a10*/  BSYNC B0 ;  /* 0x0000000000007941 */ /* 0x000fea0003800000 */
.L_x_1407:
[----:B------:R-:W-:-:S04]  /*5a20*/  FMUL.FTZ R0, R0, 1 ;  /* 0x3f80000000007820 */ /* 0x000fc80000410000 */
[----:B------:R0:W3:Y:S01]  /*5a30*/  F2F.F64.F32 R16, R0 ;  /* 0x0000000000107310 */ /* 0x0000e20000201800 */
[----:B------:R-:W-:Y:S05]  /*5a40*/  BRA `(.L_x_1388) ;  /* 0x0000000000a47947 */ /* 0x000fea0003800000 */
.L_x_1400:
        /* <DEDUP_REMOVED lines=14> */
.L_x_1414:
[----:B------:R-:W-:Y:S05]  /*5b30*/  BSYNC B0 ;  /* 0x0000000000007941 */ /* 0x000fea0003800000 */
.L_x_1413:
[----:B------:R-:W-:-:S04]  /*5b40*/  FMUL.FTZ R0, R0, 1 ;  /* 0x3f80000000007820 */ /* 0x000fc80000410000 */
[----:B------:R0:W3:Y:S01]  /*5b50*/  F2F.F64.F32 R16, R0 ;  /* 0x0000000000107310 */ /* 0x0000e20000201800 */
[----:B------:R-:W-:Y:S05]  /*5b60*/  BRA `(.L_x_1388) ;  /* 0x00000000005c7947 */ /* 0x000fea0003800000 */
.L_x_1387:
        /* <DEDUP_REMOVED lines=16> */
.L_x_1415:
[----:B------:R-:W-:Y:S01]  /*5c70*/  CS2R R16, SRZ ;  /* 0x0000000000107805 */ /* 0x000fe2000001ff00 */
[----:B------:R-:W-:Y:S06]  /*5c80*/  BRA `(.L_x_1388) ;  /* 0x0000000000147947 */ /* 0x000fec0003800000 */
.L_x_1412:
[----:B------:R-:W3:Y:S02]  /*5c90*/  LDG.E.64 R16, desc[UR36][R2.64] ;  /* 0x0000002402107981 */ /* 0x000ee4000c1e1b00 */
[----:B---3--:R-:W0:Y:S01]  /*5ca0*/  I2F.F64.U64 R16, R16 ;  /* 0x0000001000107312 */ /* 0x008e220000301800 */
[----:B------:R-:W-:Y:S05]  /*5cb0*/  BRA `(.L_x_1388) ;  /* 0x0000000000087947 */ /* 0x000fea0003800000 */
.L_x_1411:
[----:B------:R-:W3:Y:S02]  /*5cc0*/  LDG.E R2, desc[UR36][R2.64] ;  /* 0x0000002402027981 */ /* 0x000ee4000c1e1900 */
[----:B---3--:R0:W3:Y:S02]  /*5cd0*/  I2F.F64.U32 R16, R2 ;  /* 0x0000000200107312 */ /* 0x0080e40000201800 */
.L_x_1388:
[----:B------:R-:W-:-:S07]  /*5ce0*/  VIADD R31, R31, 0x80 ;  /* 0x000000801f1f7836 */ /* 0x000fce0000000000 */
.L_x_1349:
[----:B------:R-:W-:Y:S05]  /*5cf0*/  BSYNC B6 ;  /* 0x0000000000067941 */ /* 0x000fea0003800000 */
.L_x_1348:
        /* <DEDUP_REMOVED lines=24> */
.L_x_1421:
[----:B------:R-:W3:Y:S02]  /*5e80*/  LDG.E.U8 R2, desc[UR36][R2.64] ;  /* 0x0000002402027981 */ /* 0x000ee4000c1e1100 */
[----:B---3--:R0:W3:Y:S01]  /*5e90*/  I2F.F64.U16 R36, R2 ;  /* 0x0000000200247312 */ /* 0x0080e20000101800 */
[----:B------:R-:W-:Y:S05]  /*5ea0*/  BRA `(.L_x_1423) ;  /* 0x0000000c00707947 */ /* 0x000fea0003800000 */
.L_x_1420:
        /* <DEDUP_REMOVED lines=9> */
.L_x_1425:
[----:B------:R-:W3:Y:S02]  /*5f40*/  LDG.E R2, desc[UR36][R2.64] ;  /* 0x0000002402027981 */ /* 0x000ee4000c1e1900 */
[----:B---3--:R0:W3:Y:S01]  /*5f50*/  I2F.F64 R36, R2 ;  /* 0x0000000200247312 */ /* 0x0080e20000201c00 */
[----:B------:R-:W-:Y:S05]  /*5f60*/  BRA `(.L_x_1423) ;  /* 0x0000000c00407947 */ /* 0x000fea0003800000 */
.L_x_1424:
[----:B------:R-:W3:Y:S02]  /*5f70*/  LDG.E.U16 R2, desc[UR36][R2.64] ;  /* 0x0000002402027981 */ /* 0x000ee4000c1e1500 */
[----:B---3--:R0:W3:Y:S01]  /*5f80*/  I2F.F64.S16 R36, R2 ;  /* 0x0000000200247312 */ /* 0x0080e20000101c00 */
[----:B------:R-:W-:Y:S05]  /*5f90*/  BRA `(.L_x_1423) ;  /* 0x0000000c00347947 */ /* 0x000fea0003800000 */
.L_x_1419:
        /* <DEDUP_REMOVED lines=10> */
.L_x_1427:
[----:B------:R-:W3:Y:S02]  /*6040*/  LDG.E.U16 R0, desc[UR36][R2.64] ;  /* 0x0000002402007981 */ /* 0x000ee4000c1e1500 */
[----:B---3--:R-:W-:-:S05]  /*6050*/  HADD2.F32 R0, -RZ, R0.H0_H0 ;  /* 0x20000000ff007230 */ /* 0x008fca0000004100 */
[----:B------:R-:W-:-:S04]  /*6060*/  FMUL.FTZ R0, R0, 1 ;  /* 0x3f80000000007820 */ /* 0x000fc80000410000 */
[----:B------:R0:W3:Y:S01]  /*6070*/  F2F.F64.F32 R36, R0 ;  /* 0x0000000000247310 */ /* 0x0000e20000201800 */
[----:B------:R-:W-:Y:S05]  /*6080*/  BRA `(.L_x_1423) ;  /* 0x0000000800f87947 */ /* 0x000fea0003800000 */
.L_x_1426:
        /* <DEDUP_REMOVED lines=10> */
.L_x_1429:
[----:B------:R-:W3:Y:S02]  /*6130*/  LDG.E.U16 R2, desc[UR36][R2.64] ;  /* 0x0000002402027981 */ /* 0x000ee4000c1e1500 */
[----:B---3--:R-:W-:-:S05]  /*6140*/  HADD2.F32 R0, -RZ, R2.H0_H0 ;  /* 0x20000002ff007230 */ /* 0x008fca0000004100 */
[----:B------:R-:W-:-:S04]  /*6150*/  FMUL.FTZ R0, R0, 1 ;  /* 0x3f80000000007820 */ /* 0x000fc80000410000 */
[----:B------:R0:W3:Y:S01]  /*6160*/  F2F.F64.F32 R36, R0 ;  /* 0x0000000000247310 */ /* 0x0000e20000201800 */
[----:B------:R-:W-:Y:S05]  /*6170*/  BRA `(.L_x_1423) ;  /* 0x0000000800bc7947 */ /* 0x000fea0003800000 */
.L_x_1428:
[----:B------:R0:W5:Y:S01]  /*6180*/  LDG.E.64 R36, desc[UR36][R2.64] ;  /* 0x0000002402247981 */ /* 0x000162000c1e1b00 */
[----:B------:R-:W-:Y:S05]  /*6190*/  BRA `(.L_x_1423) ;  /* 0x0000000800b47947 */ /* 0x000fea0003800000 */
.L_x_1418:
        /* <DEDUP_REMOVED lines=13> */
.L_x_1432:
[----:B------:R0:W5:Y:S01]  /*6270*/  LDG.E.64 R36, desc[UR36][R2.64] ;  /* 0x0000002402247981 */ /* 0x000162000c1e1b00 */
[----:B------:R-:W-:Y:S05]  /*6280*/  BRA `(.L_x_1423) ;  /* 0x0000000800787947 */ /* 0x000fea0003800000 */
.L_x_1431:
        /* <DEDUP_REMOVED lines=28> */
.L_x_1434:
        /* <DEDUP_REMOVED lines=15> */
.L_x_1433:
[----:B------:R-:W3:Y:S02]  /*6540*/  LDG.E.U16 R0, desc[UR36][R2.64] ;  /* 0x0000002402007981 */ /* 0x000ee4000c1e1500 */
[----:B---3--:R-:W-:-:S04]  /*6550*/  IMAD.U32 R0, R0, 0x10000, RZ ;  /* 0x0001000000007824 */ /* 0x008fc800078e00ff */
[----:B------:R-:W-:-:S04]  /*6560*/  FMUL.FTZ R0, R0, 1 ;  /* 0x3f80000000007820 */ /* 0x000fc80000410000 */
[----:B------:R0:W3:Y:S01]  /*6570*/  F2F.F64.F32 R36, R0 ;  /* 0x0000000000247310 */ /* 0x0000e20000201800 */
[----:B------:R-:W-:Y:S05]  /*6580*/  BRA `(.L_x_1423) ;  /* 0x0000000400b87947 */ /* 0x000fea0003800000 */
.L_x_1430:
        /* <DEDUP_REMOVED lines=11> */
.L_x_1437:
        /* <DEDUP_REMOVED lines=21> */
.L_x_1441:
[----:B------:R-:W-:Y:S05]  /*6790*/  BSYNC B1 ;  /* 0x0000000000017941 */ /* 0x000fea0003800000 */
.L_x_1440:
[----:B------:R-:W-:Y:S01]  /*67a0*/  LEA R3, R0, 0x3b800000, 0x17 ;  /* 0x3b80000000037811 */ /* 0x000fe200078eb8ff */
[----:B------:R-:W-:-:S05]  /*67b0*/  IMAD.SHL.U32 R0, R2, 0x100000, RZ ;  /* 0x0010000002007824 */ /* 0x000fca00078e00ff */
[----:B------:R-:W-:-:S07]  /*67c0*/  LOP3.LUT R0, R3, R0, R4, 0xfe, !PT ;  /* 0x0000000003007212 */ /* 0x000fce00078efe04 */
.L_x_1439:
[----:B------:R-:W-:Y:S05]  /*67d0*/  BSYNC B0 ;  /* 0x0000000000007941 */ /* 0x000fea0003800000 */
.L_x_1438:
[----:B------:R-:W-:-:S04]  /*67e0*/  FMUL.FTZ R0, R0, 1 ;  /* 0x3f80000000007820 */ /* 0x000fc80000410000 */
[----:B------:R0:W3:Y:S01]  /*67f0*/  F2F.F64.F32 R36, R0 ;  /* 0x0000000000247310 */ /* 0x0000e20000201800 */
[----:B------:R-:W-:Y:S05]  /*6800*/  BRA `(.L_x_1423) ;  /* 0x0000000400187947 */ /* 0x000fea0003800000 */
.L_x_1436:
        /* <DEDUP_REMOVED lines=21> */
.L_x_1445:
[----:B------:R-:W-:Y:S05]  /*6960*/  BSYNC B1 ;  /* 0x0000000000017941 */ /* 0x000fea0003800000 */
.L_x_1444:
[----:B------:R-:W-:Y:S01]  /*6970*/  LEA R3, R0, 0x37800000, 0x17 ;  /* 0x3780000000037811 */ /* 0x000fe200078eb8ff */
[----:B------:R-:W-:-:S05]  /*6980*/  IMAD.SHL.U32 R0, R2, 0x200000, RZ ;  /* 0x0020000002007824 */ /* 0x000fca00078e00ff */
[----:B------:R-:W-:-:S07]  /*6990*/  LOP3.LUT R0, R3, R0, R4, 0xfe, !PT ;  /* 0x0000000003007212 */ /* 0x000fce00078efe04 */
.L_x_1443:
[----:B------:R-:W-:Y:S05]  /*69a0*/  BSYNC B0 ;  /* 0x0000000000007941 */ /* 0x000fea0003800000 */
.L_x_1442:
[----:B------:R-:W-:-:S04]  /*69b0*/  FMUL.FTZ R0, R0, 1 ;  /* 0x3f80000000007820 */ /* 0x000fc80000410000 */
[----:B------:R0:W3:Y:S01]  /*69c0*/  F2F.F64.F32 R36, R0 ;  /* 0x0000000000247310 */ /* 0x0000e20000201800 */
[----:B------:R-:W-:Y:S05]  /*69d0*/  BRA `(.L_x_1423) ;  /* 0x0000000000a47947 */ /* 0x000fea0003800000 */
.L_x_1435:
        /* <DEDUP_REMOVED lines=14> */
.L_x_1449:
[----:B------:R-:W-:Y:S05]  /*6ac0*/  BSYNC B0 ;  /* 0x0000000000007941 */ /* 0x000fea0003800000 */
.L_x_1448:
[----:B------:R-:W-:-:S04]  /*6ad0*/  FMUL.FTZ R0, R0, 1 ;  /* 0x3f80000000007820 */ /* 0x000fc80000410000 */
[----:B------:R0:W3:Y:S01]  /*6ae0*/  F2F.F64.F32 R36, R0 ;  /* 0x0000000000247310 */ /* 0x0000e20000201800 */
[----:B------:R-:W-:Y:S05]  /*6af0*/  BRA `(.L_x_1423) ;  /* 0x00000000005c7947 */ /* 0x000fea0003800000 */
.L_x_1422:
        /* <DEDUP_REMOVED lines=16> */
.L_x_1450:
[----:B------:R-:W-:Y:S01]  /*6c00*/  CS2R R36, SRZ ;  /* 0x0000000000247805 */ /* 0x000fe2000001ff00 */
[----:B------:R-:W-:Y:S06]  /*6c10*/  BRA `(.L_x_1423) ;  /* 0x0000000000147947 */ /* 0x000fec0003800000 */
.L_x_1447:
[----:B------:R-:W3:Y:S02]  /*6c20*/  LDG.E.64 R36, desc[UR36][R2.64] ;  /* 0x0000002402247981 */ /* 0x000ee4000c1e1b00 */
[----:B---3--:R-:W0:Y:S01]  /*6c30*/  I2F.F64.U64 R36, R36 ;  /* 0x0000002400247312 */ /* 0x008e220000301800 */
[----:B------:R-:W-:Y:S05]  /*6c40*/  BRA `(.L_x_1423) ;  /* 0x0000000000087947 */ /* 0x000fea0003800000 */
.L_x_1446:
[----:B------:R-:W3:Y:S02]  /*6c50*/  LDG.E R2, desc[UR36][R2.64] ;  /* 0x0000002402027981 */ /* 0x000ee4000c1e1900 */
[----:B---3--:R0:W3:Y:S02]  /*6c60*/  I2F.F64.U32 R36, R2 ;  /* 0x0000000200247312 */ /* 0x0080e40000201800 */
.L_x_1423:
[----:B0-----:R-:W0:Y:S01]  /*6c70*/  LDC.64 R2, c[0x0][0x228] ;  /* 0x00008a00ff027b82 */ /* 0x001e220000000a00 */
[----:B------:R-:W-:Y:S01]  /*6c80*/  PRMT R0, R28, 0x9910, RZ ;  /* 0x000099101c007816 */ /* 0x000fe200000000ff */
        /* <DEDUP_REMOVED lines=17> */
.L_x_1454:
[----:B------:R-:W2:Y:S02]  /*6da0*/  LDG.E.U8 R2, desc[UR36][R2.64] ;  /* 0x0000002402027981 */ /* 0x000ea4000c1e1100 */
[----:B--2---:R0:W2:Y:S01]  /*6db0*/  I2F.F64.U16 R22, R2 ;  /* 0x0000000200167312 */ /* 0x0040a20000101800 */
[----:B------:R-:W-:Y:S05]  /*6dc0*/  BRA `(.L_x_1417) ;  /* 0x0000000c006c7947 */ /* 0x000fea0003800000 */
.L_x_1453:
        /* <DEDUP_REMOVED lines=9> */
.L_x_1457:
[----:B------:R-:W2:Y:S02]  /*6e60*/  LDG.E R2, desc[UR36][R2.64] ;  /* 0x0000002402027981 */ /* 0x000ea4000c1e1900 */
[----:B--2---:R0:W2:Y:S01]  /*6e70*/  I2F.F64 R22, R2 ;  /* 0x0000000200167312 */ /* 0x0040a20000201c00 */
[----:B------:R-:W-:Y:S05]  /*6e80*/  BRA `(.L_x_1417) ;  /* 0x0000000c003c7947 */ /* 0x000fea0003800000 */
.L_x_1456:
[----:B------:R-:W2:Y:S02]  /*6e90*/  LDG.E.U16 R2, desc[UR36][R2.64] ;  /* 0x0000002402027981 */ /* 0x000ea4000c1e1500 */
[----:B--2---:R0:W2:Y:S01]  /*6ea0*/  I2F.F64.S16 R22, R2 ;  /* 0x0000000200167312 */ /* 0x0040a20000101c00 */
[----:B------:R-:W-:Y:S05]  /*6eb0*/  BRA `(.L_x_1417) ;  /* 0x0000000c00307947 */ /* 0x000fea0003800000 */
.L_x_1452:
        /* <DEDUP_REMOVED lines=10> */
.L_x_1459:
[----:B------:R-:W2:Y:S02]  /*6f60*/  LDG.E.U16 R0, desc[UR36][R2.64] ;  /* 0x0000002402007981 */ /* 0x000ea4000c1e1500 */
[----:B--2---:R-:W-:-:S05]  /*6f70*/  HADD2.F32 R0, -RZ, R0.H0_H0 ;  /* 0x20000000ff007230 */ /* 0x004fca0000004100 */
[----:B------:R-:W-:-:S04]  /*6f80*/  FMUL.FTZ R0, R0, 1 ;  /* 0x3f80000000007820 */ /* 0x000fc80000410000 */
[----:B------:R0:W2:Y:S01]  /*6f90*/  F2F.F64.F32 R22, R0 ;  /* 0x0000000000167310 */ /* 0x0000a20000201800 */
[----:B------:R-:W-:Y:S05]  /*6fa0*/  BRA `(.L_x_1417) ;  /* 0x0000000800f47947 */ /* 0x000fea0003800000 */
.L_x_1458:
        /* <DEDUP_REMOVED lines=10> */
.L_x_1461:
[----:B------:R-:W2:Y:S02]  /*7050*/  LDG.E.U16 R2, desc[UR36][R2.64] ;  /* 0x0000002402027981 */ /* 0x000ea4000c1e1500 */
[----:B--2---:R-:W-:-:S05]  /*7060*/  HADD2.F32 R0, -RZ, R2.H0_H0 ;  /* 0x20000002ff007230 */ /* 0x004fca0000004100 */
[----:B------:R-:W-:-:S04]  /*7070*/  FMUL.FTZ R0, R0, 1 ;  /* 0x3f80000000007820 */ /* 0x000fc80000410000 */
[----:B------:R0:W2:Y:S01]  /*7080*/  F2F.F64.F32 R22, R0 ;  /* 0x0000000000167310 */ /* 0x0000a20000201800 */
[----:B------:R-:W-:Y:S05]  /*7090*/  BRA `(.L_x_1417) ;  /* 0x0000000800b87947 */ /* 0x000fea0003800000 */
.L_x_1460:
[----:B------:R0:W5:Y:S01]  /*70a0*/  LDG.E.64 R22, desc[UR36][R2.64] ;  /* 0x0000002402167981 */ /* 0x000162000c1e1b00 */
[----:B------:R-:W-:Y:S05]  /*70b0*/  BRA `(.L_x_1417) ;  /* 0x0000000800b07947 */ /* 0x000fea0003800000 */
.L_x_1451:
        /* <DEDUP_REMOVED lines=13> */
.L_x_1464:
[----:B------:R0:W5:Y:S01]  /*7190*/  LDG.E.64 R22, desc[UR36][R2.64] ;  /* 0x0000002402167981 */ /* 0x000162000c1e1b00 */
[----:B------:R-:W-:Y:S05]  /*71a0*/  BRA `(.L_x_1417) ;  /* 0x0000000800747947 */ /* 0x000fea0003800000 */
.L_x_1463:
        /* <DEDUP_REMOVED lines=28> */
.L_x_1466:
        /* <DEDUP_REMOVED lines=15> */
.L_x_1465:
[----:B------:R-:W2:Y:S02]  /*7460*/  LDG.E.U16 R0, desc[UR36][R2.64] ;  /* 0x0000002402007981 */ /* 0x000ea4000c1e1500 */
[----:B--2---:R-:W-:-:S04]  /*7470*/  IMAD.U32 R0, R0, 0x10000, RZ ;  /* 0x0001000000007824 */ /* 0x004fc800078e00ff */
[----:B------:R-:W-:-:S04]  /*7480*/  FMUL.FTZ R0, R0, 1 ;  /* 0x3f80000000007820 */ /* 0x000fc80000410000 */
[----:B------:R0:W2:Y:S01]  /*7490*/  F2F.F64.F32 R22, R0 ;  /* 0x0000000000167310 */ /* 0x0000a20000201800 */
[----:B------:R-:W-:Y:S05]  /*74a0*/  BRA `(.L_x_1417) ;  /* 0x0000000400b47947 */ /* 0x000fea0003800000 */
.L_x_1462:
        /* <DEDUP_REMOVED lines=11> */
.L_x_1469:
        /* <DEDUP_REMOVED lines=21> */
.L_x_1473:
[----:B------:R-:W-:Y:S05]  /*76b0*/  BSYNC B1 ;  /* 0x0000000000017941 */ /* 0x000fea0003800000 */
.L_x_1472:
[----:B------:R-:W-:Y:S01]  /*76c0*/  LEA R3, R0, 0x3b800000, 0x17 ;  /* 0x3b80000000037811 */ /* 0x000fe200078eb8ff */
[----:B------:R-:W-:-:S05]  /*76d0*/  IMAD.SHL.U32 R0, R2, 0x100000, RZ ;  /* 0x0010000002007824 */ /* 0x000fca00078e00ff */
[----:B------:R-:W-:-:S07]  /*76e0*/  LOP3.LUT R0, R3, R0, R4, 0xfe, !PT ;  /* 0x0000000003007212 */ /* 0x000fce00078efe04 */
.L_x_1471:
[----:B------:R-:W-:Y:S05]  /*76f0*/  BSYNC B0 ;  /* 0x0000000000007941 */ /* 0x000fea0003800000 */
.L_x_1470:
[----:B------:R-:W-:-:S04]  /*7700*/  FMUL.FTZ R0, R0, 1 ;  /* 0x3f80000000007820 */ /* 0x000fc80000410000 */
[----:B------:R0:W2:Y:S01]  /*7710*/  F2F.F64.F32 R22, R0 ;  /* 0x0000000000167310 */ /* 0x0000a20000201800 */
[----:B------:R-:W-:Y:S05]  /*7720*/  BRA `(.L_x_1417) ;  /* 0x0000000400147947 */ /* 0x000fea0003800000 */
.L_x_1468:
        /* <DEDUP_REMOVED lines=21> */
.L_x_1477:
[----:B------:R-:W-:Y:S05]  /*7880*/  BSYNC B1 ;  /* 0x0000000000017941 */ /* 0x000fea0003800000 */
.L_x_1476:
[----:B------:R-:W-:Y:S01]  /*7890*/  LEA R3, R0, 0x37800000, 0x17 ;  /* 0x3780000000037811 */ /* 0x000fe200078eb8ff */
[----:B------:R-:W-:-:S05]  /*78a0*/  IMAD.SHL.U32 R0, R2, 0x200000, RZ ;  /* 0x0020000002007824 */ /* 0x000fca00078e00ff */
[----:B------:R-:W-:-:S07]  /*78b0*/  LOP3.LUT R0, R3, R0, R4, 0xfe, !PT ;  /* 0x0000000003007212 */ /* 0x000fce00078efe04 */
.L_x_1475:
[----:B------:R-:W-:Y:S05]  /*78c0*/  BSYNC B0 ;  /* 0x0000000000007941 */ /* 0x000fea0003800000 */
.L_x_1474:
[----:B------:R-:W-:-:S04]  /*78d0*/  FMUL.FTZ R0, R0, 1 ;  /* 0x3f80000000007820 */ /* 0x000fc80000410000 */
[----:B------:R0:W2:Y:S01]  /*78e0*/  F2F.F64.F32 R22, R0 ;  /* 0x0000000000167310 */ /* 0x0000a20000201800 */
[----:B------:R-:W-:Y:S05]  /*78f0*/  BRA `(.L_x_1417) ;  /* 0x0000000000a07947 */ /* 0x000fea0003800000 */
.L_x_1467:
        /* <DEDUP_REMOVED lines=14> */
.L_x_1481:
[----:B------:R-:W-:Y:S05]  /*79e0*/  BSYNC B0 ;  /* 0x0000000000007941 */ /* 0x000fea0003800000 */
.L_x_1480:
[----:B------:R-:W-:-:S04]  /*79f0*/  FMUL.FTZ R0, R0, 1 ;  /* 0x3f80000000007820 */ /* 0x000fc80000410000 */
[----:B------:R0:W2:Y:S01]  /*7a00*/  F2F.F64.F32 R22, R0 ;  /* 0x0000000000167310 */ /* 0x0000a20000201800 */
[----:B------:R-:W-:Y:S05]  /*7a10*/  BRA `(.L_x_1417) ;  /* 0x0000000000587947 */ /* 0x000fea0003800000 */
.L_x_1455:
        /* <DEDUP_REMOVED lines=16> */
.L_x_1482:
[----:B------:R-:W-:Y:S05]  /*7b20*/  BRA `(.L_x_1417) ;  /* 0x0000000000147947 */ /* 0x000fea0003800000 */
.L_x_1479:
[----:B------:R-:W2:Y:S02]  /*7b30*/  LDG.E.64 R22, desc[UR36][R2.64] ;  /* 0x0000002402167981 */ /* 0x000ea4000c1e1b00 */
[----:B--2---:R-:W0:Y:S01]  /*7b40*/  I2F.F64.U64 R22, R22 ;  /* 0x0000001600167312 */ /* 0x004e220000301800 */
[----:B------:R-:W-:Y:S05]  /*7b50*/  BRA `(.L_x_1417) ;  /* 0x0000000000087947 */ /* 0x000fea0003800000 */
.L_x_1478:
[----:B------:R-:W2:Y:S02]  /*7b60*/  LDG.E R2, desc[UR36][R2.64] ;  /* 0x0000002402027981 */ /* 0x000ea4000c1e1900 */
[----:B--2---:R0:W2:Y:S02]  /*7b70*/  I2F.F64.U32 R22, R2 ;  /* 0x0000000200167312 */ /* 0x0040a40000201800 */
.L_x_1417:
[----:B------:R-:W-:Y:S05]  /*7b80*/  BSYNC B6 ;  /* 0x0000000000067941 */ /* 0x000fea0003800000 */
.L_x_1416:
[----:B0-----:R-:W0:Y:S01]  /*7b90*/  S2R R3, SR_TID.X ;  /* 0x0000000000037919 */ /* 0x001e220000002100 */
[----:B------:R-:W-:Y:S01]  /*7ba0*/  BSSY B1, `(.L_x_1483) ;  /* 0x000006e000017945 */ /* 0x000fe20003800000 */
[----:B------:R-:W-:Y:S02]  /*7bb0*/  CS2R R6, SRZ ;  /* 0x0000000000067805 */ /* 0x000fe4000001ff00 */
[----:B------:R-:W-:Y:S02]  /*7bc0*/  CS2R R4, SRZ ;  /* 0x0000000000047805 */ /* 0x000fe4000001ff00 */
[----:B0-----:R-:W-:-:S13]  /*7bd0*/  ISETP.GE.AND P5, PT, R3, R44, PT ;  /* 0x0000002c0300720c */ /* 0x001fda0003fa6270 */
[----:B------:R-:W-:Y:S05]  /*7be0*/  @P5 BRA `(.L_x_1484) ;  /* 0x0000000400a45947 */ /* 0x000fea0003800000 */
[----:B-1--45:R-:W-:Y:S01]  /*7bf0*/  DSETP.NEU.AND P2, PT, |R26|, +INF , PT ;  /* 0x7ff000001a00742a */ /* 0x032fe20003f4d200 */
[----:B------:R-:W-:-:S13]  /*7c00*/  BSSY B2, `(.L_x_1485) ;  /* 0x000001b000027945 */ /* 0x000fda0003800000 */
[----:B------:R-:W-:Y:S05]  /*7c10*/  @!P2 BRA `(.L_x_1486) ;  /* 0x00000000005ca947 */ /* 0x000fea0003800000 */
[----:B------:R-:W-:Y:S01]  /*7c20*/  UMOV UR4, 0x6dc9c883 ;  /* 0x6dc9c88300047882 */ /* 0x000fe20000000000 */
[----:B------:R-:W-:Y:S01]  /*7c30*/  UMOV UR5, 0x3fe45f30 ;  /* 0x3fe45f3000057882 */ /* 0x000fe20000000000 */
[C---:B------:R-:W-:Y:S02]  /*7c40*/  DSETP.GE.AND P0, PT, |R26|.reuse, 2.14748364800000000000e+09, PT ;  /* 0x41e000001a00742a */ /* 0x040fe40003f06200 */
[----:B---3--:R-:W-:Y:S01]  /*7c50*/  DMUL R2, R26, UR4 ;  /* 0x000000041a027c28 */ /* 0x008fe20008000000 */
        /* <DEDUP_REMOVED lines=15> */
[----:B--2---:R-:W-:Y:S05]  /*7d50*/  CALL.REL.NOINC `($_ZN2at6native27unrolled_elementwise_kernelIZZZNS0_54_GLOBAL__N__7dbc7496_16_ComplexKernel_cu_75b981de_334617polar_kernel_cudaERNS_14TensorIteratorEENKUlvE_clEvENKUlvE_clEvEUlddE_St5arrayIPcLm3EELi4E23TrivialOffsetCalculatorILi2EjESB_ILi1EjENS0_6memory12LoadWithCastILi2EEENSE_13StoreWithCastILi1EEEEEviT_T0_T2_T3_T4_T5_$__internal_trig_reduction_slowpathd) ;  /* 0x0000006000ec7944 */ /* 0x004fea0003c00000 */
[----:B------:R-:W-:Y:S02]  /*7d60*/  IMAD.MOV.U32 R28, RZ, RZ, R12 ;  /* 0x000000ffff1c7224 */ /* 0x000fe400078e000c */
[----:B------:R-:W-:Y:S01]  /*7d70*/  IMAD.MOV.U32 R29, RZ, RZ, R13 ;  /* 0x000000ffff1d7224 */ /* 0x000fe200078e000d */
[----:B------:R-:W-:Y:S06]  /*7d80*/  BRA `(.L_x_1487) ;  /* 0x0000000000087947 */ /* 0x000fec0003800000 */
.L_x_1486:
[----:B---3--:R-:W-:Y:S01]  /*7d90*/  DMUL R28, RZ, R26 ;  /* 0x0000001aff1c7228 */ /* 0x008fe20000000000 */
[----:B------:R-:W-:-:S10]  /*7da0*/  IMAD.MOV.U32 R11, RZ, RZ, RZ ;  /* 0x000000ffff0b7224 */ /* 0x000fd400078e00ff */
.L_x_1487:
[----:B------:R-:W-:Y:S05]  /*7db0*/  BSYNC B2 ;  /* 0x0000000000027941 */ /* 0x000fea0003800000 */
.L_x_1485:
[----:B------:R-:W0:Y:S01]  /*7dc0*/  LDC.64 R20, c[0x4][0x128] ;  /* 0x01004a00ff147b82 */ /* 0x000e220000000a00 */
[----:B------:R-:W-:-:S04]  /*7dd0*/  VIADD R2, R11, 0x1 ;  /* 0x000000010b027836 */ /* 0x000fc80000000000 */
[----:B------:R-:W-:-:S05]  /*7de0*/  IMAD.SHL.U32 R0, R2, 0x8, RZ ;  /* 0x0000000802007824 */ /* 0x000fca00078e00ff */
[----:B------:R-:W-:-:S05]  /*7df0*/  LOP3.LUT R3, R0, 0x8, RZ, 0xc0, !PT ;  /* 0x0000000800037812 */ /* 0x000fca00078ec0ff */
[----:B0-----:R-:W-:-:S05]  /*7e00*/  IMAD.WIDE.U32 R20, R3, 0x8, R20 ;  /* 0x0000000803147825 */ /* 0x001fca00078e0014 */
[----:B------:R-:W3:Y:S04]  /*7e10*/  LDG.E.128.CONSTANT R12, desc[UR36][R20.64] ;  /* 0x00000024140c7981 */ /* 0x000ee8000c1e9d00 */
        /* <DEDUP_REMOVED lines=11> */
[----:B----4-:R-:W-:-:S08]  /*7ed0*/  DFMA R4, R2, R12, R4 ;  /* 0x0000000c0204722b */ /* 0x010fd00000000004 */
[----:B------:R-:W-:-:S08]  /*7ee0*/  DFMA R4, R2, R4, R6 ;  /* 0x000000040204722b */ /* 0x000fd00000000006 */
[----:B-----5:R-:W-:-:S08]  /*7ef0*/  DFMA R4, R2, R4, R8 ;  /* 0x000000040204722b */ /* 0x020fd00000000008 */
[----:B------:R-:W-:-:S08]  /*7f00*/  DFMA R4, R2, R4, R10 ;  /* 0x000000040204722b */ /* 0x000fd0000000000a */
[----:B------:R-:W-:Y:S02]  /*7f10*/  DFMA R28, R4, R28, R28 ;  /* 0x0000001c041c722b */ /* 0x000fe4000000001c */
[----:B------:R-:W-:-:S08]  /*7f20*/  @P0 DFMA R28, R2, R4, 1 ;  /* 0x3ff00000021c042b */ /* 0x000fd00000000004 */
[----:B------:R-:W-:Y:S01]  /*7f30*/  @P1 DFMA R28, R28, -1, RZ ;  /* 0xbff000001c1c182b */ /* 0x000fe200000000ff */
        /* <DEDUP_REMOVED lines=22> */
[----:B------:R-:W-:Y:S02]  /*80a0*/  IMAD.MOV.U32 R2, RZ, RZ, R12 ;  /* 0x000000ffff027224 */ /* 0x000fe400078e000c */
[----:B------:R-:W-:Y:S01]  /*80b0*/  IMAD.MOV.U32 R3, RZ, RZ, R13 ;  /* 0x000000ffff037224 */ /* 0x000fe200078e000d */
[----:B------:R-:W-:Y:S06]  /*80c0*/  BRA `(.L_x_1490) ;  /* 0x0000000000087947 */ /* 0x000fec0003800000 */
.L_x_1489:
[----:B------:R-:W-:Y:S01]  /*80d0*/  DMUL R2, RZ, R26 ;  /* 0x0000001aff027228 */ /* 0x000fe20000000000 */
[----:B------:R-:W-:-:S10]  /*80e0*/  IMAD.MOV.U32 R0, RZ, RZ, RZ ;  /* 0x000000ffff007224 */ /* 0x000fd400078e00ff */
.L_x_1490:
[----:B------:R-:W-:Y:S05]  /*80f0*/  BSYNC B2 ;  /* 0x0000000000027941 */ /* 0x000fea0003800000 */
.L_x_1488:
[----:B------:R-:W0:Y:S01]  /*8100*/  LDC.64 R26, c[0x4][0x128] ;  /* 0x01004a00ff1a7b82 */ /* 0x000e220000000a00 */
        /* <DEDUP_REMOVED lines=9> */
[----:B------:R-:W-:-:S03]  /*81a0*/  IMAD.MOV.U32 R0, RZ, RZ, 0x3de5db65 ;  /* 0x3de5db65ff007424 */ /* 0x000fc600078e00ff */
[----:B------:R-:W-:Y:S02]  /*81b0*/  FSEL R30, -R30, 4.2945490664224492434e-19, !P0 ;  /* 0x20fd81641e1e7808 */ /* 0x000fe40004000100 */
        /* <DEDUP_REMOVED lines=8> */
[----:B------:R-:W-:Y:S02]  /*8240*/  @P0 DFMA R2, R20, R4, 1 ;  /* 0x3ff000001402042b */ /* 0x000fe40000000004 */
[----:B------:R-:W-:-:S06]  /*8250*/  DMUL R4, R28, R24 ;  /* 0x000000181c047228 */ /* 0x000fcc0000000000 */
[----:B------:R-:W-:-:S08]  /*8260*/  @P1 DFMA R2, R2, -1, RZ ;  /* 0xbff000000202182b */ /* 0x000fd000000000ff */
[----:B------:R-:W-:-:S11]  /*8270*/  DMUL R6, R2, R24 ;  /* 0x0000001802067228 */ /* 0x000fd60000000000 */
.L_x_1484:
[----:B------:R-:W-:Y:S05]  /*8280*/  BSYNC B1 ;  /* 0x0000000000017941 */ /* 0x000fea0003800000 */
.L_x_1483:
[----:B------:R-:W0:Y:S01]  /*8290*/  S2R R0, SR_TID.X ;  /* 0x0000000000007919 */ /* 0x000e220000002100 */
[----:B------:R-:W-:Y:S01]  /*82a0*/  BSSY B1, `(.L_x_1491) ;  /* 0x000006f000017945 */ /* 0x000fe20003800000 */
[----:B------:R-:W-:Y:S02]  /*82b0*/  CS2R R30, SRZ ;  /* 0x00000000001e7805 */ /* 0x000fe4000001ff00 */
[----:B---3--:R-:W-:Y:S01]  /*82c0*/  CS2R R28, SRZ ;  /* 0x00000000001c7805 */ /* 0x008fe2000001ff00 */
[----:B0-----:R-:W-:-:S05]  /*82d0*/  VIADD R45, R0, 0x80 ;  /* 0x00000080002d7836 */ /* 0x001fca0000000000 */
[----:B------:R-:W-:-:S13]  /*82e0*/  ISETP.GE.AND P0, PT, R45, R44, PT ;  /* 0x0000002c2d00720c */ /* 0x000fda0003f06270 */
[----:B------:R-:W-:Y:S05]  /*82f0*/  @P0 BRA `(.L_x_1492) ;  /* 0x0000000400a40947 */ /* 0x000fea0003800000 */
[----:B--2--5:R-:W-:Y:S01]  /*8300*/  DSETP.NEU.AND P2, PT, |R18|, +INF , PT ;  /* 0x7ff000001200742a */ /* 0x024fe20003f4d200 */
        /* <DEDUP_REMOVED lines=21> */
[----:B-1--4-:R-:W-:Y:S05]  /*8460*/  CALL.REL.NOINC `($_ZN2at6native27unrolled_elementwise_kernelIZZZNS0_54_GLOBAL__N__7dbc7496_16_ComplexKernel_cu_75b981de_334617polar_kernel_cudaERNS_14TensorIteratorEENKUlvE_clEvENKUlvE_clEvEUlddE_St5arrayIPcLm3EELi4E23TrivialOffsetCalculatorILi2EjESB_ILi1EjENS0_6memory12LoadWithCastILi2EEENSE_13StoreWithCastILi1EEEEEviT_T0_T2_T3_T4_T5_$__internal_trig_reduction_slowpathd) ;  /* 0x0000005c00287944 */ /* 0x012fea0003c00000 */
[----:B------:R-:W-:Y:S02]  /*8470*/  IMAD.MOV.U32 R28, RZ, RZ, R12 ;  /* 0x000000ffff1c7224 */ /* 0x000fe400078e000c */
[----:B------:R-:W-:Y:S01]  /*8480*/  IMAD.MOV.U32 R29, RZ, RZ, R13 ;  /* 0x000000ffff1d7224 */ /* 0x000fe200078e000d */
[----:B------:R-:W-:Y:S06]  /*8490*/  BRA `(.L_x_1495) ;  /* 0x0000000000087947 */ /* 0x000fec0003800000 */
.L_x_1494:
[----:B------:R-:W-:Y:S01]  /*84a0*/  DMUL R28, RZ, R18 ;  /* 0x00000012ff1c7228 */ /* 0x000fe20000000000 */
[----:B------:R-:W-:-:S10]  /*84b0*/  IMAD.MOV.U32 R11, RZ, RZ, RZ ;  /* 0x000000ffff0b7224 */ /* 0x000fd400078e00ff */
.L_x_1495:
[----:B------:R-:W-:Y:S05]  /*84c0*/  BSYNC B2 ;  /* 0x0000000000027941 */ /* 0x000fea0003800000 */
.L_x_1493:
[----:B------:R-:W0:Y:S01]  /*84d0*/  LDC.64 R20, c[0x4][0x128] ;  /* 0x01004a00ff147b82 */ /* 0x000e220000000a00 */
[----:B------:R-:W-:-:S04]  /*84e0*/  VIADD R2, R11, 0x1 ;  /* 0x000000010b027836 */ /* 0x000fc80000000000 */
[----:B------:R-:W-:-:S05]  /*84f0*/  IMAD.SHL.U32 R0, R2, 0x8, RZ ;  /* 0x0000000802007824 */ /* 0x000fca00078e00ff */
[----:B------:R-:W-:-:S05]  /*8500*/  LOP3.LUT R3, R0, 0x8, RZ, 0xc0, !PT ;  /* 0x0000000800037812 */ /* 0x000fca00078ec0ff */
[----:B0-----:R-:W-:-:S05]  /*8510*/  IMAD.WIDE.U32 R20, R3, 0x8, R20 ;  /* 0x0000000803147825 */ /* 0x001fca00078e0014 */
[----:B------:R-:W2:Y:S04]  /*8520*/  LDG.E.128.CONSTANT R8, desc[UR36][R20.64] ;  /* 0x0000002414087981 */ /* 0x000ea8000c1e9d00 */
[----:B------:R-:W3:Y:S04]  /*8530*/  LDG.E.128.CONSTANT R12, desc[UR36][R20.64+0x10] ;  /* 0x00001024140c7981 */ /* 0x000ee8000c1e9d00 */
[----:B-1--4-:R-:W4:Y:S01]  /*8540*/  LDG.E.128.CONSTANT R24, desc[UR36][R20.64+0x20] ;  /* 0x0000202414187981 */ /* 0x012f22000c1e9d00 */
        /* <DEDUP_REMOVED lines=9> */
[----:B---3--:R-:W-:-:S08]  /*85e0*/  DFMA R8, R2, R8, R12 ;  /* 0x000000080208722b */ /* 0x008fd0000000000c */
[----:B------:R-:W-:-:S08]  /*85f0*/  DFMA R8, R2, R8, R14 ;  /* 0x000000080208722b */ /* 0x000fd0000000000e */
[----:B----4-:R-:W-:-:S08]  /*8600*/  DFMA R8, R2, R8, R24 ;  /* 0x000000080208722b */ /* 0x010fd00000000018 */
        /* <DEDUP_REMOVED lines=24> */
[----:B------:R-:W-:Y:S05]  /*8790*/  CALL.REL.NOINC `($_ZN2at6native27unrolled_elementwise_kernelIZZZNS0_54_GLOBAL__N__7dbc7496_16_ComplexKernel_cu_75b981de_334617polar_kernel_cudaERNS_14TensorIteratorEENKUlvE_clEvENKUlvE_clEvEUlddE_St5arrayIPcLm3EELi4E23TrivialOffsetCalculatorILi2EjESB_ILi1EjENS0_6memory12LoadWithCastILi2EEENSE_13StoreWithCastILi1EEEEEviT_T0_T2_T3_T4_T5_$__internal_trig_reduction_slowpathd) ;  /* 0x00000058005c7944 */ /* 0x000fea0003c00000 */
[----:B------:R-:W-:Y:S02]  /*87a0*/  IMAD.MOV.U32 R0, RZ, RZ, R11 ;  /* 0x000000ffff007224 */ /* 0x000fe400078e000b */
[----:B------:R-:W-:Y:S02]  /*87b0*/  IMAD.MOV.U32 R2, RZ, RZ, R12 ;  /* 0x000000ffff027224 */ /* 0x000fe400078e000c */
[----:B------:R-:W-:Y:S01]  /*87c0*/  IMAD.MOV.U32 R3, RZ, RZ, R13 ;  /* 0x000000ffff037224 */ /* 0x000fe200078e000d */
[----:B------:R-:W-:Y:S06]  /*87d0*/  BRA `(.L_x_1498) ;  /* 0x0000000000087947 */ /* 0x000fec0003800000 */
.L_x_1497:
[----:B------:R-:W-:Y:S01]  /*87e0*/  DMUL R2, RZ, R18 ;  /* 0x00000012ff027228 */ /* 0x000fe20000000000 */
[----:B------:R-:W-:-:S10]  /*87f0*/  IMAD.MOV.U32 R0, RZ, RZ, RZ ;  /* 0x000000ffff007224 */ /* 0x000fd400078e00ff */
.L_x_1498:
[----:B------:R-:W-:Y:S05]  /*8800*/  BSYNC B2 ;  /* 0x0000000000027941 */ /* 0x000fea0003800000 */
.L_x_1496:
        /* <DEDUP_REMOVED lines=11> */
[----:B------:R-:W-:-:S02]  /*88c0*/  DMUL R28, R28, R32 ;  /* 0x000000201c1c7228 */ /* 0x000fc40000000000 */
[----:B------:R-:W-:Y:S02]  /*88d0*/  FSEL R30, -R30, 4.2945490664224492434e-19, !P0 ;  /* 0x20fd81641e1e7808 */ /* 0x000fe40004000100 */
        /* <DEDUP_REMOVED lines=9> */
[----:B------:R-:W-:-:S08]  /*8970*/  @P1 DFMA R2, R2, -1, RZ ;  /* 0xbff000000202182b */ /* 0x000fd000000000ff */
[----:B------:R-:W-:-:S11]  /*8980*/  DMUL R30, R2, R32 ;  /* 0x00000020021e7228 */ /* 0x000fd60000000000 */
.L_x_1492:
[----:B------:R-:W-:Y:S05]  /*8990*/  BSYNC B1 ;  /* 0x0000000000017941 */ /* 0x000fea0003800000 */
.L_x_1491:
[----:B------:R-:W0:Y:S01]  /*89a0*/  S2R R0, SR_TID.X ;  /* 0x0000000000007919 */ /* 0x000e220000002100 */
[----:B------:R-:W-:Y:S01]  /*89b0*/  BSSY B1, `(.L_x_1499) ;  /* 0x0000070000017945 */ /* 0x000fe20003800000 */
[----:B--2--5:R-:W-:Y:S02]  /*89c0*/  CS2R R18, SRZ ;  /* 0x0000000000127805 */ /* 0x024fe4000001ff00 */
[----:B-1--4-:R-:W-:Y:S02]  /*89d0*/  CS2R R26, SRZ ;  /* 0x00000000001a7805 */ /* 0x012fe4000001ff00 */
[----:B------:R-:W-:Y:S01]  /*89e0*/  CS2R R24, SRZ ;  /* 0x0000000000187805 */ /* 0x000fe2000001ff00 */
[----:B0-----:R-:W-:-:S05]  /*89f0*/  VIADD R3, R0, 0x100 ;  /* 0x0000010000037836 */ /* 0x001fca0000000000 */
[----:B------:R-:W-:-:S13]  /*8a00*/  ISETP.GE.AND P0, PT, R3, R44, PT ;  /* 0x0000002c0300720c */ /* 0x000fda0003f06270 */
[----:B------:R-:W-:Y:S05]  /*8a10*/  @P0 BRA `(.L_x_1500) ;  /* 0x0000000400a40947 */ /* 0x000fea0003800000 */
[----:B------:R-:W-:Y:S01]  /*8a20*/  DSETP.NEU.AND P2, PT, |R16|, +INF , PT ;  /* 0x7ff000001000742a */ /* 0x000fe20003f4d200 */
        /* <DEDUP_REMOVED lines=23> */
[----:B------:R-:W-:Y:S01]  /*8ba0*/  IMAD.MOV.U32 R21, RZ, RZ, R13 ;  /* 0x000000ffff157224 */ /* 0x000fe200078e000d */
[----:B------:R-:W-:Y:S06]  /*8bb0*/  BRA `(.L_x_1503) ;  /* 0x0000000000087947 */ /* 0x000fec0003800000 */
.L_x_1502:
[----:B------:R-:W-:Y:S01]  /*8bc0*/  DMUL R20, RZ, R16 ;  /* 0x00000010ff147228 */ /* 0x000fe20000000000 */
[----:B------:R-:W-:-:S10]  /*8bd0*/  IMAD.MOV.U32 R11, RZ, RZ, RZ ;  /* 0x000000ffff0b7224 */ /* 0x000fd400078e00ff */
.L_x_1503:
[----:B------:R-:W-:Y:S05]  /*8be0*/  BSYNC B2 ;  /* 0x0000000000027941 */ /* 0x000fea0003800000 */
.L_x_1501:
[----:B------:R-:W0:Y:S01]  /*8bf0*/  LDC.64 R38, c[0x4][0x128] ;  /* 0x01004a00ff267b82 */ /* 0x000e220000000a00 */
[----:B------:R-:W-:-:S04]  /*8c00*/  VIADD R2, R11, 0x1 ;  /* 0x000000010b027836 */ /* 0x000fc80000000000 */
        /* <DEDUP_REMOVED lines=47> */
.L_x_1505:
[----:B------:R-:W-:Y:S01]  /*8f00*/  DMUL R2, RZ, R16 ;  /* 0x00000010ff027228 */ /* 0x000fe20000000000 */
[----:B------:R-:W-:-:S10]  /*8f10*/  IMAD.MOV.U32 R0, RZ, RZ, RZ ;  /* 0x000000ffff007224 */ /* 0x000fd400078e00ff */
.L_x_1506:
[----:B------:R-:W-:Y:S05]  /*8f20*/  BSYNC B2 ;  /* 0x0000000000027941 */ /* 0x000fea0003800000 */
.L_x_1504:
        /* <DEDUP_REMOVED lines=24> */
.L_x_1500:
[----:B------:R-:W-:Y:S05]  /*90b0*/  BSYNC B1 ;  /* 0x0000000000017941 */ /* 0x000fea0003800000 */
.L_x_1499:
[----:B------:R-:W0:Y:S01]  /*90c0*/  S2R R0, SR_TID.X ;  /* 0x0000000000007919 */ /* 0x000e220000002100 */
[----:B------:R-:W-:Y:S01]  /*90d0*/  BSSY B1, `(.L_x_1507) ;  /* 0x000006f000017945 */ /* 0x000fe20003800000 */
        /* <DEDUP_REMOVED lines=31> */
.L_x_1510:
[----:B------:R-:W-:Y:S01]  /*92d0*/  DMUL R2, RZ, R22 ;  /* 0x00000016ff027228 */ /* 0x000fe20000000000 */
[----:B------:R-:W-:-:S10]  /*92e0*/  IMAD.MOV.U32 R8, RZ, RZ, RZ ;  /* 0x000000ffff087224 */ /* 0x000fd400078e00ff */
.L_x_1511:
[----:B------:R-:W-:Y:S05]  /*92f0*/  BSYNC B2 ;  /* 0x0000000000027941 */ /* 0x000fea0003800000 */
.L_x_1509:
        /* <DEDUP_REMOVED lines=49> */
.L_x_1513:
[----:B------:R-:W-:Y:S01]  /*9610*/  DMUL R2, RZ, R22 ;  /* 0x00000016ff027228 */ /* 0x000fe20000000000 */
[----:B------:R-:W-:-:S10]  /*9620*/  IMAD.MOV.U32 R0, RZ, RZ, RZ ;  /* 0x000000ffff007224 */ /* 0x000fd400078e00ff */
.L_x_1514:
[----:B------:R-:W-:Y:S05]  /*9630*/  BSYNC B2 ;  /* 0x0000000000027941 */ /* 0x000fea0003800000 */
.L_x_1512:
        /* <DEDUP_REMOVED lines=24> */
.L_x_1508:
[----:B------:R-:W-:Y:S05]  /*97c0*/  BSYNC B1 ;  /* 0x0000000000017941 */ /* 0x000fea0003800000 */
.L_x_1507:
[----:B------:R-:W0:Y:S01]  /*97d0*/  S2R R23, SR_TID.X ;  /* 0x0000000000177919 */ /* 0x000e220000002100 */
[----:B------:R-:W1:Y:S01]  /*97e0*/  LDC.U8 R22, c[0x0][0x240] ;  /* 0x00009000ff167b82 */ /* 0x000e620000000000 */
[----:B------:R-:W-:Y:S04]  /*97f0*/  BSSY B6, `(.L_x_1515) ;  /* 0x0000134000067945 */ /* 0x000fe80003800000 */
[----:B------:R-:W-:Y:S05]  /*9800*/  @P5 BRA `(.L_x_1516) ;  /* 0x0000001000c85947 */ /* 0x000fea0003800000 */
[----:B------:R-:W0:Y:S01]  /*9810*/  S2R R0, SR_CTAID.X ;  /* 0x0000000000007919 */ /* 0x000e220000002500 */
[----:B------:R-:W2:Y:S01]  /*9820*/  LDC.64 R2, c[0x0][0x218] ;  /* 0x00008600ff027b82 */ /* 0x000ea20000000a00 */
[----:B-1----:R-:W-:Y:S01]  /*9830*/  PRMT R8, R22, 0x9910, RZ ;  /* 0x0000991016087816 */ /* 0x002fe200000000ff */
[----:B------:R-:W-:Y:S01]  /*9840*/  ULDC UR4, c[0x0][0x244] ;  /* 0x0000910000047ab9 */ /* 0x000fe20000000800 */
[----:B0-----:R-:W-:-:S04]  /*9850*/  IMAD R0, R0, 0x200, R23 ;  /* 0x0000020000007824 */ /* 0x001fc800078e0217 */
[----:B------:R-:W-:Y:S02]  /*9860*/  IMAD R9, R0, UR4, RZ ;  /* 0x0000000400097c24 */ /* 0x000fe4000f8e02ff */
[----:B------:R-:W-:-:S03]  /*9870*/  IMAD.MOV.U32 R0, RZ, RZ, R8 ;  /* 0x000000ffff007224 */ /* 0x000fc600078e0008 */
[----:B--2---:R-:W-:Y:S02]  /*9880*/  IADD3 R2, P1, R9, R2, RZ ;  /* 0x0000000209027210 */ /* 0x004fe40007f3e0ff */
[----:B------:R-:W-:-:S03]  /*9890*/  ISETP.GT.AND P0, PT, R0, 0x9, PT ;  /* 0x000000090000780c */ /* 0x000fc60003f04270 */
[----:B------:R-:W-:-:S10]  /*98a0*/  IMAD.X R3, RZ, RZ, R3, P1 ;  /* 0x000000ffff037224 */ /* 0x000fd400008e0603 */
        /* <DEDUP_REMOVED lines=9> */
[----:B------:R-:W0:Y:S01]  /*9940*/  F2I.F64.TRUNC R5, R4 ;  /* 0x0000000400057311 */ /* 0x000e22000030d100 */
[----:B------:R-:W-:Y:S01]  /*9950*/  IMAD.MOV.U32 R23, RZ, RZ, R45 ;  /* 0x000000ffff177224 */ /* 0x000fe200078e002d */
[----:B0-----:R0:W-:Y:S01]  /*9960*/  STG.E.U8 desc[UR36][R2.64], R5 ;  /* 0x0000000502007986 */ /* 0x0011e2000c101124 */
[----:B------:R-:W-:Y:S05]  /*9970*/  BRA `(.L_x_1516) ;  /* 0x00000010006c7947 */ /* 0x000fea0003800000 */
.L_x_1520:
[----:B------:R-:W0:Y:S01]  /*9980*/  F2I.S64.F64.TRUNC R4, R4 ;  /* 0x0000000400047311 */ /* 0x000e22000030d900 */
[----:B------:R-:W-:Y:S02]  /*9990*/  IMAD.MOV.U32 R23, RZ, RZ, R45 ;  /* 0x000000ffff177224 */ /* 0x000fe400078e002d */
[----:B0-----:R-:W-:-:S05]  /*99a0*/  IMAD.MOV.U32 R7, RZ, RZ, R4 ;  /* 0x000000ffff077224 */ /* 0x001fca00078e0004 */
[----:B------:R0:W-:Y:S01]  /*99b0*/  STG.E.U8 desc[UR36][R2.64], R7 ;  /* 0x0000000702007986 */ /* 0x0001e2000c101124 */
[----:B------:R-:W-:Y:S05]  /*99c0*/  BRA `(.L_x_1516) ;  /* 0x0000001000587947 */ /* 0x000fea0003800000 */
.L_x_1519:
[----:B------:R-:W-:-:S13]  /*99d0*/  ISETP.NE.AND P0, PT, R0, 0x2, PT ;  /* 0x000000020000780c */ /* 0x000fda0003f05270 */
[----:B------:R-:W-:Y:S05]  /*99e0*/  @!P0 BRA `(.L_x_1522) ;  /* 0x0000000000308947 */ /* 0x000fea0003800000 */
[----:B------:R-:W-:-:S13]  /*99f0*/  ISETP.NE.AND P0, PT, R0, 0x3, PT ;  /* 0x000000030000780c */ /* 0x000fda0003f05270 */
[----:B------:R-:W-:Y:S05]  /*9a00*/  @!P0 BRA `(.L_x_1523) ;  /* 0x0000000000188947 */ /* 0x000fea0003800000 */
[----:B------:R-:W-:-:S13]  /*9a10*/  ISETP.NE.AND P0, PT, R0, 0x4, PT ;  /* 0x000000040000780c */ /* 0x000fda0003f05270 */
[----:B------:R-:W-:Y:S05]  /*9a20*/  @P0 BRA `(.L_x_1521) ;  /* 0x0000000c00dc0947 */ /* 0x000fea0003800000 */
[----:B------:R-:W0:Y:S01]  /*9a30*/  F2I.S64.F64.TRUNC R4, R4 ;  /* 0x0000000400047311 */ /* 0x000e22000030d900 */
[----:B------:R-:W-:Y:S01]  /*9a40*/  IMAD.MOV.U32 R23, RZ, RZ, R45 ;  /* 0x000000ffff177224 */ /* 0x000fe200078e002d */
[----:B0-----:R0:W-:Y:S01]  /*9a50*/  STG.E.64 desc[UR36][R2.64], R4 ;  /* 0x0000000402007986 */ /* 0x0011e2000c101b24 */
[----:B------:R-:W-:Y:S05]  /*9a60*/  BRA `(.L_x_1516) ;  /* 0x0000001000307947 */ /* 0x000fea0003800000 */
.L_x_1523:
[----:B------:R-:W0:Y:S01]  /*9a70*/  F2I.F64.TRUNC R5, R4 ;  /* 0x0000000400057311 */ /* 0x000e22000030d100 */
[----:B------:R-:W-:Y:S01]  /*9a80*/  IMAD.MOV.U32 R23, RZ, RZ, R45 ;  /* 0x000000ffff177224 */ /* 0x000fe200078e002d */
[----:B0-----:R0:W-:Y:S01]  /*9a90*/  STG.E desc[UR36][R2.64], R5 ;  /* 0x0000000502007986 */ /* 0x0011e2000c101924 */
[----:B------:R-:W-:Y:S05]  /*9aa0*/  BRA `(.L_x_1516) ;  /* 0x0000001000207947 */ /* 0x000fea0003800000 */
.L_x_1522:
[----:B------:R-:W0:Y:S01]  /*9ab0*/  F2I.F64.TRUNC R5, R4 ;  /* 0x0000000400057311 */ /* 0x000e22000030d100 */
[----:B------:R-:W-:Y:S01]  /*9ac0*/  IMAD.MOV.U32 R23, RZ, RZ, R45 ;  /* 0x000000ffff177224 */ /* 0x000fe200078e002d */
[----:B0-----:R0:W-:Y:S01]  /*9ad0*/  STG.E.U16 desc[UR36][R2.64], R5 ;  /* 0x0000000502007986 */ /* 0x0011e2000c101524 */
[----:B------:R-:W-:Y:S05]  /*9ae0*/  BRA `(.L_x_1516) ;  /* 0x0000001000107947 */ /* 0x000fea0003800000 */
.L_x_1518:
        /* <DEDUP_REMOVED lines=10> */
[----:B------:R-:W-:-:S13]  /*9b90*/  IMAD.MOV.U32 R23, RZ, RZ, R45 ;  /* 0x000000ffff177224 */ /* 0x000fda00078e002d */
[----:B0-----:R-:W-:-:S05]  /*9ba0*/  @!P0 FMUL R7, R7, 1.175494350822287508e-38 ;  /* 0x0080000007078820 */ /* 0x001fca0000400000 */
[----:B------:R0:W-:Y:S01]  /*9bb0*/  STG.E desc[UR36][R2.64], R7 ;  /* 0x0000000702007986 */ /* 0x0001e2000c101924 */
[----:B------:R-:W-:Y:S05]  /*9bc0*/  BRA `(.L_x_1516) ;  /* 0x0000000c00d87947 */ /* 0x000fea0003800000 */
.L_x_1525:
[----:B------:R-:W-:Y:S01]  /*9bd0*/  UMOV UR4, 0xf0000000 ;  /* 0xf000000000047882 */ /* 0x000fe20000000000 */
[----:B------:R-:W-:Y:S01]  /*9be0*/  UMOV UR5, 0x380fffff ;  /* 0x380fffff00057882 */ /* 0x000fe20000000000 */
[----:B------:R-:W0:Y:S01]  /*9bf0*/  F2F.F32.F64 R0, R4 ;  /* 0x0000000400007310 */ /* 0x000e220000301000 */
[----:B------:R-:W-:Y:S01]  /*9c00*/  DSETP.GEU.AND P0, PT, |R4|, UR4, PT ;  /* 0x0000000404007e2a */ /* 0x000fe2000bf0e200 */
[----:B------:R-:W-:-:S13]  /*9c10*/  IMAD.MOV.U32 R23, RZ, RZ, R45 ;  /* 0x000000ffff177224 */ /* 0x000fda00078e002d */
[----:B0-----:R-:W-:-:S05]  /*9c20*/  @!P0 FMUL R0, R0, 1.175494350822287508e-38 ;  /* 0x0080000000008820 */ /* 0x001fca0000400000 */
[----:B------:R-:W-:-:S05]  /*9c30*/  F2FP.F16.F32.PACK_AB R0, RZ, R0 ;  /* 0x00000000ff00723e */ /* 0x000fca00000000ff */
[----:B------:R0:W-:Y:S01]  /*9c40*/  STG.E.U16 desc[UR36][R2.64], R0 ;  /* 0x0000000002007986 */ /* 0x0001e2000c101524 */
[----:B------:R-:W-:Y:S05]  /*9c50*/  BRA `(.L_x_1516) ;  /* 0x0000000c00b47947 */ /* 0x000fea0003800000 */
.L_x_1524:
        /* <DEDUP_REMOVED lines=10> */
[----:B------:R-:W-:Y:S01]  /*9d00*/  IMAD.MOV.U32 R23, RZ, RZ, R45 ;  /* 0x000000ffff177224 */ /* 0x000fe200078e002d */
[----:B------:R-:W-:-:S05]  /*9d10*/  DSETP.GEU.AND P1, PT, |R4|, UR4, PT ;  /* 0x0000000404007e2a */ /* 0x000fca000bf2e200 */
[----:B------:R-:W1:Y:S07]  /*9d20*/  F2F.F32.F64 R8, R4 ;  /* 0x0000000400087310 */ /* 0x000e6e0000301000 */
[----:B0-----:R-:W-:Y:S02]  /*9d30*/  @!P0 FMUL R9, R9, 1.175494350822287508e-38 ;  /* 0x0080000009098820 */ /* 0x001fe40000400000 */
[----:B-1----:R-:W-:-:S05]  /*9d40*/  @!P1 FMUL R8, R8, 1.175494350822287508e-38 ;  /* 0x0080000008089820 */ /* 0x002fca0000400000 */
[----:B------:R0:W-:Y:S01]  /*9d50*/  STG.E.64 desc[UR36][R2.64], R8 ;  /* 0x0000000802007986 */ /* 0x0001e2000c101b24 */
[----:B------:R-:W-:Y:S05]  /*9d60*/  BRA `(.L_x_1516) ;  /* 0x0000000c00707947 */ /* 0x000fea0003800000 */
.L_x_1527:
        /* <DEDUP_REMOVED lines=9> */
[----:B------:R-:W-:-:S05]  /*9e00*/  F2FP.F16.F32.PACK_AB R9, R0, R9 ;  /* 0x000000090009723e */ /* 0x000fca00000000ff */
[----:B------:R0:W-:Y:S01]  /*9e10*/  STG.E desc[UR36][R2.64], R9 ;  /* 0x0000000902007986 */ /* 0x0001e2000c101924 */
[----:B------:R-:W-:Y:S05]  /*9e20*/  BRA `(.L_x_1516) ;  /* 0x0000000c00407947 */ /* 0x000fea0003800000 */
.L_x_1526:
[----:B------:R0:W-:Y:S01]  /*9e30*/  STG.E.64 desc[UR36][R2.64], R4 ;  /* 0x0000000402007986 */ /* 0x0001e2000c101b24 */
[----:B------:R-:W-:Y:S01]  /*9e40*/  IMAD.MOV.U32 R23, RZ, RZ, R45 ;  /* 0x000000ffff177224 */ /* 0x000fe200078e002d */
[----:B------:R-:W-:Y:S06]  /*9e50*/  BRA `(.L_x_1516) ;  /* 0x0000000c00347947 */ /* 0x000fec0003800000 */
.L_x_1517:
        /* <DEDUP_REMOVED lines=8> */
[----:B------:R-:W-:Y:S01]  /*9ee0*/  DSETP.NEU.AND P0, PT, R6, RZ, PT ;  /* 0x000000ff0600722a */ /* 0x000fe20003f0d000 */
[----:B------:R-:W-:-:S05]  /*9ef0*/  IMAD.MOV.U32 R23, RZ, RZ, R45 ;  /* 0x000000ffff177224 */ /* 0x000fca00078e002d */
[----:B------:R-:W-:-:S06]  /*9f00*/  DSETP.NEU.OR P0, PT, R4, RZ, P0 ;  /* 0x000000ff0400722a */ /* 0x000fcc000070d400 */
[----:B------:R-:W-:-:S05]  /*9f10*/  SEL R5, RZ, 0x1, !P0 ;  /* 0x00000001ff057807 */ /* 0x000fca0004000000 */
[----:B------:R3:W-:Y:S01]  /*9f20*/  STG.E.U8 desc[UR36][R2.64], R5 ;  /* 0x0000000502007986 */ /* 0x0007e2000c101124 */
[----:B------:R-:W-:Y:S05]  /*9f30*/  BRA `(.L_x_1516) ;  /* 0x0000000800fc7947 */ /* 0x000fea0003800000 */
.L_x_1530:
[----:B------:R2:W-:Y:S01]  /*9f40*/  STG.E.128 desc[UR36][R2.64], R4 ;  /* 0x0000000402007986 */ /* 0x0005e2000c101d24 */
[----:B------:R-:W-:Y:S01]  /*9f50*/  IMAD.MOV.U32 R23, RZ, RZ, R45 ;  /* 0x000000ffff177224 */ /* 0x000fe200078e002d */
[----:B------:R-:W-:Y:S06]  /*9f60*/  BRA `(.L_x_1516) ;  /* 0x0000000800f07947 */ /* 0x000fec0003800000 */
.L_x_1529:
        /* <DEDUP_REMOVED lines=25> */
.L_x_1534:
[----:B------:R-:W-:Y:S05]  /*a100*/  BSYNC B0 ;  /* 0x0000000000007941 */ /* 0x000fea0003800000 */
.L_x_1533:
[----:B------:R-:W-:Y:S01]  /*a110*/  LOP3.LUT R7, R0, R7, RZ, 0xfc, !PT ;  /* 0x0000000700077212 */ /* 0x000fe200078efcff */
[----:B------:R-:W-:-:S04]  /*a120*/  IMAD.MOV.U32 R23, RZ, RZ, R45 ;  /* 0x000000ffff177224 */ /* 0x000fc800078e002d */
[----:B------:R0:W-:Y:S01]  /*a130*/  STG.E.U8 desc[UR36][R2.64], R7 ;  /* 0x0000000702007986 */ /* 0x0001e2000c101124 */
[----:B------:R-:W-:Y:S05]  /*a140*/  BRA `(.L_x_1516) ;  /* 0x0000000800787947 */ /* 0x000fea0003800000 */
.L_x_1532:
        /* <DEDUP_REMOVED lines=17> */
.L_x_1536:
[----:B------:R-:W-:Y:S01]  /*a260*/  IMAD.MOV.U32 R0, RZ, RZ, 0x7f ;  /* 0x0000007fff007424 */ /* 0x000fe200078e00ff */
[----:B------:R-:W-:-:S04]  /*a270*/  ISETP.GT.U32.AND P0, PT, R6, 0x7f800000, PT ;  /* 0x7f8000000600780c */ /* 0x000fc80003f04070 */
[----:B------:R-:W-:-:S09]  /*a280*/  SEL R0, R0, 0x7c, P0 ;  /* 0x0000007c00007807 */ /* 0x000fd20000000000 */
.L_x_1537:
[----:B------:R-:W-:Y:S05]  /*a290*/  BSYNC B0 ;  /* 0x0000000000007941 */ /* 0x000fea0003800000 */
.L_x_1535:
[----:B------:R-:W-:Y:S01]  /*a2a0*/  LOP3.LUT R4, R7, 0x80000000, RZ, 0xc0, !PT ;  /* 0x8000000007047812 */ /* 0x000fe200078ec0ff */
[----:B------:R-:W-:-:S03]  /*a2b0*/  IMAD.MOV.U32 R23, RZ, RZ, R45 ;  /* 0x000000ffff177224 */ /* 0x000fc600078e002d */
[----:B------:R-:W-:-:S04]  /*a2c0*/  SHF.R.U32.HI R5, RZ, 0x18, R4 ;  /* 0x00000018ff057819 */ /* 0x000fc80000011604 */
[----:B------:R-:W-:-:S05]  /*a2d0*/  LOP3.LUT R5, R0, R5, RZ, 0xfc, !PT ;  /* 0x0000000500057212 */ /* 0x000fca00078efcff */
[----:B------:R0:W-:Y:S01]  /*a2e0*/  STG.E.U8 desc[UR36][R2.64], R5 ;  /* 0x0000000502007986 */ /* 0x0001e2000c101124 */
[----:B------:R-:W-:Y:S05]  /*a2f0*/  BRA `(.L_x_1516) ;  /* 0x00000008000c7947 */ /* 0x000fea0003800000 */
.L_x_1531:
[----:B------:R-:W-:Y:S01]  /*a300*/  UMOV UR4, 0xf0000000 ;  /* 0xf000000000047882 */ /* 0x000fe20000000000 */
[----:B------:R-:W-:Y:S01]  /*a310*/  UMOV UR5, 0x380fffff ;  /* 0x380fffff00057882 */ /* 0x000fe20000000000 */
[----:B------:R-:W0:Y:S01]  /*a320*/  F2F.F32.F64 R0, R4 ;  /* 0x0000000400007310 */ /* 0x000e220000301000 */
[----:B------:R-:W-:Y:S01]  /*a330*/  DSETP.GEU.AND P0, PT, |R4|, UR4, PT ;  /* 0x0000000404007e2a */ /* 0x000fe2000bf0e200 */
[----:B------:R-:W-:-:S13]  /*a340*/  IMAD.MOV.U32 R23, RZ, RZ, R45 ;  /* 0x000000ffff177224 */ /* 0x000fda00078e002d */
[----:B0-----:R-:W-:-:S05]  /*a350*/  @!P0 FMUL R0, R0, 1.175494350822287508e-38 ;  /* 0x0080000000008820 */ /* 0x001fca0000400000 */
[----:B------:R-:W-:-:S05]  /*a360*/  F2FP.BF16.F32.PACK_AB R0, RZ, R0 ;  /* 0x00000000ff00723e */ /* 0x000fca00000010ff */
[----:B------:R4:W-:Y:S01]  /*a370*/  STG.E.U16 desc[UR36][R2.64], R0 ;  /* 0x0000000002007986 */ /* 0x0009e2000c101524 */
[----:B------:R-:W-:Y:S05]  /*a380*/  BRA `(.L_x_1516) ;  /* 0x0000000400e87947 */ /* 0x000fea0003800000 */
.L_x_1528:
        /* <DEDUP_REMOVED lines=8> */
[----:B------:R-:W0:Y:S01]  /*a410*/  F2I.U32.F64.TRUNC R5, R4 ;  /* 0x0000000400057311 */ /* 0x000e22000030d000 */
[----:B------:R-:W-:Y:S01]  /*a420*/  IMAD.MOV.U32 R23, RZ, RZ, R45 ;  /* 0x000000ffff177224 */ /* 0x000fe200078e002d */
[----:B0-----:R0:W-:Y:S01]  /*a430*/  STG.E.U16 desc[UR36][R2.64], R5 ;  /* 0x0000000502007986 */ /* 0x0011e2000c101524 */
[----:B------:R-:W-:Y:S05]  /*a440*/  BRA `(.L_x_1516) ;  /* 0x0000000400b87947 */ /* 0x000fea0003800000 */
.L_x_1540:
        /* <DEDUP_REMOVED lines=21> */
.L_x_1543:
[----:B------:R-:W-:-:S04]  /*a5a0*/  LOP3.LUT R0, R7, 0x80000000, RZ, 0xc0, !PT ;  /* 0x8000000007007812 */ /* 0x000fc800078ec0ff */
[----:B------:R-:W-:-:S04]  /*a5b0*/  SHF.R.U32.HI R5, RZ, 0x18, R0 ;  /* 0x00000018ff057819 */ /* 0x000fc80000011600 */
[----:B------:R-:W-:-:S04]  /*a5c0*/  LOP3.LUT R4, R4, R5, RZ, 0xfc, !PT ;  /* 0x0000000504047212 */ /* 0x000fc800078efcff */
[----:B------:R-:W-:-:S07]  /*a5d0*/  PRMT R0, R4, 0x7610, R0 ;  /* 0x0000761004007816 */ /* 0x000fce0000000000 */
.L_x_1542:
[----:B------:R-:W-:Y:S05]  /*a5e0*/  BSYNC B0 ;  /* 0x0000000000007941 */ /* 0x000fea0003800000 */
.L_x_1541:
[----:B------:R0:W-:Y:S01]  /*a5f0*/  STG.E.U8 desc[UR36][R2.64], R0 ;  /* 0x0000000002007986 */ /* 0x0001e2000c101124 */
[----:B------:R-:W-:Y:S01]  /*a600*/  IMAD.MOV.U32 R23, RZ, RZ, R45 ;  /* 0x000000ffff177224 */ /* 0x000fe200078e002d */
[----:B------:R-:W-:Y:S06]  /*a610*/  BRA `(.L_x_1516) ;  /* 0x0000000400447947 */ /* 0x000fec0003800000 */
.L_x_1539:
        /* <DEDUP_REMOVED lines=21> */
.L_x_1546:
[----:B------:R-:W-:-:S04]  /*a770*/  LOP3.LUT R0, R7, 0x80000000, RZ, 0xc0, !PT ;  /* 0x8000000007007812 */ /* 0x000fc800078ec0ff */
[----:B------:R-:W-:-:S04]  /*a780*/  SHF.R.U32.HI R5, RZ, 0x18, R0 ;  /* 0x00000018ff057819 */ /* 0x000fc80000011600 */
[----:B------:R-:W-:-:S04]  /*a790*/  LOP3.LUT R4, R4, R5, RZ, 0xfc, !PT ;  /* 0x0000000504047212 */ /* 0x000fc800078efcff */
[----:B------:R-:W-:-:S07]  /*a7a0*/  PRMT R0, R4, 0x7610, R0 ;  /* 0x0000761004007816 */ /* 0x000fce0000000000 */
.L_x_1545:
[----:B------:R-:W-:Y:S05]  /*a7b0*/  BSYNC B0 ;  /* 0x0000000000007941 */ /* 0x000fea0003800000 */
.L_x_1544:
[----:B------:R0:W-:Y:S01]  /*a7c0*/  STG.E.U8 desc[UR36][R2.64], R0 ;  /* 0x0000000002007986 */ /* 0x0001e2000c101124 */
[----:B------:R-:W-:Y:S01]  /*a7d0*/  IMAD.MOV.U32 R23, RZ, RZ, R45 ;  /* 0x000000ffff177224 */ /* 0x000fe200078e002d */
[----:B------:R-:W-:Y:S06]  /*a7e0*/  BRA `(.L_x_1516) ;  /* 0x0000000000d07947 */ /* 0x000fec0003800000 */
.L_x_1538:
        /* <DEDUP_REMOVED lines=8> */
[----:B------:R0:W1:Y:S01]  /*a870*/  F2F.F32.F64 R8, R4 ;  /* 0x0000000400087310 */ /* 0x0000620000301000 */
[----:B------:R-:W-:Y:S01]  /*a880*/  DSETP.GEU.AND P0, PT, |R4|, UR4, PT ;  /* 0x0000000404007e2a */ /* 0x000fe2000bf0e200 */
[----:B------:R-:W-:Y:S02]  /*a890*/  IMAD.MOV.U32 R23, RZ, RZ, R45 ;  /* 0x000000ffff177224 */ /* 0x000fe400078e002d */
[----:B0-----:R-:W-:-:S11]  /*a8a0*/  IMAD.MOV.U32 R5, RZ, RZ, 0xff ;  /* 0x000000ffff057424 */ /* 0x001fd600078e00ff */
[----:B-1----:R-:W-:-:S05]  /*a8b0*/  @!P0 FMUL R8, R8, 1.175494350822287508e-38 ;  /* 0x0080000008088820 */ /* 0x002fca0000400000 */
[----:B------:R-:W-:-:S04]  /*a8c0*/  SHF.R.U32.HI R6, RZ, 0x17, R8 ;  /* 0x00000017ff067819 */ /* 0x000fc80000011608 */
[----:B------:R-:W-:-:S04]  /*a8d0*/  LOP3.LUT R7, R6, 0xff, RZ, 0xc0, !PT ;  /* 0x000000ff06077812 */ /* 0x000fc800078ec0ff */
[----:B------:R-:W-:-:S13]  /*a8e0*/  ISETP.NE.AND P2, PT, R7, 0xff, PT ;  /* 0x000000ff0700780c */ /* 0x000fda0003f45270 */
[--C-:B------:R-:W-:Y:S02]  /*a8f0*/  @P2 SHF.R.U32.HI R0, RZ, 0x16, R8.reuse ;  /* 0x00000016ff002819 */ /* 0x100fe40000011608 */
[----:B------:R-:W-:Y:S02]  /*a900*/  @P2 LOP3.LUT P0, RZ, R7, 0x3fffff, R8, 0xf8, !PT ;  /* 0x003fffff07ff2812 */ /* 0x000fe4000780f808 */
        /* <DEDUP_REMOVED lines=9> */
.L_x_1521:
        /* <DEDUP_REMOVED lines=16> */
.L_x_1549:
[----:B------:R-:W-:Y:S01]  /*aaa0*/  IMAD.MOV.U32 R23, RZ, RZ, R45 ;  /* 0x000000ffff177224 */ /* 0x000fe200078e002d */
[----:B------:R-:W-:Y:S06]  /*aab0*/  BRA `(.L_x_1516) ;  /* 0x00000000001c7947 */ /* 0x000fec0003800000 */
.L_x_1548:
[----:B------:R-:W0:Y:S01]  /*aac0*/  F2I.U64.F64.TRUNC R4, R4 ;  /* 0x0000000400047311 */ /* 0x000e22000030d800 */
[----:B------:R-:W-:Y:S01]  /*aad0*/  IMAD.MOV.U32 R23, RZ, RZ, R45 ;  /* 0x000000ffff177224 */ /* 0x000fe200078e002d */
[----:B0-----:R0:W-:Y:S01]  /*aae0*/  STG.E.64 desc[UR36][R2.64], R4 ;  /* 0x0000000402007986 */ /* 0x0011e2000c101b24 */
[----:B------:R-:W-:Y:S05]  /*aaf0*/  BRA `(.L_x_1516) ;  /* 0x00000000000c7947 */ /* 0x000fea0003800000 */
.L_x_1547:
[----:B------:R-:W0:Y:S01]  /*ab00*/  F2I.U32.F64.TRUNC R5, R4 ;  /* 0x0000000400057311 */ /* 0x000e22000030d000 */
[----:B------:R-:W-:Y:S01]  /*ab10*/  IMAD.MOV.U32 R23, RZ, RZ, R45 ;  /* 0x000000ffff177224 */ /* 0x000fe200078e002d */
[----:B0-----:R0:W-:Y:S06]  /*ab20*/  STG.E desc[UR36][R2.64], R5 ;  /* 0x0000000502007986 */ /* 0x0011ec000c101924 */
.L_x_1516:
[----:B------:R-:W-:Y:S05]  /*ab30*/  BSYNC B6 ;  /* 0x0000000000067941 */ /* 0x000fea0003800000 */
.L_x_1515:
[----:B0-----:R-:W-:Y:S01]  /*ab40*/  ISETP.GE.AND P0, PT, R23, R44, PT ;  /* 0x0000002c1700720c */ /* 0x001fe20003f06270 */
[----:B------:R-:W-:-:S12]  /*ab50*/  BSSY B6, `(.L_x_1550) ;  /* 0x000023d000067945 */ /* 0x000fd80003800000 */
[----:B------:R-:W-:Y:S05]  /*ab60*/  @P0 BRA `(.L_x_1551) ;  /* 0x0000002000ec0947 */ /* 0x000fea0003800000 */
[----:B------:R-:W0:Y:S01]  /*ab70*/  S2R R32, SR_CTAID.X ;  /* 0x0000000000207919 */ /* 0x000e220000002500 */
[----:B--234-:R-:W2:Y:S01]  /*ab80*/  LDC.64 R2, c[0x0][0x218] ;  /* 0x00008600ff027b82 */ /* 0x01cea20000000a00 */
        /* <DEDUP_REMOVED lines=20> */
.L_x_1555:
[----:B------:R-:W0:Y:S02]  /*acd0*/  F2I.S64.F64.TRUNC R28, R28 ;  /* 0x0000001c001c7311 */ /* 0x000e24000030d900 */
[----:B0-----:R-:W-:-:S05]  /*ace0*/  IMAD.MOV.U32 R5, RZ, RZ, R28 ;  /* 0x000000ffff057224 */ /* 0x001fca00078e001c */
[----:B------:R0:W-:Y:S01]  /*acf0*/  STG.E.U8 desc[UR36][R2.64], R5 ;  /* 0x0000000502007986 */ /* 0x0001e2000c101124 */
[----:B------:R-:W-:Y:S05]  /*ad00*/  BRA `(.L_x_1557) ;  /* 0x0000001000087947 */ /* 0x000fea0003800000 */
.L_x_1554:
        /* <DEDUP_REMOVED lines=9> */
.L_x_1559:
[----:B------:R-:W0:Y:S02]  /*ada0*/  F2I.F64.TRUNC R29, R28 ;  /* 0x0000001c001d7311 */ /* 0x000e24000030d100 */
[----:B0-----:R0:W-:Y:S01]  /*adb0*/  STG.E desc[UR36][R2.64], R29 ;  /* 0x0000001d02007986 */ /* 0x0011e2000c101924 */
[----:B------:R-:W-:Y:S05]  /*adc0*/  BRA `(.L_x_1557) ;  /* 0x0000000c00d87947 */ /* 0x000fea0003800000 */
.L_x_1558:
[----:B------:R-:W0:Y:S02]  /*add0*/  F2I.F64.TRUNC R29, R28 ;  /* 0x0000001c001d7311 */ /* 0x000e24000030d100 */
[----:B0-----:R0:W-:Y:S01]  /*ade0*/  STG.E.U16 desc[UR36][R2.64], R29 ;  /* 0x0000001d02007986 */ /* 0x0011e2000c101524 */
[----:B------:R-:W-:Y:S05]  /*adf0*/  BRA `(.L_x_1557) ;  /* 0x0000000c00cc7947 */ /* 0x000fea0003800000 */
.L_x_1553:
        /* <DEDUP_REMOVED lines=13> */
.L_x_1561:
        /* <DEDUP_REMOVED lines=8> */
.L_x_1560:
        /* <DEDUP_REMOVED lines=16> */
.L_x_1563:
        /* <DEDUP_REMOVED lines=11> */
.L_x_1562:
[----:B------:R0:W-:Y:S01]  /*b100*/  STG.E.64 desc[UR36][R2.64], R28 ;  /* 0x0000001c02007986 */ /* 0x0001e2000c101b24 */
[----:B------:R-:W-:Y:S05]  /*b110*/  BRA `(.L_x_1557) ;  /* 0x0000000c00047947 */ /* 0x000fea0003800000 */
.L_x_1552:
        /* <DEDUP_REMOVED lines=13> */
.L_x_1566:
[----:B------:R0:W-:Y:S01]  /*b1f0*/  STG.E.128 desc[UR36][R2.64], R28 ;  /* 0x0000001c02007986 */ /* 0x0001e2000c101d24 */
[----:B------:R-:W-:Y:S05]  /*b200*/  BRA `(.L_x_1557) ;  /* 0x0000000800c87947 */ /* 0x000fea0003800000 */
.L_x_1565:
        /* <DEDUP_REMOVED lines=25> */
.L_x_1570:
[----:B------:R-:W-:Y:S05]  /*b3a0*/  BSYNC B0 ;  /* 0x0000000000007941 */ /* 0x000fea0003800000 */
.L_x_1569:
[----:B------:R-:W-:-:S05]  /*b3b0*/  LOP3.LUT R5, R0, R5, RZ, 0xfc, !PT ;  /* 0x0000000500057212 */ /* 0x000fca00078efcff */
[----:B------:R3:W-:Y:S01]  /*b3c0*/  STG.E.U8 desc[UR36][R2.64], R5 ;  /* 0x0000000502007986 */ /* 0x0007e2000c101124 */
[----:B------:R-:W-:Y:S05]  /*b3d0*/  BRA `(.L_x_1557) ;  /* 0x0000000800547947 */ /* 0x000fea0003800000 */
.L_x_1568:
        /* <DEDUP_REMOVED lines=17> */
.L_x_1572:
[----:B------:R-:W-:Y:S01]  /*b4f0*/  IMAD.MOV.U32 R0, RZ, RZ, 0x7f ;  /* 0x0000007fff007424 */ /* 0x000fe200078e00ff */
[----:B------:R-:W-:-:S04]  /*b500*/  ISETP.GT.U32.AND P0, PT, R4, 0x7f800000, PT ;  /* 0x7f8000000400780c */ /* 0x000fc80003f04070 */
[----:B------:R-:W-:-:S09]  /*b510*/  SEL R0, R0, 0x7c, P0 ;  /* 0x0000007c00007807 */ /* 0x000fd20000000000 */
.L_x_1573:
[----:B------:R-:W-:Y:S05]  /*b520*/  BSYNC B0 ;  /* 0x0000000000007941 */ /* 0x000fea0003800000 */
.L_x_1571:
[----:B------:R-:W-:-:S04]  /*b530*/  LOP3.LUT R4, R5, 0x80000000, RZ, 0xc0, !PT ;  /* 0x8000000005047812 */ /* 0x000fc800078ec0ff */
[----:B------:R-:W-:-:S04]  /*b540*/  SHF.R.U32.HI R5, RZ, 0x18, R4 ;  /* 0x00000018ff057819 */ /* 0x000fc80000011604 */
[----:B------:R-:W-:-:S05]  /*b550*/  LOP3.LUT R5, R0, R5, RZ, 0xfc, !PT ;  /* 0x0000000500057212 */ /* 0x000fca00078efcff */
[----:B------:R4:W-:Y:S01]  /*b560*/  STG.E.U8 desc[UR36][R2.64], R5 ;  /* 0x0000000502007986 */ /* 0x0009e2000c101124 */
[----:B------:R-:W-:Y:S05]  /*b570*/  BRA `(.L_x_1557) ;  /* 0x0000000400ec7947 */ /* 0x000fea0003800000 */
.L_x_1567:
        /* <DEDUP_REMOVED lines=8> */
.L_x_1564:
        /* <DEDUP_REMOVED lines=11> */
.L_x_1576:
        /* <DEDUP_REMOVED lines=21> */
.L_x_1579:
[----:B------:R-:W-:-:S04]  /*b800*/  LOP3.LUT R0, R7, 0x80000000, RZ, 0xc0, !PT ;  /* 0x8000000007007812 */ /* 0x000fc800078ec0ff */
[----:B------:R-:W-:-:S04]  /*b810*/  SHF.R.U32.HI R5, RZ, 0x18, R0 ;  /* 0x00000018ff057819 */ /* 0x000fc80000011600 */
[----:B------:R-:W-:-:S04]  /*b820*/  LOP3.LUT R4, R4, R5, RZ, 0xfc, !PT ;  /* 0x0000000504047212 */ /* 0x000fc800078efcff */
[----:B------:R-:W-:-:S07]  /*b830*/  PRMT R0, R4, 0x7610, R0 ;  /* 0x0000761004007816 */ /* 0x000fce0000000000 */
.L_x_1578:
[----:B------:R-:W-:Y:S05]  /*b840*/  BSYNC B0 ;  /* 0x0000000000007941 */ /* 0x000fea0003800000 */
.L_x_1577:
[----:B------:R0:W-:Y:S01]  /*b850*/  STG.E.U8 desc[UR36][R2.64], R0 ;  /* 0x0000000002007986 */ /* 0x0001e2000c101124 */
[----:B------:R-:W-:Y:S05]  /*b860*/  BRA `(.L_x_1557) ;  /* 0x0000000400307947 */ /* 0x000fea0003800000 */
.L_x_1575:
        /* <DEDUP_REMOVED lines=21> */
.L_x_1582:
[----:B------:R-:W-:-:S04]  /*b9c0*/  LOP3.LUT R0, R7, 0x80000000, RZ, 0xc0, !PT ;  /* 0x8000000007007812 */ /* 0x000fc800078ec0ff */
[----:B------:R-:W-:-:S04]  /*b9d0*/  SHF.R.U32.HI R5, RZ, 0x18, R0 ;  /* 0x00000018ff057819 */ /* 0x000fc80000011600 */
[----:B------:R-:W-:-:S04]  /*b9e0*/  LOP3.LUT R4, R4, R5, RZ, 0xfc, !PT ;  /* 0x0000000504047212 */ /* 0x000fc800078efcff */
[----:B------:R-:W-:-:S07]  /*b9f0*/  PRMT R0, R4, 0x7610, R0 ;  /* 0x0000761004007816 */ /* 0x000fce0000000000 */
.L_x_1581:
[----:B------:R-:W-:Y:S05]  /*ba00*/  BSYNC B0 ;  /* 0x0000000000007941 */ /* 0x000fea0003800000 */
.L_x_1580:
[----:B------:R0:W-:Y:S01]  /*ba10*/  STG.E.U8 desc[UR36][R2.64], R0 ;  /* 0x0000000002007986 */ /* 0x0001e2000c101124 */
[----:B------:R-:W-:Y:S05]  /*ba20*/  BRA `(.L_x_1557) ;  /* 0x0000000000c07947 */ /* 0x000fea0003800000 */
.L_x_1574:
        /* <DEDUP_REMOVED lines=26> */
.L_x_1556:
        /* <DEDUP_REMOVED lines=16> */
.L_x_1585:
[----:B------:R-:W-:Y:S05]  /*bcd0*/  BRA `(.L_x_1557) ;  /* 0x0000000000147947 */ /* 0x000fea0003800000 */
.L_x_1584:
[----:B------:R-:W0:Y:S02]  /*bce0*/  F2I.U64.F64.TRUNC R28, R28 ;  /* 0x0000001c001c7311 */ /* 0x000e24000030d800 */
[----:B0-----:R0:W-:Y:S01]  /*bcf0*/  STG.E.64 desc[UR36][R2.64], R28 ;  /* 0x0000001c02007986 */ /* 0x0011e2000c101b24 */
[----:B------:R-:W-:Y:S05]  /*bd00*/  BRA `(.L_x_1557) ;  /* 0x0000000000087947 */ /* 0x000fea0003800000 */
.L_x_1583:
[----:B------:R-:W0:Y:S02]  /*bd10*/  F2I.U32.F64.TRUNC R29, R28 ;  /* 0x0000001c001d7311 */ /* 0x000e24000030d000 */
[----:B0-----:R0:W-:Y:S02]  /*bd20*/  STG.E desc[UR36][R2.64], R29 ;  /* 0x0000001d02007986 */ /* 0x0011e4000c101924 */
.L_x_1557:
        /* <DEDUP_REMOVED lines=24> */
.L_x_1589:
[----:B------:R-:W0:Y:S02]  /*beb0*/  F2I.S64.F64.TRUNC R24, R24 ;  /* 0x0000001800187311 */ /* 0x000e24000030d900 */
[----:B0-----:R-:W-:-:S05]  /*bec0*/  IMAD.MOV.U32 R5, RZ, RZ, R24 ;  /* 0x000000ffff057224 */ /* 0x001fca00078e0018 */
[----:B------:R0:W-:Y:S01]  /*bed0*/  STG.E.U8 desc[UR36][R2.64], R5 ;  /* 0x0000000502007986 */ /* 0x0001e2000c101124 */
[----:B------:R-:W-:Y:S05]  /*bee0*/  BRA `(.L_x_1591) ;  /* 0x0000001000087947 */ /* 0x000fea0003800000 */
.L_x_1588:
        /* <DEDUP_REMOVED lines=9> */
.L_x_1593:
[----:B------:R-:W0:Y:S02]  /*bf80*/  F2I.F64.TRUNC R25, R24 ;  /* 0x0000001800197311 */ /* 0x000e24000030d100 */
[----:B0-----:R0:W-:Y:S01]  /*bf90*/  STG.E desc[UR36][R2.64], R25 ;  /* 0x0000001902007986 */ /* 0x0011e2000c101924 */
[----:B------:R-:W-:Y:S05]  /*bfa0*/  BRA `(.L_x_1591) ;  /* 0x0000000c00d87947 */ /* 0x000fea0003800000 */
.L_x_1592:
[----:B------:R-:W0:Y:S02]  /*bfb0*/  F2I.F64.TRUNC R25, R24 ;  /* 0x0000001800197311 */ /* 0x000e24000030d100 */
[----:B0-----:R0:W-:Y:S01]  /*bfc0*/  STG.E.U16 desc[UR36][R2.64], R25 ;  /* 0x0000001902007986 */ /* 0x0011e2000c101524 */
[----:B------:R-:W-:Y:S05]  /*bfd0*/  BRA `(.L_x_1591) ;  /* 0x0000000c00cc7947 */ /* 0x000fea0003800000 */
.L_x_1587:
        /* <DEDUP_REMOVED lines=13> */
.L_x_1595:
        /* <DEDUP_REMOVED lines=8> */
.L_x_1594:
        /* <DEDUP_REMOVED lines=16> */
.L_x_1597:
        /* <DEDUP_REMOVED lines=11> */
.L_x_1596:
[----:B------:R0:W-:Y:S01]  /*c2e0*/  STG.E.64 desc[UR36][R2.64], R24 ;  /* 0x0000001802007986 */ /* 0x0001e2000c101b24 */
[----:B------:R-:W-:Y:S05]  /*c2f0*/  BRA `(.L_x_1591) ;  /* 0x0000000c00047947 */ /* 0x000fea0003800000 */
.L_x_1586:
        /* <DEDUP_REMOVED lines=13> */
.L_x_1600:
[----:B------:R1:W-:Y:S01]  /*c3d0*/  STG.E.128 desc[UR36][R2.64], R24 ;  /* 0x0000001802007986 */ /* 0x0003e2000c101d24 */
[----:B------:R-:W-:Y:S05]  /*c3e0*/  BRA `(.L_x_1591) ;  /* 0x0000000800c87947 */ /* 0x000fea0003800000 */
.L_x_1599:
        /* <DEDUP_REMOVED lines=25> */
.L_x_1604:
[----:B------:R-:W-:Y:S05]  /*c580*/  BSYNC B0 ;  /* 0x0000000000007941 */ /* 0x000fea0003800000 */
.L_x_1603:
[----:B------:R-:W-:-:S05]  /*c590*/  LOP3.LUT R5, R0, R5, RZ, 0xfc, !PT ;  /* 0x0000000500057212 */ /* 0x000fca00078efcff */
[----:B------:R2:W-:Y:S01]  /*c5a0*/  STG.E.U8 desc[UR36][R2.64], R5 ;  /* 0x0000000502007986 */ /* 0x0005e2000c101124 */
[----:B------:R-:W-:Y:S05]  /*c5b0*/  BRA `(.L_x_1591) ;  /* 0x0000000800547947 */ /* 0x000fea0003800000 */
.L_x_1602:
        /* <DEDUP_REMOVED lines=17> */
.L_x_1606:
[----:B------:R-:W-:Y:S01]  /*c6d0*/  IMAD.MOV.U32 R0, RZ, RZ, 0x7f ;  /* 0x0000007fff007424 */ /* 0x000fe200078e00ff */
[----:B------:R-:W-:-:S04]  /*c6e0*/  ISETP.GT.U32.AND P0, PT, R4, 0x7f800000, PT ;  /* 0x7f8000000400780c */ /* 0x000fc80003f04070 */
[----:B------:R-:W-:-:S09]  /*c6f0*/  SEL R0, R0, 0x7c, P0 ;  /* 0x0000007c00007807 */ /* 0x000fd20000000000 */
.L_x_1607:
[----:B------:R-:W-:Y:S05]  /*c700*/  BSYNC B0 ;  /* 0x0000000000007941 */ /* 0x000fea0003800000 */
.L_x_1605:
[----:B------:R-:W-:-:S04]  /*c710*/  LOP3.LUT R4, R5, 0x80000000, RZ, 0xc0, !PT ;  /* 0x8000000005047812 */ /* 0x000fc800078ec0ff */
[----:B------:R-:W-:-:S04]  /*c720*/  SHF.R.U32.HI R5, RZ, 0x18, R4 ;  /* 0x00000018ff057819 */ /* 0x000fc80000011604 */
[----:B------:R-:W-:-:S05]  /*c730*/  LOP3.LUT R5, R0, R5, RZ, 0xfc, !PT ;  /* 0x0000000500057212 */ /* 0x000fca00078efcff */
[----:B------:R3:W-:Y:S01]  /*c740*/  STG.E.U8 desc[UR36][R2.64], R5 ;  /* 0x0000000502007986 */ /* 0x0007e2000c101124 */
[----:B------:R-:W-:Y:S05]  /*c750*/  BRA `(.L_x_1591) ;  /* 0x0000000400ec7947 */ /* 0x000fea0003800000 */
.L_x_1601:
        /* <DEDUP_REMOVED lines=8> */
.L_x_1598:
        /* <DEDUP_REMOVED lines=11> */
.L_x_1610:
        /* <DEDUP_REMOVED lines=21> */
.L_x_1613:
[----:B------:R-:W-:-:S04]  /*c9e0*/  LOP3.LUT R0, R7, 0x80000000, RZ, 0xc0, !PT ;  /* 0x8000000007007812 */ /* 0x000fc800078ec0ff */
[----:B------:R-:W-:-:S04]  /*c9f0*/  SHF.R.U32.HI R5, RZ, 0x18, R0 ;  /* 0x00000018ff057819 */ /* 0x000fc80000011600 */
[----:B------:R-:W-:-:S04]  /*ca00*/  LOP3.LUT R4, R4, R5, RZ, 0xfc, !PT ;  /* 0x0000000504047212 */ /* 0x000fc800078efcff */
[----:B------:R-:W-:-:S07]  /*ca10*/  PRMT R0, R4, 0x7610, R0 ;  /* 0x0000761004007816 */ /* 0x000fce0000000000 */
.L_x_1612:
[----:B------:R-:W-:Y:S05]  /*ca20*/  BSYNC B0 ;  /* 0x0000000000007941 */ /* 0x000fea0003800000 */
.L_x_1611:
[----:B------:R0:W-:Y:S01]  /*ca30*/  STG.E.U8 desc[UR36][R2.64], R0 ;  /* 0x0000000002007986 */ /* 0x0001e2000c101124 */
[----:B------:R-:W-:Y:S05]  /*ca40*/  BRA `(.L_x_1591) ;  /* 0x0000000400307947 */ /* 0x000fea0003800000 */
.L_x_1609:
        /* <DEDUP_REMOVED lines=21> */
.L_x_1616:
[----:B------:R-:W-:-:S04]  /*cba0*/  LOP3.LUT R0, R7, 0x80000000, RZ, 0xc0, !PT ;  /* 0x8000000007007812 */ /* 0x000fc800078ec0ff */
[----:B------:R-:W-:-:S04]  /*cbb0*/  SHF.R.U32.HI R5, RZ, 0x18, R0 ;  /* 0x00000018ff057819 */ /* 0x000fc80000011600 */
[----:B------:R-:W-:-:S04]  /*cbc0*/  LOP3.LUT R4, R4, R5, RZ, 0xfc, !PT ;  /* 0x0000000504047212 */ /* 0x000fc800078efcff */
[----:B------:R-:W-:-:S07]  /*cbd0*/  PRMT R0, R4, 0x7610, R0 ;  /* 0x0000761004007816 */ /* 0x000fce0000000000 */
.L_x_1615:
[----:B------:R-:W-:Y:S05]  /*cbe0*/  BSYNC B0 ;  /* 0x0000000000007941 */ /* 0x000fea0003800000 */
.L_x_1614:
[----:B------:R0:W-:Y:S01]  /*cbf0*/  STG.E.U8 desc[UR36][R2.64], R0 ;  /* 0x0000000002007986 */ /* 0x0001e2000c101124 */
[----:B------:R-:W-:Y:S05]  /*cc00*/  BRA `(.L_x_1591) ;  /* 0x0000000000c07947 */ /* 0x000fea0003800000 */
.L_x_1608:
        /* <DEDUP_REMOVED lines=26> */
.L_x_1590:
        /* <DEDUP_REMOVED lines=16> */
.L_x_1619:
[----:B------:R-:W-:Y:S05]  /*ceb0*/  BRA `(.L_x_1591) ;  /* 0x0000000000147947 */ /* 0x000fea0003800000 */
.L_x_1618:
[----:B------:R-:W0:Y:S02]  /*cec0*/  F2I.U64.F64.TRUNC R24, R24 ;  /* 0x0000001800187311 */ /* 0x000e24000030d800 */
[----:B0-----:R0:W-:Y:S01]  /*ced0*/  STG.E.64 desc[UR36][R2.64], R24 ;  /* 0x0000001802007986 */ /* 0x0011e2000c101b24 */
[----:B------:R-:W-:Y:S05]  /*cee0*/  BRA `(.L_x_1591) ;  /* 0x0000000000087947 */ /* 0x000fea0003800000 */
.L_x_1617:
[----:B------:R-:W0:Y:S02]  /*cef0*/  F2I.U32.F64.TRUNC R25, R24 ;  /* 0x0000001800197311 */ /* 0x000e24000030d000 */
[----:B0-----:R0:W-:Y:S02]  /*cf00*/  STG.E desc[UR36][R2.64], R25 ;  /* 0x0000001902007986 */ /* 0x0011e4000c101924 */
.L_x_1591:
[----:B------:R-:W-:-:S07]  /*cf10*/  VIADD R23, R23, 0x80 ;  /* 0x0000008017177836 */ /* 0x000fce0000000000 */
.L_x_1551:
[----:B------:R-:W-:Y:S05]  /*cf20*/  BSYNC B6 ;  /* 0x0000000000067941 */ /* 0x000fea0003800000 */
.L_x_1550:
[----:B------:R-:W-:-:S13]  /*cf30*/  ISETP.GE.AND P0, PT, R23, R44, PT ;  /* 0x0000002c1700720c */ /* 0x000fda0003f06270 */
[----:B------:R-:W-:Y:S05]  /*cf40*/  @P0 EXIT ;  /* 0x000000000000094d */ /* 0x000fea0003800000 */
[----:B0-2-4-:R-:W0:Y:S01]  /*cf50*/  S2R R0, SR_CTAID.X ;  /* 0x0000000000007919 */ /* 0x015e220000002500 */
[----:B-1-3--:R-:W1:Y:S01]  /*cf60*/  LDC.64 R2, c[0x0][0x218] ;  /* 0x00008600ff027b82 */ /* 0x00ae620000000a00 */
[----:B------:R-:W-:Y:S01]  /*cf70*/  ULDC UR4, c[0x0][0x244] ;  /* 0x0000910000047ab9 */ /* 0x000fe20000000800 */
[----:B0-----:R-:W-:Y:S01]  /*cf80*/  IMAD R23, R0, 0x200, R23 ;  /* 0x0000020000177824 */ /* 0x001fe200078e0217 */
[----:B------:R-:W-:-:S03]  /*cf90*/  PRMT R0, R22, 0x9910, RZ ;  /* 0x0000991016007816 */ /* 0x000fc600000000ff */
[----:B------:R-:W-:Y:S01]  /*cfa0*/  IMAD R23, R23, UR4, RZ ;  /* 0x0000000417177c24 */ /* 0x000fe2000f8e02ff */
[----:B------:R-:W-:-:S04]  /*cfb0*/  ISETP.GT.AND P1, PT, R0, 0x9, PT ;  /* 0x000000090000780c */ /* 0x000fc80003f24270 */
[----:B-1----:R-:W-:-:S05]  /*cfc0*/  IADD3 R2, P0, R23, R2, RZ ;  /* 0x0000000217027210 */ /* 0x002fca0007f1e0ff */
        /* <DEDUP_REMOVED lines=13> */
.L_x_1623:
[----:B------:R-:W0:Y:S02]  /*d0a0*/  F2I.S64.F64.TRUNC R16, R16 ;  /* 0x0000001000107311 */ /* 0x000e24000030d900 */
[----:B0-----:R-:W-:-:S05]  /*d0b0*/  IMAD.MOV.U32 R5, RZ, RZ, R16 ;  /* 0x000000ffff057224 */ /* 0x001fca00078e0010 */
[----:B------:R-:W-:Y:S01]  /*d0c0*/  STG.E.U8 desc[UR36][R2.64], R5 ;  /* 0x0000000502007986 */ /* 0x000fe2000c101124 */
[----:B------:R-:W-:Y:S05]  /*d0d0*/  EXIT ;  /* 0x000000000000794d */ /* 0x000fea0003800000 */
.L_x_1622:
        /* <DEDUP_REMOVED lines=9> */
.L_x_1626:
[----:B------:R-:W0:Y:S02]  /*d170*/  F2I.F64.TRUNC R17, R16 ;  /* 0x0000001000117311 */ /* 0x000e24000030d100 */
[----:B0-----:R-:W-:Y:S01]  /*d180*/  STG.E desc[UR36][R2.64], R17 ;  /* 0x0000001102007986 */ /* 0x001fe2000c101924 */
[----:B------:R-:W-:Y:S05]  /*d190*/  EXIT ;  /* 0x000000000000794d */ /* 0x000fea0003800000 */
.L_x_1625:
[----:B------:R-:W0:Y:S02]  /*d1a0*/  F2I.F64.TRUNC R17, R16 ;  /* 0x0000001000117311 */ /* 0x000e24000030d100 */
[----:B0-----:R-:W-:Y:S01]  /*d1b0*/  STG.E.U16 desc[UR36][R2.64], R17 ;  /* 0x0000001102007986 */ /* 0x001fe2000c101524 */
[----:B------:R-:W-:Y:S05]  /*d1c0*/  EXIT ;  /* 0x000000000000794d */ /* 0x000fea0003800000 */
.L_x_1621:
        /* <DEDUP_REMOVED lines=13> */
.L_x_1628:
        /* <DEDUP_REMOVED lines=8> */
.L_x_1627:
        /* <DEDUP_REMOVED lines=16> */
.L_x_1630:
        /* <DEDUP_REMOVED lines=11> */
.L_x_1629:
[----:B------:R-:W-:Y:S01]  /*d4d0*/  STG.E.64 desc[UR36][R2.64], R16 ;  /* 0x0000001002007986 */ /* 0x000fe2000c101b24 */
[----:B------:R-:W-:Y:S05]  /*d4e0*/  EXIT ;  /* 0x000000000000794d */ /* 0x000fea0003800000 */
.L_x_1620:
        /* <DEDUP_REMOVED lines=13> */
.L_x_1633:
[----:B------:R-:W-:Y:S01]  /*d5c0*/  STG.E.128 desc[UR36][R2.64], R16 ;  /* 0x0000001002007986 */ /* 0x000fe2000c101d24 */
[----:B------:R-:W-:Y:S05]  /*d5d0*/  EXIT ;  /* 0x000000000000794d */ /* 0x000fea0003800000 */
.L_x_1632:
        /* <DEDUP_REMOVED lines=25> */
.L_x_1637:
[----:B------:R-:W-:Y:S05]  /*d770*/  BSYNC B0 ;  /* 0x0000000000007941 */ /* 0x000fea0003800000 */
.L_x_1636:
[----:B------:R-:W-:-:S05]  /*d780*/  LOP3.LUT R5, R0, R5, RZ, 0xfc, !PT ;  /* 0x0000000500057212 */ /* 0x000fca00078efcff */
[----:B------:R-:W-:Y:S01]  /*d790*/  STG.E.U8 desc[UR36][R2.64], R5 ;  /* 0x0000000502007986 */ /* 0x000fe2000c101124 */
[----:B------:R-:W-:Y:S05]  /*d7a0*/  EXIT ;  /* 0x000000000000794d */ /* 0x000fea0003800000 */
.L_x_1635:
        /* <DEDUP_REMOVED lines=17> */
.L_x_1639:
[----:B------:R-:W-:Y:S01]  /*d8c0*/  IMAD.MOV.U32 R0, RZ, RZ, 0x7f ;  /* 0x0000007fff007424 */ /* 0x000fe200078e00ff */
[----:B------:R-:W-:-:S04]  /*d8d0*/  ISETP.GT.U32.AND P0, PT, R4, 0x7f800000, PT ;  /* 0x7f8000000400780c */ /* 0x000fc80003f04070 */
[----:B------:R-:W-:-:S09]  /*d8e0*/  SEL R0, R0, 0x7c, P0 ;  /* 0x0000007c00007807 */ /* 0x000fd20000000000 */
.L_x_1640:
[----:B------:R-:W-:Y:S05]  /*d8f0*/  BSYNC B0 ;  /* 0x0000000000007941 */ /* 0x000fea0003800000 */
.L_x_1638:
[----:B------:R-:W-:-:S04]  /*d900*/  LOP3.LUT R4, R5, 0x80000000, RZ, 0xc0, !PT ;  /* 0x8000000005047812 */ /* 0x000fc800078ec0ff */
[----:B------:R-:W-:-:S04]  /*d910*/  SHF.R.U32.HI R5, RZ, 0x18, R4 ;  /* 0x00000018ff057819 */ /* 0x000fc80000011604 */
[----:B------:R-:W-:-:S05]  /*d920*/  LOP3.LUT R5, R0, R5, RZ, 0xfc, !PT ;  /* 0x0000000500057212 */ /* 0x000fca00078efcff */
[----:B------:R-:W-:Y:S01]  /*d930*/  STG.E.U8 desc[UR36][R2.64], R5 ;  /* 0x0000000502007986 */ /* 0x000fe2000c101124 */
[----:B------:R-:W-:Y:S05]  /*d940*/  EXIT ;  /* 0x000000000000794d */ /* 0x000fea0003800000 */
.L_x_1634:
        /* <DEDUP_REMOVED lines=8> */
.L_x_1631:
        /* <DEDUP_REMOVED lines=11> */
.L_x_1643:
        /* <DEDUP_REMOVED lines=21> */
.L_x_1646:
[----:B------:R-:W-:-:S04]  /*dbd0*/  LOP3.LUT R0, R7, 0x80000000, RZ, 0xc0, !PT ;  /* 0x8000000007007812 */ /* 0x000fc800078ec0ff */
[----:B------:R-:W-:-:S04]  /*dbe0*/  SHF.R.U32.HI R5, RZ, 0x18, R0 ;  /* 0x00000018ff057819 */ /* 0x000fc80000011600 */
[----:B------:R-:W-:-:S04]  /*dbf0*/  LOP3.LUT R4, R4, R5, RZ, 0xfc, !PT ;  /* 0x0000000504047212 */ /* 0x000fc800078efcff */
[----:B------:R-:W-:-:S07]  /*dc00*/  PRMT R0, R4, 0x7610, R0 ;  /* 0x0000761004007816 */ /* 0x000fce0000000000 */
.L_x_1645:
[----:B------:R-:W-:Y:S05]  /*dc10*/  BSYNC B0 ;  /* 0x0000000000007941 */ /* 0x000fea0003800000 */
.L_x_1644:
[----:B------:R-:W-:Y:S01]  /*dc20*/  STG.E.U8 desc[UR36][R2.64], R0 ;  /* 0x0000000002007986 */ /* 0x000fe2000c101124 */
[----:B------:R-:W-:Y:S05]  /*dc30*/  EXIT ;  /* 0x000000000000794d */ /* 0x000fea0003800000 */
.L_x_1642:
        /* <DEDUP_REMOVED lines=21> */
.L_x_1649:
[----:B------:R-:W-:-:S04]  /*dd90*/  LOP3.LUT R0, R7, 0x80000000, RZ, 0xc0, !PT ;  /* 0x8000000007007812 */ /* 0x000fc800078ec0ff */
[----:B------:R-:W-:-:S04]  /*dda0*/  SHF.R.U32.HI R5, RZ, 0x18, R0 ;  /* 0x00000018ff057819 */ /* 0x000fc80000011600 */
[----:B------:R-:W-:-:S04]  /*ddb0*/  LOP3.LUT R4, R4, R5, RZ, 0xfc, !PT ;  /* 0x0000000504047212 */ /* 0x000fc800078efcff */
[----:B------:R-:W-:-:S07]  /*ddc0*/  PRMT R0, R4, 0x7610, R0 ;  /* 0x0000761004007816 */ /* 0x000fce0000000000 */
.L_x_1648:
[----:B------:R-:W-:Y:S05]  /*ddd0*/  BSYNC B0 ;  /* 0x0000000000007941 */ /* 0x000fea0003800000 */
.L_x_1647:
[----:B------:R-:W-:Y:S01]  /*dde0*/  STG.E.U8 desc[UR36][R2.64], R0 ;  /* 0x0000000002007986 */ /* 0x000fe2000c101124 */
[----:B------:R-:W-:Y:S05]  /*ddf0*/  EXIT ;  /* 0x000000000000794d */ /* 0x000fea0003800000 */
.L_x_1641:
        /* <DEDUP_REMOVED lines=26> */
.L_x_1624:
        /* <DEDUP_REMOVED lines=16> */
.L_x_1652:
[----:B------:R-:W-:Y:S05]  /*e0a0*/  EXIT ;  /* 0x000000000000794d */ /* 0x000fea0003800000 */
.L_x_1651:
[----:B------:R-:W0:Y:S02]  /*e0b0*/  F2I.U64.F64.TRUNC R16, R16 ;  /* 0x0000001000107311 */ /* 0x000e24000030d800 */
[----:B0-----:R-:W-:Y:S01]  /*e0c0*/  STG.E.64 desc[UR36][R2.64], R16 ;  /* 0x0000001002007986 */ /* 0x001fe2000c101b24 */
[----:B------:R-:W-:Y:S05]  /*e0d0*/  EXIT ;  /* 0x000000000000794d */ /* 0x000fea0003800000 */
.L_x_1650:
[----:B------:R-:W0:Y:S02]  /*e0e0*/  F2I.U32.F64.TRUNC R17, R16 ;  /* 0x0000001000117311 */ /* 0x000e24000030d000 */
[----:B0-----:R-:W-:Y:S01]  /*e0f0*/  STG.E desc[UR36][R2.64], R17 ;  /* 0x0000001102007986 */ /* 0x001fe2000c101924 */
[----:B------:R-:W-:Y:S05]  /*e100*/  EXIT ;  /* 0x000000000000794d */ /* 0x000fea0003800000 */
        .type           $_ZN2at6native27unrolled_elementwise_kernelIZZZNS0_54_GLOBAL__N__7dbc7496_16_ComplexKernel_cu_75b981de_334617polar_kernel_cudaERNS_14TensorIteratorEENKUlvE_clEvENKUlvE_clEvEUlddE_St5arrayIPcLm3EELi4E23TrivialOffsetCalculatorILi2EjESB_ILi1EjENS0_6memory12LoadWithCastILi2EEENSE_13StoreWithCastILi1EEEEEviT_T0_T2_T3_T4_T5_$__internal_trig_reduction_slowpathd,@function
        .size           $_ZN2at6native27unrolled_elementwise_kernelIZZZNS0_54_GLOBAL__N__7dbc7496_16_ComplexKernel_cu_75b981de_334617polar_kernel_cudaERNS_14TensorIteratorEENKUlvE_clEvENKUlvE_clEvEUlddE_St5arrayIPcLm3EELi4E23TrivialOffsetCalculatorILi2EjESB_ILi1EjENS0_6memory12LoadWithCastILi2EEENSE_13StoreWithCastILi1EEEEEviT_T0_T2_T3_T4_T5_$__internal_trig_reduction_slowpathd,(.L_x_4580 - $_ZN2at6native27unrolled_elementwise_kernelIZZZNS0_54_GLOBAL__N__7dbc7496_16_ComplexKernel_cu_75b981de_334617polar_kernel_cudaERNS_14TensorIteratorEENKUlvE_clEvENKUlvE_clEvEUlddE_St5arrayIPcLm3EELi4E23TrivialOffsetCalculatorILi2EjESB_ILi1EjENS0_6memory12LoadWithCastILi2EEENSE_13StoreWithCastILi1EEEEEviT_T0_T2_T3_T4_T5_$__internal_trig_reduction_slowpathd)
$_ZN2at6native27unrolled_elementwise_kernelIZZZNS0_54_GLOBAL__N__7dbc7496_16_ComplexKernel_cu_75b981de_334617polar_kernel_cudaERNS_14TensorIteratorEENKUlvE_clEvENKUlvE_clEvEUlddE_St5arrayIPcLm3EELi4E23TrivialOffsetCalculatorILi2EjESB_ILi1EjENS0_6memory12LoadWithCastILi2EEENSE_13StoreWithCastILi1EEEEEviT_T0_T2_T3_T4_T5_$__internal_trig_reduction_slowpathd:
[--C-:B------:R-:W-:Y:S01]  /*e110*/  SHF.R.U32.HI R3, RZ, 0x14, R15.reuse ;  /* 0x00000014ff037819 */ /* 0x100fe2000001160f */
[----:B------:R-:W-:Y:S02]  /*e120*/  IMAD.MOV.U32 R12, RZ, RZ, R15 ;  /* 0x000000ffff0c7224 */ /* 0x000fe400078e000f */
[----:B------:R-:W-:Y:S01]  /*e130*/  IMAD.MOV.U32 R11, RZ, RZ, RZ ;  /* 0x000000ffff0b7224 */ /* 0x000fe200078e00ff */
[----:B------:R-:W-:-:S04]  /*e140*/  LOP3.LUT R2, R3, 0x7ff, RZ, 0xc0, !PT ;  /* 0x000007ff03027812 */ /* 0x000fc800078ec0ff */
[----:B------:R-:W-:-:S13]  /*e150*/  ISETP.NE.AND P0, PT, R2, 0x7ff, PT ;  /* 0x000007ff0200780c */ /* 0x000fda0003f05270 */
[----:B------:R-:W-:Y:S05]  /*e160*/  @!P0 BRA `(.L_x_1653) ;  /* 0x00000008004c8947 */ /* 0x000fea0003800000 */
[----:B------:R-:W-:Y:S01]  /*e170*/  VIADD R2, R2, 0xfffffc00 ;  /* 0xfffffc0002027836 */ /* 0x000fe20000000000 */
[C---:B------:R-:W-:Y:S01]  /*e180*/  LOP3.LUT R9, R3.reuse, 0x7ff, RZ, 0xc0, !PT ;  /* 0x000007ff03097812 */ /* 0x040fe200078ec0ff */
[----:B------:R-:W-:Y:S01]  /*e190*/  VIADD R40, R3, 0xfffffc00 ;  /* 0xfffffc0003287836 */ /* 0x000fe20000000000 */
[----:B------:R-:W-:Y:S01]  /*e1a0*/  BSSY B0, `(.L_x_1654) ;  /* 0x0000034000007945 */ /* 0x000fe20003800000 */
[----:B------:R-:W-:Y:S02]  /*e1b0*/  CS2R R10, SRZ ;  /* 0x00000000000a7805 */ /* 0x000fe4000001ff00 */
[----:B------:R-:W-:Y:S01]  /*e1c0*/  SHF.R.U32.HI R2, RZ, 0x6, R2 ;  /* 0x00000006ff027819 */ /* 0x000fe20000011602 */
[----:B------:R-:W-:-:S03]  /*e1d0*/  VIADD R3, R9, 0xfffffc00 ;  /* 0xfffffc0009037836 */ /* 0x000fc60000000000 */
[C---:B------:R-:W-:Y:S02]  /*e1e0*/  IADD3 R8, -R2.reuse, 0x10, RZ ;  /* 0x0000001002087810 */ /* 0x040fe40007ffe1ff */
[----:B------:R-:W-:Y:S02]  /*e1f0*/  IADD3 R20, -R2, 0x13, RZ ;  /* 0x0000001302147810 */ /* 0x000fe40007ffe1ff */
[----:B------:R-:W-:Y:S02]  /*e200*/  ISETP.GT.AND P0, PT, R8, 0xe, PT ;  /* 0x0000000e0800780c */ /* 0x000fe40003f04270 */
[----:B------:R-:W-:Y:S02]  /*e210*/  SHF.R.U32.HI R3, RZ, 0x6, R3 ;  /* 0x00000006ff037819 */ /* 0x000fe40000011603 */
[----:B------:R-:W-:Y:S02]  /*e220*/  SEL R20, R20, 0x12, !P0 ;  /* 0x0000001214147807 */ /* 0x000fe40004000000 */
[----:B------:R-:W-:-:S02]  /*e230*/  LOP3.LUT P0, R40, R40, 0x3f, RZ, 0xc0, !PT ;  /* 0x0000003f28287812 */ /* 0x000fc4000780c0ff */
[----:B------:R-:W-:Y:S02]  /*e240*/  ISETP.GT.AND P1, PT, R8, R20, PT ;  /* 0x000000140800720c */ /* 0x000fe40003f24270 */
[----:B------:R-:W-:Y:S02]  /*e250*/  IADD3 R2, -R2, 0xf, RZ ;  /* 0x0000000f02027810 */ /* 0x000fe40007ffe1ff */
[----:B------:R-:W-:-:S09]  /*e260*/  IADD3 R41, -R3, 0xf, RZ ;  /* 0x0000000f03297810 */ /* 0x000fd20007ffe1ff */
[----:B------:R-:W-:Y:S05]  /*e270*/  @P1 BRA `(.L_x_1655) ;  /* 0x0000000000981947 */ /* 0x000fea0003800000 */
[----:B------:R-:W0:Y:S01]  /*e280*/  LDC.64 R8, c[0x4][0x130] ;  /* 0x01004c00ff087b82 */ /* 0x000e220000000a00 */
[----:B------:R-:W-:Y:S01]  /*e290*/  SHF.L.U64.HI R12, R0, 0xb, R12 ;  /* 0x0000000b000c7819 */ /* 0x000fe2000001020c */
[----:B------:R-:W-:Y:S01]  /*e2a0*/  IMAD.MOV.U32 R14, RZ, RZ, R1 ;  /* 0x000000ffff0e7224 */ /* 0x000fe200078e0001 */
[----:B------:R-:W-:-:S05]  /*e2b0*/  CS2R R10, SRZ ;  /* 0x00000000000a7805 */ /* 0x000fca000001ff00 */
[----:B------:R-:W1:Y:S01]  /*e2c0*/  LDC.64 R42, c[0x0][0x208] ;  /* 0x00008200ff2a7b82 */ /* 0x000e620000000a00 */
[----:B0-----:R-:W-:-:S04]  /*e2d0*/  IMAD.WIDE R8, R2, 0x8, R8 ;  /* 0x0000000802087825 */ /* 0x001fc800078e0208 */
[----:B------:R-:W-:Y:S02]  /*e2e0*/  IMAD.MOV.U32 R3, RZ, RZ, R8 ;  /* 0x000000ffff037224 */ /* 0x000fe400078e0008 */
[----:B------:R-:W-:Y:S01]  /*e2f0*/  IMAD.SHL.U32 R8, R0, 0x800, RZ ;  /* 0x0000080000087824 */ /* 0x000fe200078e00ff */
[----:B------:R-:W-:-:S07]  /*e300*/  LOP3.LUT R0, R12, 0x80000000, RZ, 0xfc, !PT ;  /* 0x800000000c007812 */ /* 0x000fce00078efcff */
.L_x_1656:
[----:B-1----:R-:W-:Y:S01]  /*e310*/  R2UR UR4, R42 ;  /* 0x000000002a0472ca */ /* 0x002fe200000e0000 */
[----:B------:R-:W-:Y:S01]  /*e320*/  IMAD.MOV.U32 R12, RZ, RZ, R3 ;  /* 0x000000ffff0c7224 */ /* 0x000fe200078e0003 */
[----:B------:R-:W-:Y:S01]  /*e330*/  R2UR UR5, R43 ;  /* 0x000000002b0572ca */ /* 0x000fe200000e0000 */
[----:B------:R-:W-:-:S12]  /*e340*/  IMAD.MOV.U32 R13, RZ, RZ, R9 ;  /* 0x000000ffff0d7224 */ /* 0x000fd800078e0009 */
[----:B------:R-:W2:Y:S01]  /*e350*/  LDG.E.64.CONSTANT R12, desc[UR4][R12.64] ;  /* 0x000000040c0c7981 */ /* 0x000ea2000c1e9b00 */
[----:B------:R-:W-:Y:S02]  /*e360*/  VIADD R2, R2, 0x1 ;  /* 0x0000000102027836 */ /* 0x000fe40000000000 */
[----:B--2---:R-:W-:-:S04]  /*e370*/  IMAD.WIDE.U32 R10, P1, R12, R8, R10 ;  /* 0x000000080c0a7225 */ /* 0x004fc8000782000a */
[----:B------:R-:W-:Y:S02]  /*e380*/  IMAD R21, R12, R0, RZ ;  /* 0x000000000c157224 */ /* 0x000fe400078e02ff */
[----:B------:R-:W-:-:S03]  /*e390*/  IMAD R38, R13, R8, RZ ;  /* 0x000000080d267224 */ /* 0x000fc600078e02ff */
[----:B------:R-:W-:-:S04]  /*e3a0*/  IADD3 R21, P3, R21, R11, RZ ;  /* 0x0000000b15157210 */ /* 0x000fc80007f7e0ff */
[----:B------:R-:W-:-:S05]  /*e3b0*/  IADD3 R11, P4, R38, R21, RZ ;  /* 0x00000015260b7210 */ /* 0x000fca0007f9e0ff */
[----:B------:R0:W-:Y:S02]  /*e3c0*/  STL.64 [R14], R10 ;  /* 0x0000000a0e007387 */ /* 0x0001e40000100a00 */
[----:B0-----:R-:W-:-:S04]  /*e3d0*/  IMAD.HI.U32 R10, R12, R0, RZ ;  /* 0x000000000c0a7227 */ /* 0x001fc800078e00ff */
[----:B------:R-:W-:-:S04]  /*e3e0*/  IMAD.HI.U32 R11, R13, R8, RZ ;  /* 0x000000080d0b7227 */ /* 0x000fc800078e00ff */
[----:B------:R-:W-:Y:S02]  /*e3f0*/  IMAD.X R10, RZ, RZ, R10, P1 ;  /* 0x000000ffff0a7224 */ /* 0x000fe400008e060a */
[----:B------:R-:W-:Y:S02]  /*e400*/  IMAD R12, R13, R0, RZ ;  /* 0x000000000d0c7224 */ /* 0x000fe400078e02ff */
[----:B------:R-:W-:Y:S01]  /*e410*/  VIADD R14, R14, 0x8 ;  /* 0x000000080e0e7836 */ /* 0x000fe20000000000 */
[----:B------:R-:W-:Y:S01]  /*e420*/  IADD3.X R11, P1, R11, R10, RZ, P3, !PT ;  /* 0x0000000a0b0b7210 */ /* 0x000fe20001f3e4ff */
[----:B------:R-:W-:Y:S01]  /*e430*/  IMAD.HI.U32 R10, R13, R0, RZ ;  /* 0x000000000d0a7227 */ /* 0x000fe200078e00ff */
[----:B------:R-:W-:Y:S02]  /*e440*/  ISETP.GE.AND P3, PT, R2, R20, PT ;  /* 0x000000140200720c */ /* 0x000fe40003f66270 */
[----:B------:R-:W-:Y:S01]  /*e450*/  IADD3.X R11, P4, R12, R11, RZ, P4, !PT ;  /* 0x0000000b0c0b7210 */ /* 0x000fe2000279e4ff */
[----:B------:R-:W-:Y:S01]  /*e460*/  IMAD.X R10, RZ, RZ, R10, P1 ;  /* 0x000000ffff0a7224 */ /* 0x000fe200008e060a */
[----:B------:R-:W-:-:S03]  /*e470*/  IADD3 R3, P1, R3, 0x8, RZ ;  /* 0x0000000803037810 */ /* 0x000fc60007f3e0ff */
[----:B------:R-:W-:Y:S02]  /*e480*/  IMAD.X R10, RZ, RZ, R10, P4 ;  /* 0x000000ffff0a7224 */ /* 0x000fe400020e060a */
[----:B------:R-:W-:-:S03]  /*e490*/  IMAD.X R9, RZ, RZ, R9, P1 ;  /* 0x000000ffff097224 */ /* 0x000fc600008e0609 */
[----:B------:R-:W-:-:S04]  /*e4a0*/  LOP3.LUT R11, R11, R10, RZ, 0x3c, !PT ;  /* 0x0000000a0b0b7212 */ /* 0x000fc800078e3cff */
[----:B------:R-:W-:-:S04]  /*e4b0*/  LOP3.LUT R10, R11, R10, RZ, 0x3c, !PT ;  /* 0x0000000a0b0a7212 */ /* 0x000fc800078e3cff */
[----:B------:R-:W-:Y:S01]  /*e4c0*/  LOP3.LUT R11, R11, R10, RZ, 0x3c, !PT ;  /* 0x0000000a0b0b7212 */ /* 0x000fe200078e3cff */
[----:B------:R-:W-:Y:S06]  /*e4d0*/  @!P3 BRA `(.L_x_1656) ;  /* 0xfffffffc008cb947 */ /* 0x000fec000383ffff */
.L_x_1655:
[----:B------:R-:W-:Y:S05]  /*e4e0*/  BSYNC B0 ;  /* 0x0000000000007941 */ /* 0x000fea0003800000 */
.L_x_1654:
[----:B------:R-:W-:Y:S02]  /*e4f0*/  IMAD.MOV.U32 R0, RZ, RZ, R1 ;  /* 0x000000ffff007224 */ /* 0x000fe400078e0001 */
[----:B------:R-:W-:-:S04]  /*e500*/  IMAD.IADD R41, R2, 0x1, -R41 ;  /* 0x0000000102297824 */ /* 0x000fc800078e0a29 */
[----:B------:R-:W-:-:S05]  /*e510*/  IMAD R41, R41, 0x8, R0 ;  /* 0x0000000829297824 */ /* 0x000fca00078e0200 */
[----:B------:R0:W-:Y:S04]  /*e520*/  STL.64 [R41], R10 ;  /* 0x0000000a29007387 */ /* 0x0001e80000100a00 */
[----:B------:R-:W2:Y:S04]  /*e530*/  LDL.64 R2, [R1+0x10] ;  /* 0x0000100001027983 */ /* 0x000ea80000100a00 */
[----:B------:R-:W3:Y:S04]  /*e540*/  @P0 LDL.64 R8, [R1+0x8] ;  /* 0x0000080001080983 */ /* 0x000ee80000100a00 */
[----:B0-----:R-:W4:Y:S01]  /*e550*/  LDL.64 R10, [R1+0x18] ;  /* 0x00001800010a7983 */ /* 0x001f220000100a00 */
[----:B------:R-:W-:Y:S01]  /*e560*/  @P0 IADD3 R0, -R40, 0x40, RZ ;  /* 0x0000004028000810 */ /* 0x000fe20007ffe1ff */
[----:B------:R-:W-:Y:S01]  /*e570*/  IMAD.MOV.U32 R21, RZ, RZ, RZ ;  /* 0x000000ffff157224 */ /* 0x000fe200078e00ff */
[----:B------:R-:W-:Y:S01]  /*e580*/  UMOV UR4, URZ ;  /* 0x0000003f00047c82 */ /* 0x000fe20008000000 */
[----:B--2---:R-:W-:-:S02]  /*e590*/  @P0 SHF.L.U32 R13, R2, R40, RZ ;  /* 0x00000028020d0219 */ /* 0x004fc400000006ff */
[-C--:B------:R-:W-:Y:S02]  /*e5a0*/  @P0 SHF.R.U64 R12, R2, R0.reuse, R3 ;  /* 0x00000000020c0219 */ /* 0x080fe40000001203 */
[----:B---3--:R-:W-:Y:S02]  /*e5b0*/  @P0 SHF.R.U64 R14, R8, R0, R9 ;  /* 0x00000000080e0219 */ /* 0x008fe40000001209 */
[----:B------:R-:W-:Y:S02]  /*e5c0*/  @P0 SHF.L.U64.HI R8, R2, R40, R3 ;  /* 0x0000002802080219 */ /* 0x000fe40000010203 */
[----:B------:R-:W-:Y:S02]  /*e5d0*/  @P0 LOP3.LUT R2, R14, R13, RZ, 0xfc, !PT ;  /* 0x0000000d0e020212 */ /* 0x000fe400078efcff */
[-C--:B------:R-:W-:Y:S02]  /*e5e0*/  @P0 SHF.R.U32.HI R9, RZ, R0.reuse, R9 ;  /* 0x00000000ff090219 */ /* 0x080fe40000011609 */
[----:B------:R-:W-:-:S02]  /*e5f0*/  @P0 SHF.R.U32.HI R13, RZ, R0, R3 ;  /* 0x00000000ff0d0219 */ /* 0x000fc40000011603 */
[CC--:B----4-:R-:W-:Y:S02]  /*e600*/  @P0 SHF.L.U32 R0, R10.reuse, R40.reuse, RZ ;  /* 0x000000280a000219 */ /* 0x0d0fe400000006ff */
        /* <DEDUP_REMOVED lines=21> */
[----:B------:R-:W-:Y:S02]  /*e760*/  ISETP.NE.U32.AND P1, PT, R0, RZ, PT ;  /* 0x000000ff0000720c */ /* 0x000fe40003f25070 */
[----:B------:R-:W-:Y:S02]  /*e770*/  SEL R9, R9, R12, !P0 ;  /* 0x0000000c09097207 */ /* 0x000fe40004000000 */
[----:B------:R-:W-:Y:S01]  /*e780*/  SEL R8, R3, R0, !P1 ;  /* 0x0000000003087207 */ /* 0x000fe20004800000 */
[----:B------:R-:W-:-:S05]  /*e790*/  @P0 IMAD.MOV R2, RZ, RZ, -R2 ;  /* 0x000000ffff020224 */ /* 0x000fca00078e0a02 */
[----:B------:R-:W0:Y:S02]  /*e7a0*/  FLO.U32 R8, R8 ;  /* 0x0000000800087300 */ /* 0x000e2400000e0000 */
[C---:B0-----:R-:W-:Y:S02]  /*e7b0*/  IADD3 R10, -R8.reuse, 0x1f, RZ ;  /* 0x0000001f080a7810 */ /* 0x041fe40007ffe1ff */
[----:B------:R-:W-:-:S03]  /*e7c0*/  IADD3 R8, -R8, 0x3f, RZ ;  /* 0x0000003f08087810 */ /* 0x000fc60007ffe1ff */
[----:B------:R-:W-:-:S05]  /*e7d0*/  @P1 IMAD.MOV R8, RZ, RZ, R10 ;  /* 0x000000ffff081224 */ /* 0x000fca00078e020a */
        /* <DEDUP_REMOVED lines=14> */
[----:B------:R-:W-:-:S04]  /*e8c0*/  IMAD.WIDE.U32 R2, P3, R0, 0x2168c235, R2 ;  /* 0x2168c23500027825 */ /* 0x000fc80007860002 */
[----:B------:R-:W-:Y:S01]  /*e8d0*/  IMAD R0, R0, -0x36f0255e, RZ ;  /* 0xc90fdaa200007824 */ /* 0x000fe200078e02ff */
[----:B------:R-:W-:Y:S01]  /*e8e0*/  IADD3.X RZ, P1, R2, R2, RZ, P1, !PT ;  /* 0x0000000202ff7210 */ /* 0x000fe20000f3e4ff */
[----:B------:R-:W-:-:S03]  /*e8f0*/  IMAD.X R9, RZ, RZ, R9, P3 ;  /* 0x000000ffff097224 */ /* 0x000fc600018e0609 */
[----:B------:R-:W-:-:S04]  /*e900*/  IADD3 R0, P3, R0, R3, RZ ;  /* 0x0000000300007210 */ /* 0x000fc80007f7e0ff */
[C---:B------:R-:W-:Y:S01]  /*e910*/  IADD3.X R3, P1, R0.reuse, R0, RZ, P1, !PT ;  /* 0x0000000000037210 */ /* 0x040fe20000f3e4ff */
[----:B------:R-:W-:Y:S01]  /*e920*/  IMAD.X R2, RZ, RZ, R9, P3 ;  /* 0x000000ffff027224 */ /* 0x000fe200018e0609 */
[----:B------:R-:W-:-:S03]  /*e930*/  ISETP.GT.U32.AND P3, PT, R0, RZ, PT ;  /* 0x000000ff0000720c */ /* 0x000fc60003f64070 */
[C---:B------:R-:W-:Y:S01]  /*e940*/  IMAD.X R9, R2.reuse, 0x1, R2, P1 ;  /* 0x0000000102097824 */ /* 0x040fe200008e0602 */
[----:B------:R-:W-:-:S04]  /*e950*/  ISETP.GT.AND.EX P3, PT, R2, RZ, PT, P3 ;  /* 0x000000ff0200720c */ /* 0x000fc80003f64330 */
[----:B------:R-:W-:Y:S02]  /*e960*/  SEL R3, R3, R0, P3 ;  /* 0x0000000003037207 */ /* 0x000fe40001800000 */
[----:B------:R-:W-:Y:S02]  /*e970*/  SEL R9, R9, R2, P3 ;  /* 0x0000000209097207 */ /* 0x000fe40001800000 */
[----:B------:R-:W-:-:S05]  /*e980*/  IADD3 R3, P1, R3, 0x1, RZ ;  /* 0x0000000103037810 */ /* 0x000fca0007f3e0ff */
[----:B------:R-:W-:-:S05]  /*e990*/  IMAD.X R9, RZ, RZ, R9, P1 ;  /* 0x000000ffff097224 */ /* 0x000fca00008e0609 */
[----:B------:R-:W-:Y:S02]  /*e9a0*/  SHF.R.U64 R2, R3, 0xa, R9 ;  /* 0x0000000a03027819 */ /* 0x000fe40000001209 */
[----:B------:R-:W-:Y:S02]  /*e9b0*/  SEL R3, RZ, 0x1, !P3 ;  /* 0x00000001ff037807 */ /* 0x000fe40005800000 */
[----:B------:R-:W-:-:S03]  /*e9c0*/  IADD3 R2, P1, R2, 0x1, RZ ;  /* 0x0000000102027810 */ /* 0x000fc60007f3e0ff */
[----:B------:R-:W-:Y:S01]  /*e9d0*/  IMAD.IADD R8, R3, 0x1, R8 ;  /* 0x0000000103087824 */ /* 0x000fe200078e0208 */
[----:B------:R-:W-:Y:S02]  /*e9e0*/  LEA.HI.X R0, R9, RZ, RZ, 0x16, P1 ;  /* 0x000000ff09007211 */ /* 0x000fe400008fb4ff */
[----:B------:R-:W-:Y:S01]  /*e9f0*/  LOP3.LUT P1, R12, R15, 0x80000000, RZ, 0xc0, !PT ;  /* 0x800000000f0c7812 */ /* 0x000fe2000782c0ff */
[----:B------:R-:W-:Y:S01]  /*ea00*/  IMAD.SHL.U32 R8, R8, 0x100000, RZ ;  /* 0x0010000008087824 */ /* 0x000fe200078e00ff */
[--C-:B------:R-:W-:Y:S02]  /*ea10*/  SHF.R.U64 R2, R2, 0x1, R0.reuse ;  /* 0x0000000102027819 */ /* 0x100fe40000001200 */
[----:B------:R-:W-:Y:S02]  /*ea20*/  LOP3.LUT R9, R38, 0x1, RZ, 0xc0, !PT ;  /* 0x0000000126097812 */ /* 0x000fe400078ec0ff */
[----:B------:R-:W-:Y:S02]  /*ea30*/  SHF.R.U32.HI R3, RZ, 0x1, R0 ;  /* 0x00000001ff037819 */ /* 0x000fe40000011600 */
[----:B------:R-:W-:-:S02]  /*ea40*/  IADD3 R0, P3, P4, R2, -UR4, RZ ;  /* 0x8000000402007c10 */ /* 0x000fc4000fc7e0ff */
[----:B------:R-:W-:Y:S02]  /*ea50*/  LEA.HI R11, R11, R9, RZ, 0x2 ;  /* 0x000000090b0b7211 */ /* 0x000fe400078f10ff */
[----:B------:R-:W-:Y:S02]  /*ea60*/  @P0 LOP3.LUT R12, R12, 0x80000000, RZ, 0x3c, !PT ;  /* 0x800000000c0c0812 */ /* 0x000fe400078e3cff */
[----:B------:R-:W-:Y:S01]  /*ea70*/  IADD3.X R3, R3, 0x3fe00000, ~R8, P3, P4 ;  /* 0x3fe0000003037810 */ /* 0x000fe20001fe8c08 */
[----:B------:R-:W-:-:S03]  /*ea80*/  @P1 IMAD.MOV R11, RZ, RZ, -R11 ;  /* 0x000000ffff0b1224 */ /* 0x000fc600078e0a0b */
[----:B------:R-:W-:-:S07]  /*ea90*/  LOP3.LUT R12, R3, R12, RZ, 0xfc, !PT ;  /* 0x0000000c030c7212 */ /* 0x000fce00078efcff */
.L_x_1653:
[----:B------:R-:W-:Y:S02]  /*eaa0*/  IMAD.MOV.U32 R2, RZ, RZ, R39 ;  /* 0x000000ffff027224 */ /* 0x000fe400078e0027 */
[----:B------:R-:W-:Y:S02]  /*eab0*/  IMAD.MOV.U32 R3, RZ, RZ, 0x0 ;  /* 0x00000000ff037424 */ /* 0x000fe400078e00ff */
[----:B------:R-:W-:Y:S02]  /*eac0*/  IMAD.MOV.U32 R13, RZ, RZ, R12 ;  /* 0x000000ffff0d7224 */ /* 0x000fe400078e000c */
[----:B------:R-:W-:Y:S01]  /*ead0*/  IMAD.MOV.U32 R12, RZ, RZ, R0 ;  /* 0x000000ffff0c7224 */ /* 0x000fe200078e0000 */
[----:B------:R-:W-:Y:S06]  /*eae0*/  RET.REL.NODEC R2 `(_ZN2at6native27unrolled_elementwise_kernelIZZZNS0_54_GLOBAL__N__7dbc7496_16_ComplexKernel_cu_75b981de_334617polar_kernel_cudaERNS_14TensorIteratorEENKUlvE_clEvENKUlvE_clEvEUlddE_St5arrayIPcLm3EELi4E23TrivialOffsetCalculatorILi2EjESB_ILi1EjENS0_6memory12LoadWithCastILi2EEENSE_13StoreWithCastILi1EEEEEviT_T0_T2_T3_T4_T5_) ;  /* 0xffffff1402447950 */ /* 0x000fec0003c3ffff */
.L_x_1657:
        /* <DEDUP_REMOVED lines=9> */
.L_x_4580:


//--------------------- .text._ZN2at6native18elementwise_kernelILi128ELi2EZNS0_22gpu_kernel_impl_nocastIZZZNS0_54_GLOBAL__N__7dbc7496_16_ComplexKernel_cu_75b981de_334617polar_kernel_cudaERNS_14TensorIteratorEENKUlvE_clEvENKUlvE_clEvEUlddE_EEvRNS_18TensorIteratorBaseERKT_EUliE_EEviT1_ --------------------------
	.section	.text._ZN2at6native18elementwise_kernelILi128ELi2EZNS0_22gpu_kernel_impl_nocastIZZZNS0_54_GLOBAL__N__7dbc7496_16_ComplexKernel_cu_75b981de_334617polar_kernel_cudaERNS_14TensorIteratorEENKUlvE_clEvENKUlvE_clEvEUlddE_EEvRNS_18TensorIteratorBaseERKT_EUliE_EEviT1_,"ax",@progbits
	.align	128
        .global         _ZN2at6native18elementwise_kernelILi128ELi2EZNS0_22gpu_kernel_impl_nocastIZZZNS0_54_GLOBAL__N__7dbc7496_16_ComplexKernel_cu_75b981de_334617polar_kernel_cudaERNS_14TensorIteratorEENKUlvE_clEvENKUlvE_clEvEUlddE_EEvRNS_18TensorIteratorBaseERKT_EUliE_EEviT1_
        .type           _ZN2at6native18elementwise_kernelILi128ELi2EZNS0_22gpu_kernel_impl_nocastIZZZNS0_54_GLOBAL__N__7dbc7496_16_ComplexKernel_cu_75b981de_334617polar_kernel_cudaERNS_14TensorIteratorEENKUlvE_clEvENKUlvE_clEvEUlddE_EEvRNS_18TensorIteratorBaseERKT_EUliE_EEviT1_,@function
        .size           _ZN2at6native18elementwise_kernelILi128ELi2EZNS0_22gpu_kernel_impl_nocastIZZZNS0_54_GLOBAL__N__7dbc7496_16_ComplexKernel_cu_75b981de_334617polar_kernel_cudaERNS_14TensorIteratorEENKUlvE_clEvENKUlvE_clEvEUlddE_EEvRNS_18TensorIteratorBaseERKT_EUliE_EEviT1_,(.L_x_4581 - _ZN2at6native18elementwise_kernelILi128ELi2EZNS0_22gpu_kernel_impl_nocastIZZZNS0_54_GLOBAL__N__7dbc7496_16_ComplexKernel_cu_75b981de_334617polar_kernel_cudaERNS_14TensorIteratorEENKUlvE_clEvENKUlvE_clEvEUlddE_EEvRNS_18TensorIteratorBaseERKT_EUliE_EEviT1_)
        .other          _ZN2at6native18elementwise_kernelILi128ELi2EZNS0_22gpu_kernel_impl_nocastIZZZNS0_54_GLOBAL__N__7dbc7496_16_ComplexKernel_cu_75b981de_334617polar_kernel_cudaERNS_14TensorIteratorEENKUlvE_clEvENKUlvE_clEvEUlddE_EEvRNS_18TensorIteratorBaseERKT_EUliE_EEviT1_,@"STO_CUDA_ENTRY STV_DEFAULT"
_ZN2at6native18elementwise_kernelILi128ELi2EZNS0_22gpu_kernel_impl_nocastIZZZNS0_54_GLOBAL__N__7dbc7496_16_ComplexKernel_cu_75b981de_334617polar_kernel_cudaERNS_14TensorIteratorEENKUlvE_clEvENKUlvE_clEvEUlddE_EEvRNS_18TensorIteratorBaseERKT_EUliE_EEviT1_:
.text._ZN2at6native18elementwise_kernelILi128ELi2EZNS0_22gpu_kernel_impl_nocastIZZZNS0_54_GLOBAL__N__7dbc7496_16_ComplexKernel_cu_75b981de_334617polar_kernel_cudaERNS_14TensorIteratorEENKUlvE_clEvENKUlvE_clEvEUlddE_EEvRNS_18TensorIteratorBaseERKT_EUliE_EEviT1_:
[----:B------:R-:W0:Y:S01]  /*0000*/  LDC R1, c[0x0][0x28] ;  /* 0x00000a00ff017b82 */ /* 0x000e220000000800 */
[----:B------:R-:W1:Y:S01]  /*0010*/  S2R R3, SR_CTAID.X ;  /* 0x0000000000037919 */ /* 0x000e620000002500 */
[----:B------:R-:W-:Y:S01]  /*0020*/  ULDC UR4, c[0x0][0x210] ;  /* 0x0000840000047ab9 */ /* 0x000fe20000000800 */
[----:B------:R-:W-:Y:S01]  /*0030*/  ULDC.64 UR6, c[0x0][0x208] ;  /* 0x0000820000067ab9 */ /* 0x000fe20000000a00 */
[----:B------:R-:W-:Y:S01]  /*0040*/  BSSY B0, `(.L_x_1658) ;  /* 0x00001de000007945 */ /* 0x000fe20003800000 */
[----:B------:R-:W1:Y:S01]  /*0050*/  S2R R0, SR_TID.X ;  /* 0x0000000000007919 */ /* 0x000e620000002100 */
[----:B0-----:R-:W-:Y:S01]  /*0060*/  IADD3 R1, R1, -0x28, RZ ;  /* 0xffffffd801017810 */ /* 0x001fe20007ffe0ff */
[----:B-1----:R-:W-:-:S05]  /*0070*/  IMAD R3, R3, 0x100, R0 ;  /* 0x0000010003037824 */ /* 0x002fca00078e0200 */
[----:B------:R-:W-:-:S13]  /*0080*/  ISETP.GE.AND P0, PT, R3, UR4, PT ;  /* 0x0000000403007c0c */ /* 0x000fda000bf06270 */
[----:B------:R-:W-:Y:S05]  /*0090*/  @P0 BRA `(.L_x_1659) ;  /* 0x0000001c00600947 */ /* 0x000fea0003800000 */
[----:B------:R-:W0:Y:S01]  /*00a0*/  LDC R4, c[0x0][0x218] ;  /* 0x00008600ff047b82 */ /* 0x000e220000000800 */
[----:B------:R-:W-:Y:S01]  /*00b0*/  HFMA2.MMA R2, -RZ, RZ, 0, 0 ;  /* 0x00000000ff027435 */ /* 0x000fe200000001ff */
[----:B------:R-:W-:Y:S01]  /*00c0*/  IMAD.MOV.U32 R0, RZ, RZ, RZ ;  /* 0x000000ffff007224 */ /* 0x000fe200078e00ff */
[----:B------:R-:W-:Y:S02]  /*00d0*/  MOV R5, RZ ;  /* 0x000000ff00057202 */ /* 0x000fe40000000f00 */
        /* <DEDUP_REMOVED lines=325> */
[----:B------:R-:W-:Y:S01]  /*1530*/  IMAD.MOV.U32 R6, RZ, RZ, RZ ;  /* 0x000000ffff067224 */ /* 0x000fe200078e00ff */
[----:B------:R-:W-:Y:S01]  /*1540*/  ULDC.64 UR8, c[0x0][0x330] ;  /* 0x0000cc0000087ab9 */ /* 0x000fe20000000a00 */
[----:B------:R-:W-:Y:S02]  /*1550*/  ULDC UR4, c[0x0][0x338] ;  /* 0x0000ce0000047ab9 */ /* 0x000fe40000000800 */
[----:B------:R-:W-:-:S05]  /*1560*/  IMAD.HI.U32 R10, R7, UR9, R6 ;  /* 0x00000009070a7c27 */ /* 0x000fca000f8e0006 */
[----:B------:R-:W-:Y:S01]  /*1570*/  SHF.R.U32.HI R11, RZ, UR4, R10 ;  /* 0x00000004ff0b7c19 */ /* 0x000fe2000801160a */
[----:B------:R-:W-:Y:S02]  /*1580*/  ULDC UR4, c[0x0][0x45c] ;  /* 0x0001170000047ab9 */ /* 0x000fe40000000800 */
[----:B------:R-:W0:Y:S01]  /*1590*/  @P0 LDC.64 R12, c[0x0][0x340] ;  /* 0x0000d000ff0c0b82 */ /* 0x000e220000000a00 */
[----:B------:R-:W-:Y:S02]  /*15a0*/  @P0 MOV R10, RZ ;  /* 0x000000ff000a0202 */ /* 0x000fe40000000f00 */
[----:B------:R-:W-:-:S05]  /*15b0*/  IADD3 R6, -R11, RZ, RZ ;  /* 0x000000ff0b067210 */ /* 0x000fca0007ffe1ff */
[----:B------:R-:W1:Y:S01]  /*15c0*/  @P0 LDC R15, c[0x0][0x33c] ;  /* 0x0000cf00ff0f0b82 */ /* 0x000e620000000800 */
[----:B------:R-:W-:Y:S01]  /*15d0*/  IMAD R7, R6, UR8, R7 ;  /* 0x0000000806077c24 */ /* 0x000fe2000f8e0207 */
[----:B------:R-:W-:-:S03]  /*15e0*/  ULDC.64 UR8, c[0x0][0x460] ;  /* 0x0001180000087ab9 */ /* 0x000fc60000000a00 */
[C---:B------:R-:W-:Y:S02]  /*15f0*/  IMAD R5, R7.reuse, UR4, R5 ;  /* 0x0000000407057c24 */ /* 0x040fe4000f8e0205 */
[C---:B------:R-:W-:Y:S01]  /*1600*/  IMAD R0, R7.reuse, UR8, R0 ;  /* 0x0000000807007c24 */ /* 0x040fe2000f8e0200 */
[----:B------:R-:W2:Y:S01]  /*1610*/  @P0 LDC.64 R8, c[0x0][0x468] ;  /* 0x00011a00ff080b82 */ /* 0x000ea20000000a00 */
[----:B------:R-:W-:-:S07]  /*1620*/  IMAD R2, R7, UR9, R2 ;  /* 0x0000000907027c24 */ /* 0x000fce000f8e0202 */
[----:B------:R-:W3:Y:S01]  /*1630*/  @P0 LDC R14, c[0x0][0x470] ;  /* 0x00011c00ff0e0b82 */ /* 0x000ee20000000800 */
[----:B0-----:R-:W-:-:S05]  /*1640*/  @P0 IMAD.HI.U32 R4, R11, R12, R10 ;  /* 0x0000000c0b040227 */ /* 0x001fca00078e000a */
[----:B------:R-:W-:-:S05]  /*1650*/  @P0 SHF.R.U32.HI R4, RZ, R13, R4 ;  /* 0x0000000dff040219 */ /* 0x000fca0000011604 */
[----:B------:R-:W-:-:S04]  /*1660*/  @P0 IMAD.MOV R10, RZ, RZ, -R4 ;  /* 0x000000ffff0a0224 */ /* 0x000fc800078e0a04 */
[----:B-1----:R-:W-:-:S04]  /*1670*/  @P0 IMAD R11, R10, R15, R11 ;  /* 0x0000000f0a0b0224 */ /* 0x002fc800078e020b */
[C---:B--2---:R-:W-:Y:S02]  /*1680*/  @P0 IMAD R5, R11.reuse, R8, R5 ;  /* 0x000000080b050224 */ /* 0x044fe400078e0205 */
[C---:B------:R-:W-:Y:S02]  /*1690*/  @P0 IMAD R0, R11.reuse, R9, R0 ;  /* 0x000000090b000224 */ /* 0x040fe400078e0200 */
[----:B---3--:R-:W-:-:S07]  /*16a0*/  @P0 IMAD R2, R11, R14, R2 ;  /* 0x0000000e0b020224 */ /* 0x008fce00078e0202 */
.L_x_1660:
[----:B------:R-:W-:Y:S02]  /*16b0*/  ULDC.64 UR4, c[0x0][0x488] ;  /* 0x0001220000047ab9 */ /* 0x000fe40000000a00 */
[----:B------:R-:W-:-:S04]  /*16c0*/  IADD3 R20, P0, R2, UR4, RZ ;  /* 0x0000000402147c10 */ /* 0x000fc8000ff1e0ff */
[----:B------:R-:W-:Y:S01]  /*16d0*/  IADD3.X R21, RZ, UR5, RZ, P0, !PT ;  /* 0x00000005ff157c10 */ /* 0x000fe200087fe4ff */
[----:B------:R-:W-:-:S05]  /*16e0*/  ULDC.64 UR4, c[0x0][0x480] ;  /* 0x0001200000047ab9 */ /* 0x000fca0000000a00 */
[----:B------:R-:W2:Y:S01]  /*16f0*/  LDG.E.64 R20, desc[UR6][R20.64] ;  /* 0x0000000614147981 */ /* 0x000ea2000c1e1b00 */
[----:B------:R-:W-:-:S04]  /*1700*/  IADD3 R6, P0, R0, UR4, RZ ;  /* 0x0000000400067c10 */ /* 0x000fc8000ff1e0ff */
[----:B------:R-:W-:Y:S01]  /*1710*/  IADD3.X R7, RZ, UR5, RZ, P0, !PT ;  /* 0x00000005ff077c10 */ /* 0x000fe200087fe4ff */
[----:B------:R-:W-:-:S05]  /*1720*/  ULDC.64 UR4, c[0x0][0x478] ;  /* 0x00011e0000047ab9 */ /* 0x000fca0000000a00 */
[----:B------:R-:W5:Y:S01]  /*1730*/  LDG.E.64 R6, desc[UR6][R6.64] ;  /* 0x0000000606067981 */ /* 0x000f62000c1e1b00 */
[----:B------:R-:W-:Y:S01]  /*1740*/  IADD3 R4, P0, R5, UR4, RZ ;  /* 0x0000000405047c10 */ /* 0x000fe2000ff1e0ff */
[----:B------:R-:W-:Y:S04]  /*1750*/  BSSY B1, `(.L_x_1661) ;  /* 0x000001e000017945 */ /* 0x000fe80003800000 */
[----:B------:R-:W-:Y:S01]  /*1760*/  IMAD.X R5, RZ, RZ, UR5, P0 ;  /* 0x00000005ff057e24 */ /* 0x000fe200080e06ff */
[----:B--2---:R-:W-:-:S14]  /*1770*/  DSETP.NEU.AND P2, PT, |R20|, +INF , PT ;  /* 0x7ff000001400742a */ /* 0x004fdc0003f4d200 */
        /* <DEDUP_REMOVED lines=17> */
[----:B------:R-:W-:Y:S02]  /*1890*/  MOV R0, R20 ;  /* 0x0000001400007202 */ /* 0x000fe40000000f00 */
[----:B------:R-:W-:Y:S02]  /*18a0*/  MOV R9, R21 ;  /* 0x0000001500097202 */ /* 0x000fe40000000f00 */
[----:B------:R-:W-:-:S07]  /*18b0*/  MOV R2, 0x18d0 ;  /* 0x000018d000027802 */ /* 0x000fce0000000f00 */
[----:B-----5:R-:W-:Y:S05]  /*18c0*/  CALL.REL.NOINC `($_ZN2at6native18elementwise_kernelILi128ELi2EZNS0_22gpu_kernel_impl_nocastIZZZNS0_54_GLOBAL__N__7dbc7496_16_ComplexKernel_cu_75b981de_334617polar_kernel_cudaERNS_14TensorIteratorEENKUlvE_clEvENKUlvE_clEvEUlddE_EEvRNS_18TensorIteratorBaseERKT_EUliE_EEviT1_$__internal_trig_reduction_slowpathd) ;  /* 0x0000002000c47944 */ /* 0x020fea0003c00000 */
[----:B------:R-:W-:Y:S01]  /*18d0*/  IMAD.MOV.U32 R0, RZ, RZ, R13 ;  /* 0x000000ffff007224 */ /* 0x000fe200078e000d */
[----:B------:R-:W-:Y:S02]  /*18e0*/  MOV R22, R8 ;  /* 0x0000000800167202 */ /* 0x000fe40000000f00 */
[----:B------:R-:W-:Y:S01]  /*18f0*/  MOV R23, R9 ;  /* 0x0000000900177202 */ /* 0x000fe20000000f00 */
[----:B------:R-:W-:Y:S06]  /*1900*/  BRA `(.L_x_1663) ;  /* 0x0000000000087947 */ /* 0x000fec0003800000 */
.L_x_1662:
[----:B------:R-:W-:Y:S01]  /*1910*/  DMUL R22, RZ, R20 ;  /* 0x00000014ff167228 */ /* 0x000fe20000000000 */
[----:B------:R-:W-:-:S10]  /*1920*/  IMAD.MOV.U32 R0, RZ, RZ, RZ ;  /* 0x000000ffff007224 */ /* 0x000fd400078e00ff */
.L_x_1663:
[----:B------:R-:W-:Y:S05]  /*1930*/  BSYNC B1 ;  /* 0x0000000000017941 */ /* 0x000fea0003800000 */
.L_x_1661:
[----:B------:R-:W0:Y:S01]  /*1940*/  LDC.64 R26, c[0x4][0x128] ;  /* 0x01004a00ff1a7b82 */ /* 0x000e220000000a00 */
[----:B------:R-:W-:-:S04]  /*1950*/  IADD3 R2, R0, 0x1, RZ ;  /* 0x0000000100027810 */ /* 0x000fc80007ffe0ff */
        /* <DEDUP_REMOVED lines=8> */
[----:B------:R-:W-:Y:S01]  /*19e0*/  MOV R0, 0x3de5db65 ;  /* 0x3de5db6500007802 */ /* 0x000fe20000000f00 */
[----:B------:R-:W-:Y:S01]  /*19f0*/  DMUL R24, R22, R22 ;  /* 0x0000001616187228 */ /* 0x000fe20000000000 */
        /* <DEDUP_REMOVED lines=29> */
[----:B------:R-:W-:Y:S01]  /*1bd0*/  MOV R0, R20 ;  /* 0x0000001400007202 */ /* 0x000fe20000000f00 */
[----:B------:R-:W-:Y:S01]  /*1be0*/  IMAD.MOV.U32 R9, RZ, RZ, R21 ;  /* 0x000000ffff097224 */ /* 0x000fe200078e0015 */
[----:B------:R-:W-:-:S07]  /*1bf0*/  MOV R2, 0x1c10 ;  /* 0x00001c1000027802 */ /* 0x000fce0000000f00 */
[----:B-----5:R-:W-:Y:S05]  /*1c00*/  CALL.REL.NOINC `($_ZN2at6native18elementwise_kernelILi128ELi2EZNS0_22gpu_kernel_impl_nocastIZZZNS0_54_GLOBAL__N__7dbc7496_16_ComplexKernel_cu_75b981de_334617polar_kernel_cudaERNS_14TensorIteratorEENKUlvE_clEvENKUlvE_clEvEUlddE_EEvRNS_18TensorIteratorBaseERKT_EUliE_EEviT1_$__internal_trig_reduction_slowpathd) ;  /* 0x0000001c00f47944 */ /* 0x020fea0003c00000 */
[----:B------:R-:W-:Y:S01]  /*1c10*/  MOV R0, R13 ;  /* 0x0000000d00007202 */ /* 0x000fe20000000f00 */
[----:B------:R-:W-:Y:S01]  /*1c20*/  IMAD.MOV.U32 R25, RZ, RZ, R9 ;  /* 0x000000ffff197224 */ /* 0x000fe200078e0009 */
[----:B------:R-:W-:Y:S01]  /*1c30*/  MOV R24, R8 ;  /* 0x0000000800187202 */ /* 0x000fe20000000f00 */
[----:B------:R-:W-:Y:S06]  /*1c40*/  BRA `(.L_x_1666) ;  /* 0x0000000000087947 */ /* 0x000fec0003800000 */
.L_x_1665:
[----:B------:R-:W-:Y:S01]  /*1c50*/  DMUL R24, RZ, R20 ;  /* 0x00000014ff187228 */ /* 0x000fe20000000000 */
[----:B------:R-:W-:-:S10]  /*1c60*/  MOV R0, RZ ;  /* 0x000000ff00007202 */ /* 0x000fd40000000f00 */
.L_x_1666:
[----:B------:R-:W-:Y:S05]  /*1c70*/  BSYNC B1 ;  /* 0x0000000000017941 */ /* 0x000fea0003800000 */
.L_x_1664:
        /* <DEDUP_REMOVED lines=11> */
[----:B------:R-:W-:-:S02]  /*1d30*/  IADD3 R3, R3, 0x80, RZ ;  /* 0x0000008003037810 */ /* 0x000fc40007ffe0ff */
        /* <DEDUP_REMOVED lines=9> */
[----:B------:R-:W-:Y:S02]  /*1dd0*/  @P0 DFMA R24, R20, R8, 1 ;  /* 0x3ff000001418042b */ /* 0x000fe40000000008 */
[----:B-----5:R-:W-:-:S06]  /*1de0*/  DMUL R8, R6, R22 ;  /* 0x0000001606087228 */ /* 0x020fcc0000000000 */
[----:B------:R-:W-:-:S08]  /*1df0*/  @P1 DFMA R24, R24, -1, RZ ;  /* 0xbff000001818182b */ /* 0x000fd000000000ff */
[----:B------:R-:W-:-:S07]  /*1e00*/  DMUL R10, R6, R24 ;  /* 0x00000018060a7228 */ /* 0x000fce0000000000 */
[----:B------:R0:W-:Y:S04]  /*1e10*/  STG.E.128 desc[UR6][R4.64], R8 ;  /* 0x0000000804007986 */ /* 0x0001e8000c101d06 */
.L_x_1659:
[----:B------:R-:W-:Y:S05]  /*1e20*/  BSYNC B0 ;  /* 0x0000000000007941 */ /* 0x000fea0003800000 */
.L_x_1658:
[----:B------:R-:W-:Y:S02]  /*1e30*/  ULDC UR4, c[0x0][0x210] ;  /* 0x0000840000047ab9 */ /* 0x000fe40000000800 */
[----:B------:R-:W-:-:S13]  /*1e40*/  ISETP.GE.AND P0, PT, R3, UR4, PT ;  /* 0x0000000403007c0c */ /* 0x000fda000bf06270 */
[----:B------:R-:W-:Y:S05]  /*1e50*/  @P0 EXIT ;  /* 0x000000000000094d */ /* 0x000fea0003800000 */
[----:B0-----:R-:W0:Y:S01]  /*1e60*/  LDC R8, c[0x0][0x218] ;  /* 0x00008600ff087b82 */ /* 0x001e220000000800 */
        /* <DEDUP_REMOVED lines=336> */
[----:B------:R-:W1:Y:S01]  /*3370*/  @P0 LDC R13, c[0x0][0x33c] ;  /* 0x0000cf00ff0d0b82 */ /* 0x000e620000000800 */
[----:B------:R-:W-:-:S04]  /*3380*/  IMAD.MOV R3, RZ, RZ, -R9 ;  /* 0x000000ffff037224 */ /* 0x000fc800078e0a09 */
[----:B------:R-:W-:Y:S01]  /*3390*/  IMAD R5, R3, UR8, R5 ;  /* 0x0000000803057c24 */ /* 0x000fe2000f8e0205 */
[----:B------:R-:W-:Y:S02]  /*33a0*/  ULDC.64 UR8, c[0x0][0x460] ;  /* 0x0001180000087ab9 */ /* 0x000fe40000000a00 */
        /* <DEDUP_REMOVED lines=12> */
.L_x_1667:
[----:B------:R-:W-:Y:S02]  /*3470*/  ULDC.64 UR4, c[0x0][0x488] ;  /* 0x0001220000047ab9 */ /* 0x000fe40000000a00 */
[----:B------:R-:W-:-:S04]  /*3480*/  IADD3 R4, P0, R2, UR4, RZ ;  /* 0x0000000402047c10 */ /* 0x000fc8000ff1e0ff */
[----:B------:R-:W-:Y:S01]  /*3490*/  IADD3.X R5, RZ, UR5, RZ, P0, !PT ;  /* 0x00000005ff057c10 */ /* 0x000fe200087fe4ff */
[----:B------:R-:W-:-:S05]  /*34a0*/  ULDC.64 UR4, c[0x0][0x480] ;  /* 0x0001200000047ab9 */ /* 0x000fca0000000a00 */
[----:B------:R-:W2:Y:S01]  /*34b0*/  LDG.E.64 R4, desc[UR6][R4.64] ;  /* 0x0000000604047981 */ /* 0x000ea2000c1e1b00 */
[----:B------:R-:W-:-:S05]  /*34c0*/  IADD3 R6, P0, R0, UR4, RZ ;  /* 0x0000000400067c10 */ /* 0x000fca000ff1e0ff */
[----:B------:R-:W-:Y:S01]  /*34d0*/  IMAD.X R7, RZ, RZ, UR5, P0 ;  /* 0x00000005ff077e24 */ /* 0x000fe200080e06ff */
[----:B------:R-:W-:-:S05]  /*34e0*/  ULDC.64 UR4, c[0x0][0x478] ;  /* 0x00011e0000047ab9 */ /* 0x000fca0000000a00 */
[----:B------:R-:W5:Y:S01]  /*34f0*/  LDG.E.64 R6, desc[UR6][R6.64] ;  /* 0x0000000606067981 */ /* 0x000f62000c1e1b00 */
[----:B------:R-:W-:Y:S01]  /*3500*/  IADD3 R20, P0, R21, UR4, RZ ;  /* 0x0000000415147c10 */ /* 0x000fe2000ff1e0ff */
[----:B------:R-:W-:Y:S03]  /*3510*/  BSSY B0, `(.L_x_1668) ;  /* 0x000001e000007945 */ /* 0x000fe60003800000 */
[----:B------:R-:W-:Y:S01]  /*3520*/  IADD3.X R21, RZ, UR5, RZ, P0, !PT ;  /* 0x00000005ff157c10 */ /* 0x000fe200087fe4ff */
[----:B--2---:R-:W-:-:S14]  /*3530*/  DSETP.NEU.AND P2, PT, |R4|, +INF , PT ;  /* 0x7ff000000400742a */ /* 0x004fdc0003f4d200 */
        /* <DEDUP_REMOVED lines=25> */
.L_x_1669:
[----:B------:R-:W-:Y:S01]  /*36d0*/  DMUL R22, RZ, R4 ;  /* 0x00000004ff167228 */ /* 0x000fe20000000000 */
[----:B------:R-:W-:-:S10]  /*36e0*/  MOV R2, RZ ;  /* 0x000000ff00027202 */ /* 0x000fd40000000f00 */
.L_x_1670:
[----:B------:R-:W-:Y:S05]  /*36f0*/  BSYNC B0 ;  /* 0x0000000000007941 */ /* 0x000fea0003800000 */
.L_x_1668:
[----:B------:R-:W0:Y:S01]  /*3700*/  LDC.64 R24, c[0x4][0x128] ;  /* 0x01004a00ff187b82 */ /* 0x000e220000000a00 */
[----:B------:R-:W-:-:S05]  /*3710*/  IADD3 R2, R2, 0x1, RZ ;  /* 0x0000000102027810 */ /* 0x000fca0007ffe0ff */
[----:B------:R-:W-:-:S05]  /*3720*/  IMAD.SHL.U32 R0, R2, 0x8, RZ ;  /* 0x0000000802007824 */ /* 0x000fca00078e00ff */
[----:B------:R-:W-:-:S05]  /*3730*/  LOP3.LUT R3, R0, 0x8, RZ, 0xc0, !PT ;  /* 0x0000000800037812 */ /* 0x000fca00078ec0ff */
[----:B0-----:R-:W-:-:S05]  /*3740*/  IMAD.WIDE.U32 R24, R3, 0x8, R24 ;  /* 0x0000000803187825 */ /* 0x001fca00078e0018 */
[----:B------:R-:W2:Y:S04]  /*3750*/  LDG.E.128.CONSTANT R8, desc[UR6][R24.64] ;  /* 0x0000000618087981 */ /* 0x000ea8000c1e9d00 */
[----:B------:R-:W3:Y:S04]  /*3760*/  LDG.E.128.CONSTANT R12, desc[UR6][R24.64+0x10] ;  /* 0x00001006180c7981 */ /* 0x000ee8000c1e9d00 */
[----:B------:R-:W4:Y:S01]  /*3770*/  LDG.E.128.CONSTANT R16, desc[UR6][R24.64+0x20] ;  /* 0x0000200618107981 */ /* 0x000f22000c1e9d00 */
[----:B------:R-:W-:Y:S01]  /*3780*/  HFMA2.MMA R0, -RZ, RZ, 1.4736328125, -236.625 ;  /* 0x3de5db65ff007435 */ /* 0x000fe200000001ff */
[----:B------:R-:W-:Y:S01]  /*3790*/  R2P PR, R2, 0x3 ;  /* 0x0000000302007804 */ /* 0x000fe20000000000 */
[----:B------:R-:W-:Y:S01]  /*37a0*/  DMUL R2, R22, R22 ;  /* 0x0000001616027228 */ /* 0x000fe20000000000 */
[----:B------:R-:W-:Y:S01]  /*37b0*/  MOV R26, 0x79785eba ;  /* 0x79785eba001a7802 */ /* 0x000fe20000000f00 */
[----:B------:R-:W-:Y:S03]  /*37c0*/  BSSY B0, `(.L_x_1671) ;  /* 0x0000027000007945 */ /* 0x000fe60003800000 */
[----:B------:R-:W-:-:S03]  /*37d0*/  FSEL R26, -R26, 4.2945490664224492434e-19, !P0 ;  /* 0x20fd81641a1a7808 */ /* 0x000fc60004000100 */
        /* <DEDUP_REMOVED lines=28> */
[----:B------:R-:W-:Y:S02]  /*39a0*/  MOV R9, R5 ;  /* 0x0000000500097202 */ /* 0x000fe40000000f00 */
[----:B------:R-:W-:-:S07]  /*39b0*/  MOV R2, 0x39d0 ;  /* 0x000039d000027802 */ /* 0x000fce0000000f00 */
[----:B-----5:R-:W-:Y:S05]  /*39c0*/  CALL.REL.NOINC `($_ZN2at6native18elementwise_kernelILi128ELi2EZNS0_22gpu_kernel_impl_nocastIZZZNS0_54_GLOBAL__N__7dbc7496_16_ComplexKernel_cu_75b981de_334617polar_kernel_cudaERNS_14TensorIteratorEENKUlvE_clEvENKUlvE_clEvEUlddE_EEvRNS_18TensorIteratorBaseERKT_EUliE_EEviT1_$__internal_trig_reduction_slowpathd) ;  /* 0x0000000000847944 */ /* 0x020fea0003c00000 */
[----:B------:R-:W-:Y:S01]  /*39d0*/  MOV R0, R13 ;  /* 0x0000000d00007202 */ /* 0x000fe20000000f00 */
[----:B------:R-:W-:Y:S01]  /*39e0*/  IMAD.MOV.U32 R2, RZ, RZ, R8 ;  /* 0x000000ffff027224 */ /* 0x000fe200078e0008 */
[----:B------:R-:W-:Y:S01]  /*39f0*/  MOV R3, R9 ;  /* 0x0000000900037202 */ /* 0x000fe20000000f00 */
[----:B------:R-:W-:Y:S06]  /*3a00*/  BRA `(.L_x_1673) ;  /* 0x0000000000087947 */ /* 0x000fec0003800000 */
.L_x_1672:
[----:B------:R-:W-:Y:S01]  /*3a10*/  DMUL R2, RZ, R4 ;  /* 0x00000004ff027228 */ /* 0x000fe20000000000 */
[----:B------:R-:W-:-:S10]  /*3a20*/  MOV R0, RZ ;  /* 0x000000ff00007202 */ /* 0x000fd40000000f00 */
.L_x_1673:
[----:B------:R-:W-:Y:S05]  /*3a30*/  BSYNC B0 ;  /* 0x0000000000007941 */ /* 0x000fea0003800000 */
.L_x_1671:
        /* <DEDUP_REMOVED lines=8> */
[----:B------:R-:W-:Y:S01]  /*3ac0*/  HFMA2.MMA R0, -RZ, RZ, 1.4736328125, -236.625 ;  /* 0x3de5db65ff007435 */ /* 0x000fe200000001ff */
[----:B------:R-:W-:Y:S01]  /*3ad0*/  MOV R26, 0x79785eba ;  /* 0x79785eba001a7802 */ /* 0x000fe20000000f00 */
[----:B------:R-:W-:-:S03]  /*3ae0*/  DMUL R4, R2, R2 ;  /* 0x0000000202047228 */ /* 0x000fc60000000000 */
[----:B------:R-:W-:-:S05]  /*3af0*/  FSEL R26, -R26, 4.2945490664224492434e-19, !P0 ;  /* 0x20fd81641a1a7808 */ /* 0x000fca0004000100 */
        /* <DEDUP_REMOVED lines=12> */
[----:B------:R-:W-:Y:S01]  /*3bc0*/  STG.E.128 desc[UR6][R20.64], R4 ;  /* 0x0000000414007986 */ /* 0x000fe2000c101d06 */
[----:B------:R-:W-:Y:S05]  /*3bd0*/  EXIT ;  /* 0x000000000000794d */ /* 0x000fea0003800000 */
        .type           $_ZN2at6native18elementwise_kernelILi128ELi2EZNS0_22gpu_kernel_impl_nocastIZZZNS0_54_GLOBAL__N__7dbc7496_16_ComplexKernel_cu_75b981de_334617polar_kernel_cudaERNS_14TensorIteratorEENKUlvE_clEvENKUlvE_clEvEUlddE_EEvRNS_18TensorIteratorBaseERKT_EUliE_EEviT1_$__internal_trig_reduction_slowpathd,@function
        .size           $_ZN2at6native18elementwise_kernelILi128ELi2EZNS0_22gpu_kernel_impl_nocastIZZZNS0_54_GLOBAL__N__7dbc7496_16_ComplexKernel_cu_75b981de_334617polar_kernel_cudaERNS_14TensorIteratorEENKUlvE_clEvENKUlvE_clEvEUlddE_EEvRNS_18TensorIteratorBaseERKT_EUliE_EEviT1_$__internal_trig_reduction_slowpathd,(.L_x_4581 - $_ZN2at6native18elementwise_kernelILi128ELi2EZNS0_22gpu_kernel_impl_nocastIZZZNS0_54_GLOBAL__N__7dbc7496_16_ComplexKernel_cu_75b981de_334617polar_kernel_cudaERNS_14TensorIteratorEENKUlvE_clEvENKUlvE_clEvEUlddE_EEvRNS_18TensorIteratorBaseERKT_EUliE_EEviT1_$__internal_trig_reduction_slowpathd)
$_ZN2at6native18elementwise_kernelILi128ELi2EZNS0_22gpu_kernel_impl_nocastIZZZNS0_54_GLOBAL__N__7dbc7496_16_ComplexKernel_cu_75b981de_334617polar_kernel_cudaERNS_14TensorIteratorEENKUlvE_clEvENKUlvE_clEvEUlddE_EEvRNS_18TensorIteratorBaseERKT_EUliE_EEviT1_$__internal_trig_reduction_slowpathd:
[----:B------:R-:W-:Y:S01]  /*3be0*/  SHF.R.U32.HI R10, RZ, 0x14, R9 ;  /* 0x00000014ff0a7819 */ /* 0x000fe20000011609 */
[----:B------:R-:W-:-:S03]  /*3bf0*/  IMAD.MOV.U32 R13, RZ, RZ, RZ ;  /* 0x000000ffff0d7224 */ /* 0x000fc600078e00ff */
[----:B------:R-:W-:-:S04]  /*3c00*/  LOP3.LUT R8, R10, 0x7ff, RZ, 0xc0, !PT ;  /* 0x000007ff0a087812 */ /* 0x000fc800078ec0ff */
[----:B------:R-:W-:-:S13]  /*3c10*/  ISETP.NE.AND P0, PT, R8, 0x7ff, PT ;  /* 0x000007ff0800780c */ /* 0x000fda0003f05270 */
[----:B------:R-:W-:Y:S05]  /*3c20*/  @!P0 BRA `(.L_x_1674) ;  /* 0x0000000800448947 */ /* 0x000fea0003800000 */
[----:B------:R-:W-:Y:S01]  /*3c30*/  IADD3 R8, R8, -0x400, RZ ;  /* 0xfffffc0008087810 */ /* 0x000fe20007ffe0ff */
[----:B------:R-:W-:Y:S01]  /*3c40*/  BSSY B2, `(.L_x_1675) ;  /* 0x0000035000027945 */ /* 0x000fe20003800000 */
[----:B------:R-:W-:Y:S02]  /*3c50*/  IADD3 R10, R10, -0x400, RZ ;  /* 0xfffffc000a0a7810 */ /* 0x000fe40007ffe0ff */
[----:B------:R-:W-:Y:S02]  /*3c60*/  CS2R R24, SRZ ;  /* 0x0000000000187805 */ /* 0x000fe4000001ff00 */
[----:B------:R-:W-:-:S04]  /*3c70*/  SHF.R.U32.HI R12, RZ, 0x6, R8 ;  /* 0x00000006ff0c7819 */ /* 0x000fc80000011608 */
[C---:B------:R-:W-:Y:S02]  /*3c80*/  IADD3 R11, -R12.reuse, 0x10, RZ ;  /* 0x000000100c0b7810 */ /* 0x040fe40007ffe1ff */
[----:B------:R-:W-:Y:S02]  /*3c90*/  IADD3 R8, -R12, 0x13, RZ ;  /* 0x000000130c087810 */ /* 0x000fe40007ffe1ff */
[----:B------:R-:W-:-:S04]  /*3ca0*/  ISETP.GT.AND P0, PT, R11, 0xe, PT ;  /* 0x0000000e0b00780c */ /* 0x000fc80003f04270 */
[----:B------:R-:W-:-:S04]  /*3cb0*/  SEL R8, R8, 0x12, !P0 ;  /* 0x0000001208087807 */ /* 0x000fc80004000000 */
[----:B------:R-:W-:Y:S02]  /*3cc0*/  ISETP.GT.AND P0, PT, R11, R8, PT ;  /* 0x000000080b00720c */ /* 0x000fe40003f04270 */
[----:B------:R-:W-:Y:S02]  /*3cd0*/  LOP3.LUT P3, R11, R10, 0x3f, RZ, 0xc0, !PT ;  /* 0x0000003f0a0b7812 */ /* 0x000fe4000786c0ff */
[----:B------:R-:W-:-:S05]  /*3ce0*/  IADD3 R10, -R12, 0xf, RZ ;  /* 0x0000000f0c0a7810 */ /* 0x000fca0007ffe1ff */
[----:B------:R-:W-:-:S04]  /*3cf0*/  IMAD.MOV.U32 R13, RZ, RZ, R10 ;  /* 0x000000ffff0d7224 */ /* 0x000fc800078e000a */
[----:B------:R-:W-:Y:S05]  /*3d00*/  @P0 BRA `(.L_x_1676) ;  /* 0x0000000000a00947 */ /* 0x000fea0003800000 */
[----:B------:R-:W0:Y:S01]  /*3d10*/  LDC.64 R16, c[0x4][0x130] ;  /* 0x01004c00ff107b82 */ /* 0x000e220000000a00 */
[----:B------:R-:W-:Y:S02]  /*3d20*/  SHF.L.U64.HI R12, R0, 0xb, R9 ;  /* 0x0000000b000c7819 */ /* 0x000fe40000010209 */
[----:B------:R-:W-:Y:S02]  /*3d30*/  CS2R R24, SRZ ;  /* 0x0000000000187805 */ /* 0x000fe4000001ff00 */
[----:B------:R-:W-:Y:S02]  /*3d40*/  MOV R13, R10 ;  /* 0x0000000a000d7202 */ /* 0x000fe40000000f00 */
[----:B------:R-:W-:Y:S01]  /*3d50*/  LOP3.LUT R12, R12, 0x80000000, RZ, 0xfc, !PT ;  /* 0x800000000c0c7812 */ /* 0x000fe200078efcff */
[----:B------:R-:W1:Y:S01]  /*3d60*/  LDC.64 R14, c[0x0][0x208] ;  /* 0x00008200ff0e7b82 */ /* 0x000e620000000a00 */
[----:B0-----:R-:W-:-:S05]  /*3d70*/  IMAD.WIDE R16, R10, 0x8, R16 ;  /* 0x000000080a107825 */ /* 0x001fca00078e0210 */
[----:B------:R-:W-:Y:S02]  /*3d80*/  MOV R19, R17 ;  /* 0x0000001100137202 */ /* 0x000fe40000000f00 */
[----:B------:R-:W-:Y:S01]  /*3d90*/  SHF.L.U32 R17, R0, 0xb, RZ ;  /* 0x0000000b00117819 */ /* 0x000fe200000006ff */
[----:B-1----:R-:W-:-:S07]  /*3da0*/  IMAD.MOV.U32 R0, RZ, RZ, R1 ;  /* 0x000000ffff007224 */ /* 0x002fce00078e0001 */
.L_x_1677:
[----:B------:R-:W-:Y:S01]  /*3db0*/  R2UR UR4, R14 ;  /* 0x000000000e0472ca */ /* 0x000fe200000e0000 */
[----:B------:R-:W-:Y:S01]  /*3dc0*/  IMAD.MOV.U32 R29, RZ, RZ, R19 ;  /* 0x000000ffff1d7224 */ /* 0x000fe200078e0013 */
[----:B------:R-:W-:Y:S02]  /*3dd0*/  R2UR UR5, R15 ;  /* 0x000000000f0572ca */ /* 0x000fe400000e0000 */
[----:B------:R-:W-:-:S11]  /*3de0*/  MOV R28, R16 ;  /* 0x00000010001c7202 */ /* 0x000fd60000000f00 */
[----:B------:R-:W2:Y:S01]  /*3df0*/  LDG.E.64.CONSTANT R28, desc[UR4][R28.64] ;  /* 0x000000041c1c7981 */ /* 0x000ea2000c1e9b00 */
[----:B------:R-:W-:Y:S02]  /*3e00*/  MOV R26, R24 ;  /* 0x00000018001a7202 */ /* 0x000fe40000000f00 */
[----:B------:R-:W-:Y:S02]  /*3e10*/  MOV R27, R25 ;  /* 0x00000019001b7202 */ /* 0x000fe40000000f00 */
[----:B------:R-:W-:Y:S01]  /*3e20*/  IADD3 R13, R13, 0x1, RZ ;  /* 0x000000010d0d7810 */ /* 0x000fe20007ffe0ff */
[----:B--2---:R-:W-:-:S04]  /*3e30*/  IMAD.WIDE.U32 R26, P4, R28, R17, R26 ;  /* 0x000000111c1a7225 */ /* 0x004fc8000788001a */
[----:B------:R-:W-:Y:S01]  /*3e40*/  IMAD R25, R28, R12, RZ ;  /* 0x0000000c1c197224 */ /* 0x000fe200078e02ff */
[----:B------:R-:W-:Y:S01]  /*3e50*/  MOV R24, R26 ;  /* 0x0000001a00187202 */ /* 0x000fe20000000f00 */
[----:B------:R-:W-:-:S03]  /*3e60*/  IMAD R18, R29, R17, RZ ;  /* 0x000000111d127224 */ /* 0x000fc600078e02ff */
[----:B------:R-:W-:Y:S01]  /*3e70*/  IADD3 R25, P0, R25, R27, RZ ;  /* 0x0000001b19197210 */ /* 0x000fe20007f1e0ff */
[----:B------:R-:W-:-:S03]  /*3e80*/  IMAD.HI.U32 R27, R28, R12, RZ ;  /* 0x0000000c1c1b7227 */ /* 0x000fc600078e00ff */
[----:B------:R-:W-:Y:S01]  /*3e90*/  IADD3 R25, P1, R18, R25, RZ ;  /* 0x0000001912197210 */ /* 0x000fe20007f3e0ff */
[----:B------:R-:W-:-:S04]  /*3ea0*/  IMAD.HI.U32 R18, R29, R17, RZ ;  /* 0x000000111d127227 */ /* 0x000fc800078e00ff */
[----:B------:R-:W-:Y:S01]  /*3eb0*/  IMAD.X R27, RZ, RZ, R27, P4 ;  /* 0x000000ffff1b7224 */ /* 0x000fe200020e061b */
[----:B------:R-:W-:Y:S01]  /*3ec0*/  ISETP.GE.AND P4, PT, R13, R8, PT ;  /* 0x000000080d00720c */ /* 0x000fe20003f86270 */
[----:B------:R0:W-:Y:S03]  /*3ed0*/  STL.64 [R0], R24 ;  /* 0x0000001800007387 */ /* 0x0001e60000100a00 */
[----:B------:R-:W-:Y:S01]  /*3ee0*/  IADD3.X R18, P0, R18, R27, RZ, P0, !PT ;  /* 0x0000001b12127210 */ /* 0x000fe2000071e4ff */
[----:B0-----:R-:W-:-:S04]  /*3ef0*/  IMAD.HI.U32 R24, R29, R12, RZ ;  /* 0x0000000c1d187227 */ /* 0x001fc800078e00ff */
[----:B------:R-:W-:Y:S02]  /*3f00*/  IMAD R25, R29, R12, RZ ;  /* 0x0000000c1d197224 */ /* 0x000fe400078e02ff */
[----:B------:R-:W-:Y:S01]  /*3f10*/  IMAD.X R24, RZ, RZ, R24, P0 ;  /* 0x000000ffff187224 */ /* 0x000fe200000e0618 */
[----:B------:R-:W-:Y:S01]  /*3f20*/  IADD3 R16, P0, R16, 0x8, RZ ;  /* 0x0000000810107810 */ /* 0x000fe20007f1e0ff */
[----:B------:R-:W-:Y:S01]  /*3f30*/  VIADD R0, R0, 0x8 ;  /* 0x0000000800007836 */ /* 0x000fe20000000000 */
[----:B------:R-:W-:Y:S02]  /*3f40*/  IADD3.X R18, P1, R25, R18, RZ, P1, !PT ;  /* 0x0000001219127210 */ /* 0x000fe40000f3e4ff */
[----:B------:R-:W-:Y:S02]  /*3f50*/  IADD3.X R19, RZ, R19, RZ, P0, !PT ;  /* 0x00000013ff137210 */ /* 0x000fe400007fe4ff */
[----:B------:R-:W-:Y:S02]  /*3f60*/  IADD3.X R25, RZ, R24, RZ, P1, !PT ;  /* 0x00000018ff197210 */ /* 0x000fe40000ffe4ff */
[----:B------:R-:W-:Y:S01]  /*3f70*/  MOV R24, R18 ;  /* 0x0000001200187202 */ /* 0x000fe20000000f00 */
[----:B------:R-:W-:Y:S06]  /*3f80*/  @!P4 BRA `(.L_x_1677) ;  /* 0xfffffffc0088c947 */ /* 0x000fec000383ffff */
.L_x_1676:
[----:B------:R-:W-:Y:S05]  /*3f90*/  BSYNC B2 ;  /* 0x0000000000027941 */ /* 0x000fea0003800000 */
.L_x_1675:
        /* <DEDUP_REMOVED lines=10> */
[-CC-:B---3--:R-:W-:Y:S02]  /*4040*/  @P3 SHF.R.U64 R17, R18, R16.reuse, R19.reuse ;  /* 0x0000001012113219 */ /* 0x188fe40000001213 */
[----:B------:R-:W-:Y:S02]  /*4050*/  @P3 SHF.R.U32.HI R8, RZ, R16, R19 ;  /* 0x00000010ff083219 */ /* 0x000fe40000011613 */
[-C--:B------:R-:W-:Y:S02]  /*4060*/  @P3 SHF.L.U64.HI R19, R14, R11.reuse, R15 ;  /* 0x0000000b0e133219 */ /* 0x080fe4000001020f */
[----:B------:R-:W-:Y:S02]  /*4070*/  @P3 LOP3.LUT R14, R17, R0, RZ, 0xfc, !PT ;  /* 0x00000000110e3212 */ /* 0x000fe400078efcff */
[----:B----4-:R-:W-:-:S02]  /*4080*/  @P3 SHF.L.U32 R17, R12, R11, RZ ;  /* 0x0000000b0c113219 */ /* 0x010fc400000006ff */
[----:B------:R-:W-:Y:S02]  /*4090*/  @P3 SHF.R.U32.HI R16, RZ, R16, R15 ;  /* 0x00000010ff103219 */ /* 0x000fe4000001160f */
[----:B------:R-:W-:Y:S02]  /*40a0*/  @P3 LOP3.LUT R15, R8, R19, RZ, 0xfc, !PT ;  /* 0x00000013080f3212 */ /* 0x000fe400078efcff */
[----:B------:R-:W-:Y:S02]  /*40b0*/  @P3 SHF.L.U64.HI R11, R12, R11, R13 ;  /* 0x0000000b0c0b3219 */ /* 0x000fe4000001020d */
[----:B------:R-:W-:Y:S02]  /*40c0*/  @P3 LOP3.LUT R12, R17, R10, RZ, 0xfc, !PT ;  /* 0x0000000a110c3212 */ /* 0x000fe400078efcff */
[C---:B------:R-:W-:Y:S02]  /*40d0*/  SHF.L.U64.HI R10, R14.reuse, 0x2, R15 ;  /* 0x000000020e0a7819 */ /* 0x040fe4000001020f */
[----:B------:R-:W-:-:S02]  /*40e0*/  SHF.L.U32 R14, R14, 0x2, RZ ;  /* 0x000000020e0e7819 */ /* 0x000fc400000006ff */
[----:B------:R-:W-:Y:S02]  /*40f0*/  SHF.R.U32.HI R0, RZ, 0x1e, R15 ;  /* 0x0000001eff007819 */ /* 0x000fe4000001160f */
[----:B------:R-:W-:Y:S02]  /*4100*/  SHF.L.U32 R19, R12, 0x2, RZ ;  /* 0x000000020c137819 */ /* 0x000fe400000006ff */
[----:B------:R-:W-:Y:S02]  /*4110*/  @P3 LOP3.LUT R13, R11, R16, RZ, 0xfc, !PT ;  /* 0x000000100b0d3212 */ /* 0x000fe400078efcff */
[----:B------:R-:W-:Y:S02]  /*4120*/  IADD3 RZ, P0, RZ, -R14, RZ ;  /* 0x8000000effff7210 */ /* 0x000fe40007f1e0ff */
[----:B------:R-:W-:Y:S02]  /*4130*/  LOP3.LUT R11, RZ, R10, RZ, 0x33, !PT ;  /* 0x0000000aff0b7212 */ /* 0x000fe400078e33ff */
[----:B------:R-:W-:-:S02]  /*4140*/  LOP3.LUT R19, R0, R19, RZ, 0xfc, !PT ;  /* 0x0000001300137212 */ /* 0x000fc400078efcff */
[--C-:B------:R-:W-:Y:S02]  /*4150*/  SHF.L.U64.HI R0, R12, 0x2, R13.reuse ;  /* 0x000000020c007819 */ /* 0x100fe4000001020d */
[----:B------:R-:W-:Y:S02]  /*4160*/  IADD3.X R11, P0, RZ, R11, RZ, P0, !PT ;  /* 0x0000000bff0b7210 */ /* 0x000fe4000071e4ff */
[----:B------:R-:W-:Y:S02]  /*4170*/  LOP3.LUT R12, RZ, R19, RZ, 0x33, !PT ;  /* 0x00000013ff0c7212 */ /* 0x000fe400078e33ff */
[----:B------:R-:W-:Y:S02]  /*4180*/  LOP3.LUT R15, RZ, R0, RZ, 0x33, !PT ;  /* 0x00000000ff0f7212 */ /* 0x000fe400078e33ff */
[----:B------:R-:W-:Y:S02]  /*4190*/  IADD3.X R12, P0, RZ, R12, RZ, P0, !PT ;  /* 0x0000000cff0c7210 */ /* 0x000fe4000071e4ff */
[----:B------:R-:W-:-:S03]  /*41a0*/  SHF.R.U32.HI R8, RZ, 0x1d, R13 ;  /* 0x0000001dff087819 */ /* 0x000fc6000001160d */
[----:B------:R-:W-:Y:S01]  /*41b0*/  IMAD.X R15, RZ, RZ, R15, P0 ;  /* 0x000000ffff0f7224 */ /* 0x000fe200000e060f */
[C---:B------:R-:W-:Y:S02]  /*41c0*/  LOP3.LUT P1, RZ, R8.reuse, 0x1, RZ, 0xc0, !PT ;  /* 0x0000000108ff7812 */ /* 0x040fe4000782c0ff */
[----:B------:R-:W-:Y:S02]  /*41d0*/  LOP3.LUT R8, R8, 0x1, RZ, 0xc0, !PT ;  /* 0x0000000108087812 */ /* 0x000fe400078ec0ff */
[----:B------:R-:W-:Y:S02]  /*41e0*/  SEL R0, R0, R15, !P1 ;  /* 0x0000000f00007207 */ /* 0x000fe40004800000 */
[----:B------:R-:W-:Y:S02]  /*41f0*/  SEL R19, R19, R12, !P1 ;  /* 0x0000000c13137207 */ /* 0x000fe40004800000 */
[----:B------:R-:W-:Y:S02]  /*4200*/  ISETP.NE.U32.AND P0, PT, R0, RZ, PT ;  /* 0x000000ff0000720c */ /* 0x000fe40003f05070 */
[----:B------:R-:W-:-:S02]  /*4210*/  SEL R11, R10, R11, !P1 ;  /* 0x0000000b0a0b7207 */ /* 0x000fc40004800000 */
[----:B------:R-:W-:Y:S02]  /*4220*/  SEL R12, R19, R0, !P0 ;  /* 0x00000000130c7207 */ /* 0x000fe40004000000 */
[----:B------:R-:W-:Y:S02]  /*4230*/  @P1 IADD3 R14, -R14, RZ, RZ ;  /* 0x000000ff0e0e1210 */ /* 0x000fe40007ffe1ff */
[----:B------:R-:W-:Y:S02]  /*4240*/  LEA.HI R13, R13, R8, RZ, 0x2 ;  /* 0x000000080d0d7211 */ /* 0x000fe400078f10ff */
[----:B------:R-:W1:Y:S02]  /*4250*/  FLO.U32 R12, R12 ;  /* 0x0000000c000c7300 */ /* 0x000e6400000e0000 */
[C---:B-1----:R-:W-:Y:S02]  /*4260*/  IADD3 R15, -R12.reuse, 0x1f, RZ ;  /* 0x0000001f0c0f7810 */ /* 0x042fe40007ffe1ff */
[----:B------:R-:W-:-:S02]  /*4270*/  IADD3 R17, -R12, 0x3f, RZ ;  /* 0x0000003f0c117810 */ /* 0x000fc40007ffe1ff */
[----:B------:R-:W-:-:S04]  /*4280*/  @P0 IADD3 R17, R15, RZ, RZ ;  /* 0x000000ff0f110210 */ /* 0x000fc80007ffe0ff */
[C---:B------:R-:W-:Y:S02]  /*4290*/  ISETP.NE.U32.AND P0, PT, R17.reuse, RZ, PT ;  /* 0x000000ff1100720c */ /* 0x040fe40003f05070 */
[----:B------:R-:W-:Y:S02]  /*42a0*/  IADD3 R16, -R17, 0x40, RZ ;  /* 0x0000004011107810 */ /* 0x000fe40007ffe1ff */
[----:B------:R-:W-:Y:S02]  /*42b0*/  ISETP.NE.AND.EX P0, PT, RZ, RZ, PT, P0 ;  /* 0x000000ffff00720c */ /* 0x000fe40003f05300 */
[CC--:B------:R-:W-:Y:S02]  /*42c0*/  SHF.L.U32 R10, R19.reuse, R17.reuse, RZ ;  /* 0x00000011130a7219 */ /* 0x0c0fe400000006ff */
[----:B------:R-:W-:Y:S02]  /*42d0*/  SHF.R.U64 R15, R14, R16, R11 ;  /* 0x000000100e0f7219 */ /* 0x000fe4000000120b */
[----:B------:R-:W-:-:S07]  /*42e0*/  SHF.L.U64.HI R12, R19, R17, R0 ;  /* 0x00000011130c7219 */ /* 0x000fce0000010200 */
[----:B------:R-:W-:Y:S02]  /*42f0*/  @P0 LOP3.LUT R19, R15, R10, RZ, 0xfc, !PT ;  /* 0x0000000a0f130212 */ /* 0x000fe400078efcff */
[----:B------:R-:W-:-:S03]  /*4300*/  SHF.R.U32.HI R15, RZ, R16, R11 ;  /* 0x00000010ff0f7219 */ /* 0x000fc6000001160b */
[----:B------:R-:W-:Y:S01]  /*4310*/  IMAD.WIDE.U32 R10, R19, 0x2168c235, RZ ;  /* 0x2168c235130a7825 */ /* 0x000fe200078e00ff */
[----:B------:R-:W-:Y:S01]  /*4320*/  @P0 LOP3.LUT R0, R15, R12, RZ, 0xfc, !PT ;  /* 0x0000000c0f000212 */ /* 0x000fe200078efcff */
[----:B------:R-:W-:Y:S02]  /*4330*/  HFMA2.MMA R15, -RZ, RZ, 0, 0 ;  /* 0x00000000ff0f7435 */ /* 0x000fe400000001ff */
[----:B------:R-:W-:Y:S01]  /*4340*/  IMAD.MOV.U32 R14, RZ, RZ, R11 ;  /* 0x000000ffff0e7224 */ /* 0x000fe200078e000b */
[----:B------:R-:W-:Y:S01]  /*4350*/  IADD3 RZ, P0, R10, R10, RZ ;  /* 0x0000000a0aff7210 */ /* 0x000fe20007f1e0ff */
[----:B------:R-:W-:-:S04]  /*4360*/  IMAD.HI.U32 R11, R0, -0x36f0255e, RZ ;  /* 0xc90fdaa2000b7827 */ /* 0x000fc800078e00ff */
[----:B------:R-:W-:-:S04]  /*4370*/  IMAD.WIDE.U32 R14, R19, -0x36f0255e, R14 ;  /* 0xc90fdaa2130e7825 */ /* 0x000fc800078e000e */
[C---:B------:R-:W-:Y:S02]  /*4380*/  IMAD R19, R0.reuse, -0x36f0255e, RZ ;  /* 0xc90fdaa200137824 */ /* 0x040fe400078e02ff */
[----:B------:R-:W-:-:S05]  /*4390*/  IMAD.WIDE.U32 R14, P3, R0, 0x2168c235, R14 ;  /* 0x2168c235000e7825 */ /* 0x000fca000786000e */
[----:B------:R-:W-:Y:S02]  /*43a0*/  IADD3.X R11, R11, RZ, RZ, P3, !PT ;  /* 0x000000ff0b0b7210 */ /* 0x000fe40001ffe4ff */
[----:B------:R-:W-:Y:S02]  /*43b0*/  IADD3 R0, P3, R19, R15, RZ ;  /* 0x0000000f13007210 */ /* 0x000fe40007f7e0ff */
[----:B------:R-:W-:Y:S02]  /*43c0*/  IADD3.X RZ, P0, R14, R14, RZ, P0, !PT ;  /* 0x0000000e0eff7210 */ /* 0x000fe4000071e4ff */
[C---:B------:R-:W-:Y:S01]  /*43d0*/  ISETP.GT.U32.AND P4, PT, R0.reuse, RZ, PT ;  /* 0x000000ff0000720c */ /* 0x040fe20003f84070 */
[----:B------:R-:W-:Y:S01]  /*43e0*/  IMAD.X R11, RZ, RZ, R11, P3 ;  /* 0x000000ffff0b7224 */ /* 0x000fe200018e060b */
[----:B------:R-:W-:-:S04]  /*43f0*/  IADD3.X R15, P3, R0, R0, RZ, P0, !PT ;  /* 0x00000000000f7210 */ /* 0x000fc8000077e4ff */
[C---:B------:R-:W-:Y:S02]  /*4400*/  ISETP.GT.AND.EX P0, PT, R11.reuse, RZ, PT, P4 ;  /* 0x000000ff0b00720c */ /* 0x040fe40003f04340 */
[-C--:B------:R-:W-:Y:S02]  /*4410*/  IADD3.X R10, R11, R11.reuse, RZ, P3, !PT ;  /* 0x0000000b0b0a7210 */ /* 0x080fe40001ffe4ff */
[----:B------:R-:W-:Y:S02]  /*4420*/  SEL R15, R15, R0, P0 ;  /* 0x000000000f0f7207 */ /* 0x000fe40000000000 */
[----:B------:R-:W-:Y:S02]  /*4430*/  SEL R0, R10, R11, P0 ;  /* 0x0000000b0a007207 */ /* 0x000fe40000000000 */
[----:B------:R-:W-:Y:S02]  /*4440*/  IADD3 R11, P3, R15, 0x1, RZ ;  /* 0x000000010f0b7810 */ /* 0x000fe40007f7e0ff */
[----:B------:R-:W-:-:S02]  /*4450*/  SEL R12, RZ, 0x1, !P0 ;  /* 0x00000001ff0c7807 */ /* 0x000fc40004000000 */
[----:B------:R-:W-:Y:S02]  /*4460*/  IADD3.X R0, RZ, R0, RZ, P3, !PT ;  /* 0x00000000ff007210 */ /* 0x000fe40001ffe4ff */
[----:B------:R-:W-:Y:S01]  /*4470*/  LOP3.LUT P0, R9, R9, 0x80000000, RZ, 0xc0, !PT ;  /* 0x8000000009097812 */ /* 0x000fe2000780c0ff */
[----:B------:R-:W-:Y:S01]  /*4480*/  IMAD.IADD R12, R12, 0x1, R17 ;  /* 0x000000010c0c7824 */ /* 0x000fe200078e0211 */
[----:B------:R-:W-:Y:S02]  /*4490*/  SHF.R.U64 R11, R11, 0xa, R0 ;  /* 0x0000000a0b0b7819 */ /* 0x000fe40000001200 */
[----:B------:R-:W-:Y:S02]  /*44a0*/  @P1 LOP3.LUT R9, R9, 0x80000000, RZ, 0x3c, !PT ;  /* 0x8000000009091812 */ /* 0x000fe400078e3cff */
[----:B------:R-:W-:Y:S02]  /*44b0*/  IADD3 R11, P3, R11, 0x1, RZ ;  /* 0x000000010b0b7810 */ /* 0x000fe40007f7e0ff */
[----:B------:R-:W-:-:S02]  /*44c0*/  SHF.L.U32 R12, R12, 0x14, RZ ;  /* 0x000000140c0c7819 */ /* 0x000fc400000006ff */
[----:B------:R-:W-:-:S03]  /*44d0*/  LEA.HI.X R0, R0, RZ, RZ, 0x16, P3 ;  /* 0x000000ff00007211 */ /* 0x000fc600018fb4ff */
[----:B------:R-:W-:Y:S02]  /*44e0*/  @P0 IADD3 R13, -R13, RZ, RZ ;  /* 0x000000ff0d0d0210 */ /* 0x000fe40007ffe1ff */
[--C-:B------:R-:W-:Y:S02]  /*44f0*/  SHF.R.U64 R10, R11, 0x1, R0.reuse ;  /* 0x000000010b0a7819 */ /* 0x100fe40000001200 */
[----:B------:R-:W-:Y:S02]  /*4500*/  SHF.R.U32.HI R11, RZ, 0x1, R0 ;  /* 0x00000001ff0b7819 */ /* 0x000fe40000011600 */
[----:B------:R-:W-:-:S04]  /*4510*/  IADD3 R0, P3, P4, R10, -UR4, RZ ;  /* 0x800000040a007c10 */ /* 0x000fc8000fc7e0ff */
[----:B------:R-:W-:-:S04]  /*4520*/  IADD3.X R8, R11, 0x3fe00000, ~R12, P3, P4 ;  /* 0x3fe000000b087810 */ /* 0x000fc80001fe8c0c */
[----:B0-----:R-:W-:-:S07]  /*4530*/  LOP3.LUT R9, R8, R9, RZ, 0xfc, !PT ;  /* 0x0000000908097212 */ /* 0x001fce00078efcff */
.L_x_1674:
[----:B------:R-:W-:Y:S01]  /*4540*/  MOV R10, R2 ;  /* 0x00000002000a7202 */ /* 0x000fe20000000f00 */
[----:B------:R-:W-:Y:S01]  /*4550*/  IMAD.MOV.U32 R8, RZ, RZ, R0 ;  /* 0x000000ffff087224 */ /* 0x000fe200078e0000 */
[----:B------:R-:W-:-:S04]  /*4560*/  MOV R11, 0x0 ;  /* 0x00000000000b7802 */ /* 0x000fc80000000f00 */
[----:B------:R-:W-:Y:S05]  /*4570*/  RET.REL.NODEC R10 `(_ZN2at6native18elementwise_kernelILi128ELi2EZNS0_22gpu_kernel_impl_nocastIZZZNS0_54_GLOBAL__N__7dbc7496_16_ComplexKernel_cu_75b981de_334617polar_kernel_cudaERNS_14TensorIteratorEENKUlvE_clEvENKUlvE_clEvEUlddE_EEvRNS_18TensorIteratorBaseERKT_EUliE_EEviT1_) ;  /* 0xffffffb80aa07950 */ /* 0x000fea0003c3ffff */
.L_x_1678:
        /* <DEDUP_REMOVED lines=16> */
.L_x_4581:


//--------------------- .text._ZN2at6native27unrolled_elementwise_kernelIZZZNS0_54_GLOBAL__N__7dbc7496_16_ComplexKernel_cu_75b981de_334617polar_kernel_cudaERNS_14TensorIteratorEENKUlvE_clEvENKUlvE_clEvEUlddE_St5arrayIPcLm3EELi4E23TrivialOffsetCalculatorILi2EjESB_ILi1EjENS0_6memory15LoadWithoutCastENSE_16StoreWithoutCastEEEviT_T0_T2_T3_T4_T5_ --------------------------
	.section	.text._ZN2at6native27unrolled_elementwise_kernelIZZZNS0_54_GLOBAL__N__7dbc7496_16_ComplexKernel_cu_75b981de_334617polar_kernel_cudaERNS_14TensorIteratorEENKUlvE_clEvENKUlvE_clEvEUlddE_St5arrayIPcLm3EELi4E23TrivialOffsetCalculatorILi2EjESB_ILi1EjENS0_6memory15LoadWithoutCastENSE_16StoreWithoutCastEEEviT_T0_T2_T3_T4_T5_,"ax",@progbits
	.align	128
        .global         _ZN2at6native27unrolled_elementwise_kernelIZZZNS0_54_GLOBAL__N__7dbc7496_16_ComplexKernel_cu_75b981de_334617polar_kernel_cudaERNS_14TensorIteratorEENKUlvE_clEvENKUlvE_clEvEUlddE_St5arrayIPcLm3EELi4E23TrivialOffsetCalculatorILi2EjESB_ILi1EjENS0_6memory15LoadWithoutCastENSE_16StoreWithoutCastEEEviT_T0_T2_T3_T4_T5_
        .type           _ZN2at6native27unrolled_elementwise_kernelIZZZNS0_54_GLOBAL__N__7dbc7496_16_ComplexKernel_cu_75b981de_334617polar_kernel_cudaERNS_14TensorIteratorEENKUlvE_clEvENKUlvE_clEvEUlddE_St5arrayIPcLm3EELi4E23TrivialOffsetCalculatorILi2EjESB_ILi1EjENS0_6memory15LoadWithoutCastENSE_16StoreWithoutCastEEEviT_T0_T2_T3_T4_T5_,@function
        .size           _ZN2at6native27unrolled_elementwise_kernelIZZZNS0_54_GLOBAL__N__7dbc7496_16_ComplexKernel_cu_75b981de_334617polar_kernel_cudaERNS_14TensorIteratorEENKUlvE_clEvENKUlvE_clEvEUlddE_St5arrayIPcLm3EELi4E23TrivialOffsetCalculatorILi2EjESB_ILi1EjENS0_6memory15LoadWithoutCastENSE_16StoreWithoutCastEEEviT_T0_T2_T3_T4_T5_,(.L_x_4582 - _ZN2at6native27unrolled_elementwise_kernelIZZZNS0_54_GLOBAL__N__7dbc7496_16_ComplexKernel_cu_75b981de_334617polar_kernel_cudaERNS_14TensorIteratorEENKUlvE_clEvENKUlvE_clEvEUlddE_St5arrayIPcLm3EELi4E23TrivialOffsetCalculatorILi2EjESB_ILi1EjENS0_6memory15LoadWithoutCastENSE_16StoreWithoutCastEEEviT_T0_T2_T3_T4_T5_)
        .other          _ZN2at6native27unrolled_elementwise_kernelIZZZNS0_54_GLOBAL__N__7dbc7496_16_ComplexKernel_cu_75b981de_334617polar_kernel_cudaERNS_14TensorIteratorEENKUlvE_clEvENKUlvE_clEvEUlddE_St5arrayIPcLm3EELi4E23TrivialOffsetCalculatorILi2EjESB_ILi1EjENS0_6memory15LoadWithoutCastENSE_16StoreWithoutCastEEEviT_T0_T2_T3_T4_T5_,@"STO_CUDA_ENTRY STV_DEFAULT"
_ZN2at6native27unrolled_elementwise_kernelIZZZNS0_54_GLOBAL__N__7dbc7496_16_ComplexKernel_cu_75b981de_334617polar_kernel_cudaERNS_14TensorIteratorEENKUlvE_clEvENKUlvE_clEvEUlddE_St5arrayIPcLm3EELi4E23TrivialOffsetCalculatorILi2EjESB_ILi1EjENS0_6memory15LoadWithoutCastENSE_16StoreWithoutCastEEEviT_T0_T2_T3_T4_T5_:
.text._ZN2at6native27unrolled_elementwise_kernelIZZZNS0_54_GLOBAL__N__7dbc7496_16_ComplexKernel_cu_75b981de_334617polar_kernel_cudaERNS_14TensorIteratorEENKUlvE_clEvENKUlvE_clEvEUlddE_St5arrayIPcLm3EELi4E23TrivialOffsetCalculatorILi2EjESB_ILi1EjENS0_6memory15LoadWithoutCastENSE_16StoreWithoutCastEEEviT_T0_T2_T3_T4_T5_:
[----:B------:R-:W0:Y:S01]  /*0000*/  LDC R1, c[0x0][0x28] ;  /* 0x00000a00ff017b82 */ /* 0x000e220000000800 */
[----:B------:R-:W1:Y:S07]  /*0010*/  S2R R45, SR_CTAID.X ;  /* 0x00000000002d7919 */ /* 0x000e6e0000002500 */
[----:B------:R-:W1:Y:S01]  /*0020*/  LDC R44, c[0x0][0x210] ;  /* 0x00008400ff2c7b82 */ /* 0x000e620000000800 */
[----:B------:R-:W-:Y:S02]  /*0030*/  CS2R R22, SRZ ;  /* 0x0000000000167805 */ /* 0x000fe4000001ff00 */
[----:B------:R-:W-:Y:S01]  /*0040*/  CS2R R36, SRZ ;  /* 0x0000000000247805 */ /* 0x000fe2000001ff00 */
[----:B------:R-:W2:Y:S01]  /*0050*/  S2R R0, SR_TID.X ;  /* 0x0000000000007919 */ /* 0x000ea20000002100 */
[----:B------:R-:W-:Y:S01]  /*0060*/  ULDC.64 UR6, c[0x0][0x208] ;  /* 0x0000820000067ab9 */ /* 0x000fe20000000a00 */
[----:B0-----:R-:W-:-:S02]  /*0070*/  VIADD R1, R1, 0xffffffd8 ;  /* 0xffffffd801017836 */ /* 0x001fc40000000000 */
[----:B-1----:R-:W-:-:S05]  /*0080*/  IMAD R44, R45, -0x200, R44 ;  /* 0xfffffe002d2c7824 */ /* 0x002fca00078e022c */
[----:B--2---:R-:W-:-:S13]  /*0090*/  ISETP.GE.AND P2, PT, R0, R44, PT ;  /* 0x0000002c0000720c */ /* 0x004fda0003f46270 */
[----:B------:R-:W-:Y:S01]  /*00a0*/  @!P2 IMAD R5, R45, 0x200, R0 ;  /* 0x000002002d05a824 */ /* 0x000fe200078e0200 */
[----:B------:R-:W0:Y:S01]  /*00b0*/  @!P2 LDC.64 R10, c[0x0][0x220] ;  /* 0x00008800ff0aab82 */ /* 0x000e220000000a00 */
[----:B------:R-:W-:-:S05]  /*00c0*/  @!P2 VIADD R0, R0, 0x80 ;  /* 0x000000800000a836 */ /* 0x000fca0000000000 */
[C---:B------:R-:W-:Y:S02]  /*00d0*/  ISETP.GE.AND P0, PT, R0.reuse, R44, PT ;  /* 0x0000002c0000720c */ /* 0x040fe40003f06270 */
[----:B------:R-:W1:Y:S11]  /*00e0*/  @!P2 LDC.64 R14, c[0x0][0x228] ;  /* 0x00008a00ff0eab82 */ /* 0x000e760000000a00 */
[----:B------:R-:W-:Y:S01]  /*00f0*/  @!P0 IMAD R25, R45, 0x200, R0 ;  /* 0x000002002d198824 */ /* 0x000fe200078e0200 */
[----:B------:R-:W2:Y:S01]  /*0100*/  @!P0 LDC.64 R12, c[0x0][0x220] ;  /* 0x00008800ff0c8b82 */ /* 0x000ea20000000a00 */
[----:B------:R-:W-:Y:S01]  /*0110*/  @!P0 VIADD R0, R0, 0x80 ;  /* 0x0000008000008836 */ /* 0x000fe20000000000 */
[----:B------:R-:W-:-:S02]  /*0120*/  CS2R R38, SRZ ;  /* 0x0000000000267805 */ /* 0x000fc4000001ff00 */
[----:B------:R-:W-:Y:S01]  /*0130*/  CS2R R42, SRZ ;  /* 0x00000000002a7805 */ /* 0x000fe2000001ff00 */
[C---:B0-----:R-:W-:Y:S01]  /*0140*/  @!P2 IMAD.WIDE.U32 R10, R5.reuse, 0x8, R10 ;  /* 0x00000008050aa825 */ /* 0x041fe200078e000a */
[----:B------:R-:W-:Y:S02]  /*0150*/  ISETP.GE.AND P3, PT, R0, R44, PT ;  /* 0x0000002c0000720c */ /* 0x000fe40003f66270 */
[----:B------:R-:W0:Y:S02]  /*0160*/  @!P0 LDC.64 R16, c[0x0][0x228] ;  /* 0x00008a00ff108b82 */ /* 0x000e240000000a00 */
[----:B------:R3:W5:Y:S01]  /*0170*/  @!P2 LDG.E.64 R22, desc[UR6][R10.64] ;  /* 0x000000060a16a981 */ /* 0x000762000c1e1b00 */
[----:B-1----:R-:W-:Y:S01]  /*0180*/  @!P2 IMAD.WIDE.U32 R14, R5, 0x8, R14 ;  /* 0x00000008050ea825 */ /* 0x002fe200078e000e */
[----:B------:R-:W-:-:S07]  /*0190*/  CS2R R4, SRZ ;  /* 0x0000000000047805 */ /* 0x000fce000001ff00 */
[----:B------:R-:W-:Y:S01]  /*01a0*/  @!P3 IMAD R29, R45, 0x200, R0 ;  /* 0x000002002d1db824 */ /* 0x000fe200078e0200 */
[----:B------:R-:W1:Y:S01]  /*01b0*/  @!P3 LDC.64 R18, c[0x0][0x220] ;  /* 0x00008800ff12bb82 */ /* 0x000e620000000a00 */
[----:B------:R-:W-:Y:S01]  /*01c0*/  @!P3 VIADD R0, R0, 0x80 ;  /* 0x000000800000b836 */ /* 0x000fe20000000000 */
[----:B------:R3:W5:Y:S01]  /*01d0*/  @!P2 LDG.E.64 R4, desc[UR6][R14.64] ;  /* 0x000000060e04a981 */ /* 0x000762000c1e1b00 */
[----:B--2---:R-:W-:-:S03]  /*01e0*/  @!P0 IMAD.WIDE.U32 R20, R25, 0x8, R12 ;  /* 0x0000000819148825 */ /* 0x004fc600078e000c */
[----:B------:R-:W-:Y:S02]  /*01f0*/  ISETP.GE.AND P1, PT, R0, R44, PT ;  /* 0x0000002c0000720c */ /* 0x000fe40003f26270 */
[----:B------:R-:W2:Y:S01]  /*0200*/  @!P3 LDC.64 R8, c[0x0][0x228] ;  /* 0x00008a00ff08bb82 */ /* 0x000ea20000000a00 */
[----:B------:R3:W5:Y:S10]  /*0210*/  @!P0 LDG.E.64 R36, desc[UR6][R20.64] ;  /* 0x0000000614248981 */ /* 0x000774000c1e1b00 */
[----:B------:R-:W4:Y:S08]  /*0220*/  @!P1 LDC.64 R6, c[0x0][0x220] ;  /* 0x00008800ff069b82 */ /* 0x000f300000000a00 */
[----:B------:R-:W3:Y:S01]  /*0230*/  @!P1 LDC.64 R2, c[0x0][0x228] ;  /* 0x00008a00ff029b82 */ /* 0x000ee20000000a00 */
[----:B------:R-:W-:-:S02]  /*0240*/  @!P1 IMAD R13, R45, 0x200, R0 ;  /* 0x000002002d0d9824 */ /* 0x000fc400078e0200 */
[----:B0-----:R-:W-:-:S04]  /*0250*/  @!P0 IMAD.WIDE.U32 R24, R25, 0x8, R16 ;  /* 0x0000000819188825 */ /* 0x001fc800078e0010 */
[----:B-1----:R-:W-:-:S04]  /*0260*/  @!P3 IMAD.WIDE.U32 R26, R29, 0x8, R18 ;  /* 0x000000081d1ab825 */ /* 0x002fc800078e0012 */
[----:B--2---:R-:W-:Y:S01]  /*0270*/  @!P3 IMAD.WIDE.U32 R28, R29, 0x8, R8 ;  /* 0x000000081d1cb825 */ /* 0x004fe200078e0008 */
[----:B------:R-:W-:Y:S01]  /*0280*/  CS2R R8, SRZ ;  /* 0x0000000000087805 */ /* 0x000fe2000001ff00 */
[----:B------:R0:W5:Y:S02]  /*0290*/  @!P3 LDG.E.64 R38, desc[UR6][R26.64] ;  /* 0x000000061a26b981 */ /* 0x000164000c1e1b00 */
[----:B----4-:R-:W-:-:S03]  /*02a0*/  @!P1 IMAD.WIDE.U32 R16, R13, 0x8, R6 ;  /* 0x000000080d109825 */ /* 0x010fc600078e0006 */
[----:B------:R0:W5:Y:S04]  /*02b0*/  @!P0 LDG.E.64 R8, desc[UR6][R24.64] ;  /* 0x0000000618088981 */ /* 0x000168000c1e1b00 */
[----:B------:R0:W5:Y:S01]  /*02c0*/  @!P1 LDG.E.64 R42, desc[UR6][R16.64] ;  /* 0x00000006102a9981 */ /* 0x000162000c1e1b00 */
[----:B---3--:R-:W-:Y:S01]  /*02d0*/  @!P1 IMAD.WIDE.U32 R18, R13, 0x8, R2 ;  /* 0x000000080d129825 */ /* 0x008fe200078e0002 */
[----:B------:R-:W-:Y:S02]  /*02e0*/  CS2R R12, SRZ ;  /* 0x00000000000c7805 */ /* 0x000fe4000001ff00 */
[----:B------:R-:W-:-:S04]  /*02f0*/  CS2R R2, SRZ ;  /* 0x0000000000027805 */ /* 0x000fc8000001ff00 */
[----:B------:R0:W5:Y:S04]  /*0300*/  @!P3 LDG.E.64 R12, desc[UR6][R28.64] ;  /* 0x000000061c0cb981 */ /* 0x000168000c1e1b00 */
[----:B------:R0:W5:Y:S01]  /*0310*/  @!P1 LDG.E.64 R2, desc[UR6][R18.64] ;  /* 0x0000000612029981 */ /* 0x000162000c1e1b00 */
[----:B------:R-:W-:Y:S01]  /*0320*/  BSSY B1, `(.L_x_1679) ;  /* 0x000006c000017945 */ /* 0x000fe20003800000 */
[----:B------:R-:W-:Y:S02]  /*0330*/  CS2R R6, SRZ ;  /* 0x0000000000067805 */ /* 0x000fe4000001ff00 */
[----:B------:R-:W-:Y:S02]  /*0340*/  CS2R R34, SRZ ;  /* 0x0000000000227805 */ /* 0x000fe4000001ff00 */
[----:B------:R-:W-:Y:S01]  /*0350*/  CS2R R32, SRZ ;  /* 0x0000000000207805 */ /* 0x000fe2000001ff00 */
[----:B------:R-:W-:Y:S06]  /*0360*/  @P2 BRA `(.L_x_1680) ;  /* 0x00000004009c2947 */ /* 0x000fec0003800000 */
[----:B-----5:R-:W-:Y:S01]  /*0370*/  DSETP.NEU.AND P2, PT, |R4|, +INF , PT ;  /* 0x7ff000000400742a */ /* 0x020fe20003f4d200 */
        /* <DEDUP_REMOVED lines=8> */
[----:B0-----:R-:W0:Y:S08]  /*0400*/  F2I.F64 R19, R14 ;  /* 0x0000000e00137311 */ /* 0x001e300000301100 */
        /* <DEDUP_REMOVED lines=12> */
[----:B------:R-:W-:Y:S05]  /*04d0*/  CALL.REL.NOINC `($_ZN2at6native27unrolled_elementwise_kernelIZZZNS0_54_GLOBAL__N__7dbc7496_16_ComplexKernel_cu_75b981de_334617polar_kernel_cudaERNS_14TensorIteratorEENKUlvE_clEvENKUlvE_clEvEUlddE_St5arrayIPcLm3EELi4E23TrivialOffsetCalculatorILi2EjESB_ILi1EjENS0_6memory15LoadWithoutCastENSE_16StoreWithoutCastEEEviT_T0_T2_T3_T4_T5_$__internal_trig_reduction_slowpathd) ;  /* 0x0000001800f87944 */ /* 0x000fea0003c00000 */
[----:B------:R-:W-:Y:S02]  /*04e0*/  IMAD.MOV.U32 R10, RZ, RZ, R20 ;  /* 0x000000ffff0a7224 */ /* 0x000fe400078e0014 */
[----:B------:R-:W-:Y:S01]  /*04f0*/  IMAD.MOV.U32 R11, RZ, RZ, R21 ;  /* 0x000000ffff0b7224 */ /* 0x000fe200078e0015 */
[----:B------:R-:W-:Y:S06]  /*0500*/  BRA `(.L_x_1683) ;  /* 0x0000000000087947 */ /* 0x000fec0003800000 */
.L_x_1682:
[----:B------:R-:W-:Y:S01]  /*0510*/  DMUL R10, RZ, R4 ;  /* 0x00000004ff0a7228 */ /* 0x000fe20000000000 */
[----:B0-----:R-:W-:-:S10]  /*0520*/  IMAD.MOV.U32 R19, RZ, RZ, RZ ;  /* 0x000000ffff137224 */ /* 0x001fd400078e00ff */
.L_x_1683:
[----:B------:R-:W-:Y:S05]  /*0530*/  BSYNC B2 ;  /* 0x0000000000027941 */ /* 0x000fea0003800000 */
.L_x_1681:
        /* <DEDUP_REMOVED lines=45> */
[----:B------:R-:W-:Y:S01]  /*0810*/  IMAD.MOV.U32 R0, RZ, RZ, R19 ;  /* 0x000000ffff007224 */ /* 0x000fe200078e0013 */
[----:B------:R-:W-:Y:S06]  /*0820*/  BRA `(.L_x_1686) ;  /* 0x0000000000087947 */ /* 0x000fec0003800000 */
.L_x_1685:
[----:B------:R-:W-:Y:S01]  /*0830*/  DMUL R20, RZ, R4 ;  /* 0x00000004ff147228 */ /* 0x000fe20000000000 */
[----:B------:R-:W-:-:S10]  /*0840*/  IMAD.MOV.U32 R0, RZ, RZ, RZ ;  /* 0x000000ffff007224 */ /* 0x000fd400078e00ff */
.L_x_1686:
[----:B------:R-:W-:Y:S05]  /*0850*/  BSYNC B2 ;  /* 0x0000000000027941 */ /* 0x000fea0003800000 */
.L_x_1684:
        /* <DEDUP_REMOVED lines=13> */
[----:B--2---:R-:W-:Y:S02]  /*0930*/  DFMA R16, R4, R32, R16 ;  /* 0x000000200410722b */ /* 0x004fe40000000010 */
[----:B------:R-:W-:-:S06]  /*0940*/  DMUL R32, R10, R22 ;  /* 0x000000160a207228 */ /* 0x000fcc0000000000 */
        /* <DEDUP_REMOVED lines=9> */
.L_x_1680:
[----:B------:R-:W-:Y:S05]  /*09e0*/  BSYNC B1 ;  /* 0x0000000000017941 */ /* 0x000fea0003800000 */
.L_x_1679:
[----:B0-----:R-:W0:Y:S01]  /*09f0*/  S2R R17, SR_TID.X ;  /* 0x0000000000117919 */ /* 0x001e220000002100 */
[----:B------:R-:W-:Y:S01]  /*0a00*/  BSSY B1, `(.L_x_1687) ;  /* 0x000006e000017945 */ /* 0x000fe20003800000 */
[----:B-----5:R-:W-:Y:S01]  /*0a10*/  CS2R R4, SRZ ;  /* 0x0000000000047805 */ /* 0x020fe2000001ff00 */
        /* <DEDUP_REMOVED lines=27> */
[----:B------:R-:W-:Y:S02]  /*0bd0*/  IMAD.MOV.U32 R10, RZ, RZ, R20 ;  /* 0x000000ffff0a7224 */ /* 0x000fe400078e0014 */
[----:B------:R-:W-:Y:S01]  /*0be0*/  IMAD.MOV.U32 R11, RZ, RZ, R21 ;  /* 0x000000ffff0b7224 */ /* 0x000fe200078e0015 */
[----:B------:R-:W-:Y:S06]  /*0bf0*/  BRA `(.L_x_1691) ;  /* 0x0000000000087947 */ /* 0x000fec0003800000 */
.L_x_1690:
[----:B------:R-:W-:Y:S01]  /*0c00*/  DMUL R10, RZ, R8 ;  /* 0x00000008ff0a7228 */ /* 0x000fe20000000000 */
[----:B------:R-:W-:-:S10]  /*0c10*/  IMAD.MOV.U32 R4, RZ, RZ, RZ ;  /* 0x000000ffff047224 */ /* 0x000fd400078e00ff */
.L_x_1691:
[----:B------:R-:W-:Y:S05]  /*0c20*/  BSYNC B2 ;  /* 0x0000000000027941 */ /* 0x000fea0003800000 */
.L_x_1689:
        /* <DEDUP_REMOVED lines=48> */
.L_x_1693:
[----:B------:R-:W-:Y:S01]  /*0f30*/  DMUL R6, RZ, R8 ;  /* 0x00000008ff067228 */ /* 0x000fe20000000000 */
[----:B------:R-:W-:-:S10]  /*0f40*/  IMAD.MOV.U32 R19, RZ, RZ, RZ ;  /* 0x000000ffff137224 */ /* 0x000fd400078e00ff */
.L_x_1694:
[----:B------:R-:W-:Y:S05]  /*0f50*/  BSYNC B2 ;  /* 0x0000000000027941 */ /* 0x000fea0003800000 */
.L_x_1692:
        /* <DEDUP_REMOVED lines=24> */
.L_x_1688:
[----:B------:R-:W-:Y:S05]  /*10e0*/  BSYNC B1 ;  /* 0x0000000000017941 */ /* 0x000fea0003800000 */
.L_x_1687:
[----:B------:R-:W-:Y:S01]  /*10f0*/  VIADD R9, R17, 0x100 ;  /* 0x0000010011097836 */ /* 0x000fe20000000000 */
[----:B------:R-:W-:Y:S01]  /*1100*/  BSSY B1, `(.L_x_1695) ;  /* 0x000006a000017945 */ /* 0x000fe20003800000 */
[----:B------:R-:W-:Y:S02]  /*1110*/  CS2R R22, SRZ ;  /* 0x0000000000167805 */ /* 0x000fe4000001ff00 */
[----:B------:R-:W-:Y:S02]  /*1120*/  CS2R R10, SRZ ;  /* 0x00000000000a7805 */ /* 0x000fe4000001ff00 */
[----:B------:R-:W-:Y:S02]  /*1130*/  ISETP.GE.AND P0, PT, R9, R44, PT ;  /* 0x0000002c0900720c */ /* 0x000fe40003f06270 */
[----:B------:R-:W-:-:S11]  /*1140*/  CS2R R8, SRZ ;  /* 0x0000000000087805 */ /* 0x000fd6000001ff00 */
        /* <DEDUP_REMOVED lines=24> */
[----:B------:R-:W-:Y:S05]  /*12d0*/  BRA `(.L_x_1699) ;  /* 0x0000000000087947 */ /* 0x000fea0003800000 */
.L_x_1698:
[----:B------:R-:W-:Y:S01]  /*12e0*/  DMUL R20, RZ, R12 ;  /* 0x0000000cff147228 */ /* 0x000fe20000000000 */
[----:B------:R-:W-:-:S10]  /*12f0*/  IMAD.MOV.U32 R19, RZ, RZ, RZ ;  /* 0x000000ffff137224 */ /* 0x000fd400078e00ff */
.L_x_1699:
[----:B------:R-:W-:Y:S05]  /*1300*/  BSYNC B2 ;  /* 0x0000000000027941 */ /* 0x000fea0003800000 */
.L_x_1697:
        /* <DEDUP_REMOVED lines=46> */
.L_x_1701:
[----:B------:R-:W-:Y:S01]  /*15f0*/  DMUL R20, RZ, R12 ;  /* 0x0000000cff147228 */ /* 0x000fe20000000000 */
[----:B------:R-:W-:-:S10]  /*1600*/  IMAD.MOV.U32 R19, RZ, RZ, RZ ;  /* 0x000000ffff137224 */ /* 0x000fd400078e00ff */
.L_x_1702:
[----:B------:R-:W-:Y:S05]  /*1610*/  BSYNC B2 ;  /* 0x0000000000027941 */ /* 0x000fea0003800000 */
.L_x_1700:
        /* <DEDUP_REMOVED lines=24> */
.L_x_1696:
[----:B------:R-:W-:Y:S05]  /*17a0*/  BSYNC B1 ;  /* 0x0000000000017941 */ /* 0x000fea0003800000 */
.L_x_1695:
[----:B------:R-:W-:Y:S01]  /*17b0*/  VIADD R13, R17, 0x180 ;  /* 0x00000180110d7836 */ /* 0x000fe20000000000 */
[----:B------:R-:W-:Y:S01]  /*17c0*/  BSSY B1, `(.L_x_1703) ;  /* 0x000006d000017945 */ /* 0x000fe20003800000 */
[----:B------:R-:W-:-:S03]  /*17d0*/  CS2R R20, SRZ ;  /* 0x0000000000147805 */ /* 0x000fc6000001ff00 */
        /* <DEDUP_REMOVED lines=29> */
.L_x_1706:
[----:B------:R-:W-:Y:S01]  /*19b0*/  DMUL R18, RZ, R2 ;  /* 0x00000002ff127228 */ /* 0x000fe20000000000 */
[----:B------:R-:W-:-:S10]  /*19c0*/  IMAD.MOV.U32 R12, RZ, RZ, RZ ;  /* 0x000000ffff0c7224 */ /* 0x000fd400078e00ff */
.L_x_1707:
[----:B------:R-:W-:Y:S05]  /*19d0*/  BSYNC B2 ;  /* 0x0000000000027941 */ /* 0x000fea0003800000 */
.L_x_1705:
        /* <DEDUP_REMOVED lines=48> */
.L_x_1709:
[----:B------:R-:W-:Y:S01]  /*1ce0*/  DMUL R14, RZ, R2 ;  /* 0x00000002ff0e7228 */ /* 0x000fe20000000000 */
[----:B------:R-:W-:-:S10]  /*1cf0*/  IMAD.MOV.U32 R19, RZ, RZ, RZ ;  /* 0x000000ffff137224 */ /* 0x000fd400078e00ff */
.L_x_1710:
[----:B------:R-:W-:Y:S05]  /*1d00*/  BSYNC B2 ;  /* 0x0000000000027941 */ /* 0x000fea0003800000 */
.L_x_1708:
        /* <DEDUP_REMOVED lines=21> */
[----:B------:R-:W-:-:S06]  /*1e60*/  DMUL R20, R12, R42 ;  /* 0x0000002a0c147228 */ /* 0x000fcc0000000000 */
[----:B------:R-:W-:-:S08]  /*1e70*/  @P1 DFMA R14, R14, -1, RZ ;  /* 0xbff000000e0e182b */ /* 0x000fd000000000ff */
[----:B------:R-:W-:-:S11]  /*1e80*/  DMUL R22, R14, R42 ;  /* 0x0000002a0e167228 */ /* 0x000fd60000000000 */
.L_x_1704:
[----:B------:R-:W-:Y:S05]  /*1e90*/  BSYNC B1 ;  /* 0x0000000000017941 */ /* 0x000fea0003800000 */
.L_x_1703:
[----:B------:R-:W-:Y:S01]  /*1ea0*/  ISETP.GE.AND P0, PT, R17, R44, PT ;  /* 0x0000002c1100720c */ /* 0x000fe20003f06270 */
[----:B------:R-:W-:Y:S04]  /*1eb0*/  BSSY B0, `(.L_x_1711) ;  /* 0x0000018000007945 */ /* 0x000fe80003800000 */
[----:B------:R-:W-:Y:S08]  /*1ec0*/  BSSY B1, `(.L_x_1712) ;  /* 0x0000010000017945 */ /* 0x000ff00003800000 */
[----:B------:R-:W-:Y:S05]  /*1ed0*/  @P0 BRA `(.L_x_1713) ;  /* 0x0000000000380947 */ /* 0x000fea0003800000 */
[----:B------:R-:W0:Y:S01]  /*1ee0*/  S2R R0, SR_TID.X ;  /* 0x0000000000007919 */ /* 0x000e220000002100 */
[----:B------:R-:W1:Y:S01]  /*1ef0*/  LDC.64 R2, c[0x0][0x218] ;  /* 0x00008600ff027b82 */ /* 0x000e620000000a00 */
[----:B------:R-:W-:-:S05]  /*1f00*/  IMAD.MOV.U32 R17, RZ, RZ, R41 ;  /* 0x000000ffff117224 */ /* 0x000fca00078e0029 */
[----:B------:R-:W-:-:S13]  /*1f10*/  ISETP.GE.AND P0, PT, R17, R44, PT ;  /* 0x0000002c1100720c */ /* 0x000fda0003f06270 */
[----:B------:R-:W-:Y:S05]  /*1f20*/  @P0 BREAK B1 ;  /* 0x0000000000010942 */ /* 0x000fea0003800000 */
[----:B0-----:R-:W-:-:S04]  /*1f30*/  IMAD R13, R45, 0x200, R0 ;  /* 0x000002002d0d7824 */ /* 0x001fc800078e0200 */
[----:B-1----:R-:W-:-:S05]  /*1f40*/  IMAD.WIDE.U32 R2, R13, 0x10, R2 ;  /* 0x000000100d027825 */ /* 0x002fca00078e0002 */
[----:B------:R0:W-:Y:S01]  /*1f50*/  STG.E.128 desc[UR6][R2.64], R32 ;  /* 0x0000002002007986 */ /* 0x0001e2000c101d06 */
[----:B------:R-:W-:Y:S05]  /*1f60*/  @P0 BRA `(.L_x_1714) ;  /* 0x0000000000300947 */ /* 0x000fea0003800000 */
[----:B0-----:R-:W0:Y:S01]  /*1f70*/  LDC.64 R2, c[0x0][0x218] ;  /* 0x00008600ff027b82 */ /* 0x001e220000000a00 */
[----:B------:R-:W-:Y:S02]  /*1f80*/  IMAD R13, R45, 0x200, R17 ;  /* 0x000002002d0d7824 */ /* 0x000fe400078e0211 */
[----:B------:R-:W-:Y:S02]  /*1f90*/  VIADD R17, R17, 0x80 ;  /* 0x0000008011117836 */ /* 0x000fe40000000000 */
[----:B0-----:R-:W-:-:S05]  /*1fa0*/  IMAD.WIDE.U32 R2, R13, 0x10, R2 ;  /* 0x000000100d027825 */ /* 0x001fca00078e0002 */
[----:B------:R0:W-:Y:S02]  /*1fb0*/  STG.E.128 desc[UR6][R2.64], R4 ;  /* 0x0000000402007986 */ /* 0x0001e4000c101d06 */
.L_x_1713:
[----:B------:R-:W-:Y:S05]  /*1fc0*/  BSYNC B1 ;  /* 0x0000000000017941 */ /* 0x000fea0003800000 */
.L_x_1712:
[----:B------:R-:W-:-:S13]  /*1fd0*/  ISETP.GE.AND P0, PT, R17, R44, PT ;  /* 0x0000002c1100720c */ /* 0x000fda0003f06270 */
[----:B0-----:R-:W0:Y:S01]  /*1fe0*/  @!P0 LDC.64 R2, c[0x0][0x218] ;  /* 0x00008600ff028b82 */ /* 0x001e220000000a00 */
[----:B------:R-:W-:Y:S02]  /*1ff0*/  @!P0 IMAD R5, R45, 0x200, R17 ;  /* 0x000002002d058824 */ /* 0x000fe400078e0211 */
[----:B------:R-:W-:Y:S02]  /*2000*/  @!P0 VIADD R17, R17, 0x80 ;  /* 0x0000008011118836 */ /* 0x000fe40000000000 */
[----:B0-----:R-:W-:-:S05]  /*2010*/  @!P0 IMAD.WIDE.U32 R2, R5, 0x10, R2 ;  /* 0x0000001005028825 */ /* 0x001fca00078e0002 */
[----:B------:R1:W-:Y:S02]  /*2020*/  @!P0 STG.E.128 desc[UR6][R2.64], R8 ;  /* 0x0000000802008986 */ /* 0x0003e4000c101d06 */
.L_x_1714:
[----:B------:R-:W-:Y:S05]  /*2030*/  BSYNC B0 ;  /* 0x0000000000007941 */ /* 0x000fea0003800000 */
.L_x_1711:
[----:B------:R-:W-:Y:S05]  /*2040*/  WARPSYNC.ALL ;  /* 0x0000000000007948 */ /* 0x000fea0003800000 */
[----:B------:R-:W-:-:S13]  /*2050*/  ISETP.GE.AND P0, PT, R17, R44, PT ;  /* 0x0000002c1100720c */ /* 0x000fda0003f06270 */
[----:B------:R-:W-:Y:S05]  /*2060*/  @P0 EXIT ;  /* 0x000000000000094d */ /* 0x000fea0003800000 */
[----:B01----:R-:W0:Y:S01]  /*2070*/  LDC.64 R2, c[0x0][0x218] ;  /* 0x00008600ff027b82 */ /* 0x003e220000000a00 */
[----:B------:R-:W-:-:S04]  /*2080*/  IMAD R17, R45, 0x200, R17 ;  /* 0x000002002d117824 */ /* 0x000fc800078e0211 */
[----:B0-----:R-:W-:-:S05]  /*2090*/  IMAD.WIDE.U32 R2, R17, 0x10, R2 ;  /* 0x0000001011027825 */ /* 0x001fca00078e0002 */
[----:B------:R-:W-:Y:S01]  /*20a0*/  STG.E.128 desc[UR6][R2.64], R20 ;  /* 0x0000001402007986 */ /* 0x000fe2000c101d06 */
[----:B------:R-:W-:Y:S05]  /*20b0*/  EXIT ;  /* 0x000000000000794d */ /* 0x000fea0003800000 */
        .type           $_ZN2at6native27unrolled_elementwise_kernelIZZZNS0_54_GLOBAL__N__7dbc7496_16_ComplexKernel_cu_75b981de_334617polar_kernel_cudaERNS_14TensorIteratorEENKUlvE_clEvENKUlvE_clEvEUlddE_St5arrayIPcLm3EELi4E23TrivialOffsetCalculatorILi2EjESB_ILi1EjENS0_6memory15LoadWithoutCastENSE_16StoreWithoutCastEEEviT_T0_T2_T3_T4_T5_$__internal_trig_reduction_slowpathd,@function
        .size           $_ZN2at6native27unrolled_elementwise_kernelIZZZNS0_54_GLOBAL__N__7dbc7496_16_ComplexKernel_cu_75b981de_334617polar_kernel_cudaERNS_14TensorIteratorEENKUlvE_clEvENKUlvE_clEvEUlddE_St5arrayIPcLm3EELi4E23TrivialOffsetCalculatorILi2EjESB_ILi1EjENS0_6memory15LoadWithoutCastENSE_16StoreWithoutCastEEEviT_T0_T2_T3_T4_T5_$__internal_trig_reduction_slowpathd,(.L_x_4582 - $_ZN2at6native27unrolled_elementwise_kernelIZZZNS0_54_GLOBAL__N__7dbc7496_16_ComplexKernel_cu_75b981de_334617polar_kernel_cudaERNS_14TensorIteratorEENKUlvE_clEvENKUlvE_clEvEUlddE_St5arrayIPcLm3EELi4E23TrivialOffsetCalculatorILi2EjESB_ILi1EjENS0_6memory15LoadWithoutCastENSE_16StoreWithoutCastEEEviT_T0_T2_T3_T4_T5_$__internal_trig_reduction_slowpathd)
$_ZN2at6native27unrolled_elementwise_kernelIZZZNS0_54_GLOBAL__N__7dbc7496_16_ComplexKernel_cu_75b981de_334617polar_kernel_cudaERNS_14TensorIteratorEENKUlvE_clEvENKUlvE_clEvEUlddE_St5arrayIPcLm3EELi4E23TrivialOffsetCalculatorILi2EjESB_ILi1EjENS0_6memory15LoadWithoutCastENSE_16StoreWithoutCastEEEviT_T0_T2_T3_T4_T5_$__internal_trig_reduction_slowpathd:
[----:B------:R-:W-:Y:S01]  /*20c0*/  SHF.R.U32.HI R31, RZ, 0x14, R0 ;  /* 0x00000014ff1f7819 */ /* 0x000fe20000011600 */
        /* <DEDUP_REMOVED lines=11> */
[----:B------:R-:W-:Y:S01]  /*2180*/  VIADD R16, R16, 0xfffffc00 ;  /* 0xfffffc0010107836 */ /* 0x000fe20000000000 */
[----:B------:R-:W-:Y:S02]  /*2190*/  LOP3.LUT P1, R31, R31, 0x3f, RZ, 0xc0, !PT ;  /* 0x0000003f1f1f7812 */ /* 0x000fe4000782c0ff */
[----:B------:R-:W-:-:S02]  /*21a0*/  IADD3 R18, -R15, 0x10, RZ ;  /* 0x000000100f127810 */ /* 0x000fc40007ffe1ff */
[C---:B------:R-:W-:Y:S02]  /*21b0*/  IADD3 R24, -R15.reuse, 0x13, RZ ;  /* 0x000000130f187810 */ /* 0x040fe40007ffe1ff */
[----:B------:R-:W-:Y:S02]  /*21c0*/  ISETP.GT.AND P0, PT, R18, 0xe, PT ;  /* 0x0000000e1200780c */ /* 0x000fe40003f04270 */
[----:B------:R-:W-:Y:S02]  /*21d0*/  SHF.R.U32.HI R16, RZ, 0x6, R16 ;  /* 0x00000006ff107819 */ /* 0x000fe40000011610 */
[----:B------:R-:W-:Y:S02]  /*21e0*/  SEL R24, R24, 0x12, !P0 ;  /* 0x0000001218187807 */ /* 0x000fe40004000000 */
[----:B------:R-:W-:Y:S02]  /*21f0*/  IADD3 R15, -R15, 0xf, RZ ;  /* 0x0000000f0f0f7810 */ /* 0x000fe40007ffe1ff */
[----:B------:R-:W-:-:S02]  /*2200*/  ISETP.GT.AND P0, PT, R18, R24, PT ;  /* 0x000000181200720c */ /* 0x000fc40003f04270 */
[----:B------:R-:W-:-:S11]  /*2210*/  IADD3 R40, -R16, 0xf, RZ ;  /* 0x0000000f10287810 */ /* 0x000fd60007ffe1ff */
[----:B------:R-:W-:Y:S05]  /*2220*/  @P0 BRA `(.L_x_1717) ;  /* 0x0000000000980947 */ /* 0x000fea0003800000 */
[----:B------:R-:W0:Y:S01]  /*2230*/  LDC.64 R18, c[0x4][0x130] ;  /* 0x01004c00ff127b82 */ /* 0x000e220000000a00 */
[C---:B------:R-:W-:Y:S01]  /*2240*/  SHF.L.U64.HI R28, R27.reuse, 0xb, R0 ;  /* 0x0000000b1b1c7819 */ /* 0x040fe20000010200 */
[----:B------:R-:W-:Y:S01]  /*2250*/  IMAD.SHL.U32 R27, R27, 0x800, RZ ;  /* 0x000008001b1b7824 */ /* 0x000fe200078e00ff */
[----:B------:R-:W-:Y:S01]  /*2260*/  CS2R R20, SRZ ;  /* 0x0000000000147805 */ /* 0x000fe2000001ff00 */
[----:B------:R-:W-:Y:S01]  /*2270*/  IMAD.MOV.U32 R16, RZ, RZ, R1 ;  /* 0x000000ffff107224 */ /* 0x000fe200078e0001 */
[----:B------:R-:W-:Y:S01]  /*2280*/  LOP3.LUT R28, R28, 0x80000000, RZ, 0xfc, !PT ;  /* 0x800000001c1c7812 */ /* 0x000fe200078efcff */
[----:B0-----:R-:W-:-:S04]  /*2290*/  IMAD.WIDE R18, R15, 0x8, R18 ;  /* 0x000000080f127825 */ /* 0x001fc800078e0212 */
[----:B------:R-:W-:Y:S02]  /*22a0*/  IMAD.MOV.U32 R25, RZ, RZ, R18 ;  /* 0x000000ffff197224 */ /* 0x000fe400078e0012 */
[----:B------:R-:W-:-:S07]  /*22b0*/  IMAD.MOV.U32 R26, RZ, RZ, R19 ;  /* 0x000000ffff1a7224 */ /* 0x000fce00078e0013 */
.L_x_1718:
[----:B------:R-:W0:Y:S02]  /*22c0*/  LDC.64 R18, c[0x0][0x208] ;  /* 0x00008200ff127b82 */ /* 0x000e240000000a00 */
[----:B0-----:R-:W-:Y:S01]  /*22d0*/  R2UR UR4, R18 ;  /* 0x00000000120472ca */ /* 0x001fe200000e0000 */
[----:B------:R-:W-:Y:S01]  /*22e0*/  IMAD.MOV.U32 R18, RZ, RZ, R25 ;  /* 0x000000ffff127224 */ /* 0x000fe200078e0019 */
[----:B------:R-:W-:Y:S01]  /*22f0*/  R2UR UR5, R19 ;  /* 0x00000000130572ca */ /* 0x000fe200000e0000 */
[----:B------:R-:W-:-:S12]  /*2300*/  IMAD.MOV.U32 R19, RZ, RZ, R26 ;  /* 0x000000ffff137224 */ /* 0x000fd800078e001a */
[----:B------:R-:W2:Y:S01]  /*2310*/  LDG.E.64.CONSTANT R18, desc[UR4][R18.64] ;  /* 0x0000000412127981 */ /* 0x000ea2000c1e9b00 */
[----:B------:R-:W-:Y:S02]  /*2320*/  VIADD R15, R15, 0x1 ;  /* 0x000000010f0f7836 */ /* 0x000fe40000000000 */
[----:B--2---:R-:W-:-:S04]  /*2330*/  IMAD.WIDE.U32 R20, P4, R18, R27, R20 ;  /* 0x0000001b12147225 */ /* 0x004fc80007880014 */
[CC--:B------:R-:W-:Y:S02]  /*2340*/  IMAD R29, R18.reuse, R28.reuse, RZ ;  /* 0x0000001c121d7224 */ /* 0x0c0fe400078e02ff */
[----:B------:R-:W-:Y:S02]  /*2350*/  IMAD R30, R19, R27, RZ ;  /* 0x0000001b131e7224 */ /* 0x000fe400078e02ff */
[----:B------:R-:W-:Y:S01]  /*2360*/  IMAD.HI.U32 R18, R18, R28, RZ ;  /* 0x0000001c12127227 */ /* 0x000fe200078e00ff */
[----:B------:R-:W-:-:S03]  /*2370*/  IADD3 R21, P0, R29, R21, RZ ;  /* 0x000000151d157210 */ /* 0x000fc60007f1e0ff */
[----:B------:R-:W-:Y:S01]  /*2380*/  IMAD.X R18, RZ, RZ, R18, P4 ;  /* 0x000000ffff127224 */ /* 0x000fe200020e0612 */
[----:B------:R-:W-:-:S05]  /*2390*/  IADD3 R21, P3, R30, R21, RZ ;  /* 0x000000151e157210 */ /* 0x000fca0007f7e0ff */
[----:B------:R0:W-:Y:S02]  /*23a0*/  STL.64 [R16], R20 ;  /* 0x0000001410007387 */ /* 0x0001e40000100a00 */
[----:B0-----:R-:W-:-:S04]  /*23b0*/  IMAD.HI.U32 R20, R19, R27, RZ ;  /* 0x0000001b13147227 */ /* 0x001fc800078e00ff */
[----:B------:R-:W-:Y:S01]  /*23c0*/  VIADD R16, R16, 0x8 ;  /* 0x0000000810107836 */ /* 0x000fe20000000000 */
[----:B------:R-:W-:Y:S01]  /*23d0*/  IADD3.X R18, P0, R20, R18, RZ, P0, !PT ;  /* 0x0000001214127210 */ /* 0x000fe2000071e4ff */
[----:B------:R-:W-:-:S04]  /*23e0*/  IMAD.HI.U32 R20, R19, R28, RZ ;  /* 0x0000001c13147227 */ /* 0x000fc800078e00ff */
[----:B------:R-:W-:Y:S02]  /*23f0*/  IMAD R19, R19, R28, RZ ;  /* 0x0000001c13137224 */ /* 0x000fe400078e02ff */
[----:B------:R-:W-:Y:S01]  /*2400*/  IMAD.X R20, RZ, RZ, R20, P0 ;  /* 0x000000ffff147224 */ /* 0x000fe200000e0614 */
[----:B------:R-:W-:Y:S02]  /*2410*/  IADD3 R25, P0, R25, 0x8, RZ ;  /* 0x0000000819197810 */ /* 0x000fe40007f1e0ff */
[----:B------:R-:W-:Y:S02]  /*2420*/  IADD3.X R18, P4, R19, R18, RZ, P3, !PT ;  /* 0x0000001213127210 */ /* 0x000fe40001f9e4ff */
[----:B------:R-:W-:Y:S01]  /*2430*/  ISETP.GE.AND P3, PT, R15, R24, PT ;  /* 0x000000180f00720c */ /* 0x000fe20003f66270 */
[----:B------:R-:W-:Y:S02]  /*2440*/  IMAD.X R26, RZ, RZ, R26, P0 ;  /* 0x000000ffff1a7224 */ /* 0x000fe400000e061a */
[----:B------:R-:W-:-:S04]  /*2450*/  IMAD.X R20, RZ, RZ, R20, P4 ;  /* 0x000000ffff147224 */ /* 0x000fc800020e0614 */
[----:B------:R-:W-:Y:S02]  /*2460*/  IMAD.MOV.U32 R21, RZ, RZ, R20 ;  /* 0x000000ffff157224 */ /* 0x000fe400078e0014 */
[----:B------:R-:W-:-:S04]  /*2470*/  IMAD.MOV.U32 R20, RZ, RZ, R18 ;  /* 0x000000ffff147224 */ /* 0x000fc800078e0012 */
[----:B------:R-:W-:Y:S05]  /*2480*/  @!P3 BRA `(.L_x_1718) ;  /* 0xfffffffc008cb947 */ /* 0x000fea000383ffff */
.L_x_1717:
[----:B------:R-:W-:Y:S05]  /*2490*/  BSYNC B0 ;  /* 0x0000000000007941 */ /* 0x000fea0003800000 */
.L_x_1716:
[----:B------:R-:W-:-:S04]  /*24a0*/  IMAD.IADD R40, R15, 0x1, -R40 ;  /* 0x000000010f287824 */ /* 0x000fc800078e0a28 */
[----:B------:R-:W-:-:S05]  /*24b0*/  IMAD R40, R40, 0x8, R1 ;  /* 0x0000000828287824 */ /* 0x000fca00078e0201 */
[----:B------:R0:W-:Y:S04]  /*24c0*/  STL.64 [R40], R20 ;  /* 0x0000001428007387 */ /* 0x0001e80000100a00 */
[----:B------:R-:W2:Y:S04]  /*24d0*/  @P1 LDL.64 R24, [R1+0x8] ;  /* 0x0000080001181983 */ /* 0x000ea80000100a00 */
[----:B------:R-:W3:Y:S04]  /*24e0*/  LDL.64 R18, [R1+0x18] ;  /* 0x0000180001127983 */ /* 0x000ee80000100a00 */
[----:B0-----:R-:W4:Y:S01]  /*24f0*/  LDL.64 R20, [R1+0x10] ;  /* 0x0000100001147983 */ /* 0x001f220000100a00 */
[----:B------:R-:W-:Y:S01]  /*2500*/  @P1 IADD3 R15, -R31, 0x40, RZ ;  /* 0x000000401f0f1810 */ /* 0x000fe20007ffe1ff */
[----:B------:R-:W-:-:S03]  /*2510*/  UMOV UR4, URZ ;  /* 0x0000003f00047c82 */ /* 0x000fc60008000000 */
[-CC-:B--2---:R-:W-:Y:S02]  /*2520*/  @P1 SHF.R.U64 R27, R24, R15.reuse, R25.reuse ;  /* 0x0000000f181b1219 */ /* 0x184fe40000001219 */
[-C--:B------:R-:W-:Y:S02]  /*2530*/  @P1 SHF.R.U32.HI R24, RZ, R15.reuse, R25 ;  /* 0x0000000fff181219 */ /* 0x080fe40000011619 */
[CCC-:B----4-:R-:W-:Y:S02]  /*2540*/  @P1 SHF.R.U64 R28, R20.reuse, R15.reuse, R21.reuse ;  /* 0x0000000f141c1219 */ /* 0x1d0fe40000001215 */
[--C-:B------:R-:W-:Y:S02]  /*2550*/  @P1 SHF.R.U32.HI R25, RZ, R15, R21.reuse ;  /* 0x0000000fff191219 */ /* 0x100fe40000011615 */
[CC--:B------:R-:W-:Y:S02]  /*2560*/  @P1 SHF.L.U32 R26, R20.reuse, R31.reuse, RZ ;  /* 0x0000001f141a1219 */ /* 0x0c0fe400000006ff */
[----:B------:R-:W-:-:S02]  /*2570*/  @P1 SHF.L.U64.HI R16, R20, R31, R21 ;  /* 0x0000001f14101219 */ /* 0x000fc40000010215 */
[CC--:B---3--:R-:W-:Y:S02]  /*2580*/  @P1 SHF.L.U32 R15, R18.reuse, R31.reuse, RZ ;  /* 0x0000001f120f1219 */ /* 0x0c8fe400000006ff */
[----:B------:R-:W-:Y:S02]  /*2590*/  @P1 SHF.L.U64.HI R31, R18, R31, R19 ;  /* 0x0000001f121f1219 */ /* 0x000fe40000010213 */
[----:B------:R-:W-:Y:S02]  /*25a0*/  @P1 LOP3.LUT R20, R27, R26, RZ, 0xfc, !PT ;  /* 0x0000001a1b141212 */ /* 0x000fe400078efcff */
        /* <DEDUP_REMOVED lines=21> */
[----:B------:R-:W-:-:S06]  /*2700*/  SEL R16, R18, R15, !P1 ;  /* 0x0000000f12107207 */ /* 0x000fcc0004800000 */
[----:B------:R-:W0:Y:S02]  /*2710*/  FLO.U32 R16, R16 ;  /* 0x0000001000107300 */ /* 0x000e2400000e0000 */
[C---:B0-----:R-:W-:Y:S02]  /*2720*/  IADD3 R21, -R16.reuse, 0x1f, RZ ;  /* 0x0000001f10157810 */ /* 0x041fe40007ffe1ff */
[----:B------:R-:W-:-:S03]  /*2730*/  IADD3 R16, -R16, 0x3f, RZ ;  /* 0x0000003f10107810 */ /* 0x000fc60007ffe1ff */
[----:B------:R-:W-:-:S05]  /*2740*/  @P1 IMAD.MOV R16, RZ, RZ, R21 ;  /* 0x000000ffff101224 */ /* 0x000fca00078e0215 */
[----:B------:R-:W-:-:S04]  /*2750*/  ISETP.NE.U32.AND P1, PT, R16, RZ, PT ;  /* 0x000000ff1000720c */ /* 0x000fc80003f25070 */
[----:B------:R-:W-:Y:S01]  /*2760*/  ISETP.NE.AND.EX P1, PT, RZ, RZ, PT, P1 ;  /* 0x000000ffff00720c */ /* 0x000fe20003f25310 */
[----:B------:R-:W-:Y:S01]  /*2770*/  @P0 IMAD.MOV R20, RZ, RZ, -R20 ;  /* 0x000000ffff140224 */ /* 0x000fe200078e0a14 */
[----:B------:R-:W-:Y:S02]  /*2780*/  SEL R24, R24, R25, !P0 ;  /* 0x0000001918187207 */ /* 0x000fe40004000000 */
[----:B------:R-:W-:Y:S02]  /*2790*/  IADD3 R21, -R16, 0x40, RZ ;  /* 0x0000004010157810 */ /* 0x000fe40007ffe1ff */
[-C--:B------:R-:W-:Y:S02]  /*27a0*/  SHF.L.U32 R25, R18, R16.reuse, RZ ;  /* 0x0000001012197219 */ /* 0x080fe400000006ff */
[----:B------:R-:W-:Y:S02]  /*27b0*/  SHF.R.U64 R20, R20, R21, R24 ;  /* 0x0000001514147219 */ /* 0x000fe40000001218 */
[----:B------:R-:W-:-:S03]  /*27c0*/  SHF.L.U64.HI R27, R18, R16, R15 ;  /* 0x00000010121b7219 */ /* 0x000fc6000001020f */
[----:B------:R-:W-:Y:S02]  /*27d0*/  @P1 LOP3.LUT R18, R20, R25, RZ, 0xfc, !PT ;  /* 0x0000001914121212 */ /* 0x000fe400078efcff */
[----:B------:R-:W-:-:S03]  /*27e0*/  SHF.R.U32.HI R24, RZ, R21, R24 ;  /* 0x00000015ff187219 */ /* 0x000fc60000011618 */
[----:B------:R-:W-:Y:S01]  /*27f0*/  IMAD.WIDE.U32 R20, R18, 0x2168c235, RZ ;  /* 0x2168c23512147825 */ /* 0x000fe200078e00ff */
[----:B------:R-:W-:-:S03]  /*2800*/  @P1 LOP3.LUT R15, R24, R27, RZ, 0xfc, !PT ;  /* 0x0000001b180f1212 */ /* 0x000fc600078efcff */
[----:B------:R-:W-:Y:S02]  /*2810*/  IMAD.MOV.U32 R24, RZ, RZ, R21 ;  /* 0x000000ffff187224 */ /* 0x000fe400078e0015 */
[----:B------:R-:W-:Y:S02]  /*2820*/  IMAD.MOV.U32 R25, RZ, RZ, RZ ;  /* 0x000000ffff197224 */ /* 0x000fe400078e00ff */
[----:B------:R-:W-:-:S04]  /*2830*/  IMAD.WIDE.U32 R24, R18, -0x36f0255e, R24 ;  /* 0xc90fdaa212187825 */ /* 0x000fc800078e0018 */
[----:B------:R-:W-:-:S04]  /*2840*/  IMAD.HI.U32 R18, R15, -0x36f0255e, RZ ;  /* 0xc90fdaa20f127827 */ /* 0x000fc800078e00ff */
[----:B------:R-:W-:-:S04]  /*2850*/  IMAD.WIDE.U32 R24, P1, R15, 0x2168c235, R24 ;  /* 0x2168c2350f187825 */ /* 0x000fc80007820018 */
[----:B------:R-:W-:Y:S01]  /*2860*/  IMAD R15, R15, -0x36f0255e, RZ ;  /* 0xc90fdaa20f0f7824 */ /* 0x000fe200078e02ff */
[----:B------:R-:W-:Y:S01]  /*2870*/  IADD3 RZ, P3, R20, R20, RZ ;  /* 0x0000001414ff7210 */ /* 0x000fe20007f7e0ff */
[----:B------:R-:W-:-:S03]  /*2880*/  IMAD.X R18, RZ, RZ, R18, P1 ;  /* 0x000000ffff127224 */ /* 0x000fc600008e0612 */
        /* <DEDUP_REMOVED lines=9> */
[----:B------:R-:W-:-:S05]  /*2920*/  IADD3 R20, P3, R20, 0x1, RZ ;  /* 0x0000000114147810 */ /* 0x000fca0007f7e0ff */
[----:B------:R-:W-:-:S05]  /*2930*/  IMAD.X R15, RZ, RZ, R15, P3 ;  /* 0x000000ffff0f7224 */ /* 0x000fca00018e060f */
[----:B------:R-:W-:Y:S02]  /*2940*/  SHF.R.U64 R18, R20, 0xa, R15 ;  /* 0x0000000a14127819 */ /* 0x000fe4000000120f */
[----:B------:R-:W-:Y:S02]  /*2950*/  SEL R20, RZ, 0x1, !P1 ;  /* 0x00000001ff147807 */ /* 0x000fe40004800000 */
[----:B------:R-:W-:-:S04]  /*2960*/  IADD3 R18, P3, R18, 0x1, RZ ;  /* 0x0000000112127810 */ /* 0x000fc80007f7e0ff */
[----:B------:R-:W-:Y:S01]  /*2970*/  LEA.HI.X R15, R15, RZ, RZ, 0x16, P3 ;  /* 0x000000ff0f0f7211 */ /* 0x000fe200018fb4ff */
[----:B------:R-:W-:Y:S01]  /*2980*/  IMAD.IADD R20, R20, 0x1, R16 ;  /* 0x0000000114147824 */ /* 0x000fe200078e0210 */
[----:B------:R-:W-:Y:S02]  /*2990*/  LOP3.LUT P1, R0, R0, 0x80000000, RZ, 0xc0, !PT ;  /* 0x8000000000007812 */ /* 0x000fe4000782c0ff */
[--C-:B------:R-:W-:Y:S01]  /*29a0*/  SHF.R.U64 R18, R18, 0x1, R15.reuse ;  /* 0x0000000112127819 */ /* 0x100fe2000000120f */
[----:B------:R-:W-:Y:S01]  /*29b0*/  IMAD.SHL.U32 R20, R20, 0x100000, RZ ;  /* 0x0010000014147824 */ /* 0x000fe200078e00ff */
        /* <DEDUP_REMOVED lines=8> */
.L_x_1715:
[----:B------:R-:W-:Y:S02]  /*2a40*/  IMAD.MOV.U32 R15, RZ, RZ, 0x0 ;  /* 0x00000000ff0f7424 */ /* 0x000fe400078e00ff */
[----:B------:R-:W-:Y:S02]  /*2a50*/  IMAD.MOV.U32 R20, RZ, RZ, R27 ;  /* 0x000000ffff147224 */ /* 0x000fe400078e001b */
[----:B------:R-:W-:Y:S01]  /*2a60*/  IMAD.MOV.U32 R21, RZ, RZ, R0 ;  /* 0x000000ffff157224 */ /* 0x000fe200078e0000 */
[----:B------:R-:W-:Y:S06]  /*2a70*/  RET.REL.NODEC R14 `(_ZN2at6native27unrolled_elementwise_kernelIZZZNS0_54_GLOBAL__N__7dbc7496_16_ComplexKernel_cu_75b981de_334617polar_kernel_cudaERNS_14TensorIteratorEENKUlvE_clEvENKUlvE_clEvEUlddE_St5arrayIPcLm3EELi4E23TrivialOffsetCalculatorILi2EjESB_ILi1EjENS0_6memory15LoadWithoutCastENSE_16StoreWithoutCastEEEviT_T0_T2_T3_T4_T5_) ;  /* 0xffffffd40e607950 */ /* 0x000fec0003c3ffff */
.L_x_1719:
        /* <DEDUP_REMOVED lines=16> */
.L_x_4582:


//--------------------- .text._ZN2at6native29vectorized_elementwise_kernelILi2EZZZNS0_54_GLOBAL__N__7dbc7496_16_ComplexKernel_cu_75b981de_334617polar_kernel_cudaERNS_14TensorIteratorEENKUlvE_clEvENKUlvE_clEvEUlddE_St5arrayIPcLm3EEEEviT0_T1_ --------------------------
	.section	.text._ZN2at6native29vectorized_elementwise_kernelILi2EZZZNS0_54_GLOBAL__N__7dbc7496_16_ComplexKernel_cu_75b981de_334617polar_kernel_cudaERNS_14TensorIteratorEENKUlvE_clEvENKUlvE_clEvEUlddE_St5arrayIPcLm3EEEEviT0_T1_,"ax",@progbits
	.align	128
        .global         _ZN2at6native29vectorized_elementwise_kernelILi2EZZZNS0_54_GLOBAL__N__7dbc7496_16_ComplexKernel_cu_75b981de_334617polar_kernel_cudaERNS_14TensorIteratorEENKUlvE_clEvENKUlvE_clEvEUlddE_St5arrayIPcLm3EEEEviT0_T1_
        .type           _ZN2at6native29vectorized_elementwise_kernelILi2EZZZNS0_54_GLOBAL__N__7dbc7496_16_ComplexKernel_cu_75b981de_334617polar_kernel_cudaERNS_14TensorIteratorEENKUlvE_clEvENKUlvE_clEvEUlddE_St5arrayIPcLm3EEEEviT0_T1_,@function
        .size           _ZN2at6native29vectorized_elementwise_kernelILi2EZZZNS0_54_GLOBAL__N__7dbc7496_16_ComplexKernel_cu_75b981de_334617polar_kernel_cudaERNS_14TensorIteratorEENKUlvE_clEvENKUlvE_clEvEUlddE_St5arrayIPcLm3EEEEviT0_T1_,(.L_x_4583 - _ZN2at6native29vectorized_elementwise_kernelILi2EZZZNS0_54_GLOBAL__N__7dbc7496_16_ComplexKernel_cu_75b981de_334617polar_kernel_cudaERNS_14TensorIteratorEENKUlvE_clEvENKUlvE_clEvEUlddE_St5arrayIPcLm3EEEEviT0_T1_)
        .other          _ZN2at6native29vectorized_elementwise_kernelILi2EZZZNS0_54_GLOBAL__N__7dbc7496_16_ComplexKernel_cu_75b981de_334617polar_kernel_cudaERNS_14TensorIteratorEENKUlvE_clEvENKUlvE_clEvEUlddE_St5arrayIPcLm3EEEEviT0_T1_,@"STO_CUDA_ENTRY STV_DEFAULT"
_ZN2at6native29vectorized_elementwise_kernelILi2EZZZNS0_54_GLOBAL__N__7dbc7496_16_ComplexKernel_cu_75b981de_334617polar_kernel_cudaERNS_14TensorIteratorEENKUlvE_clEvENKUlvE_clEvEUlddE_St5arrayIPcLm3EEEEviT0_T1_:
.text._ZN2at6native29vectorized_elementwise_kernelILi2EZZZNS0_54_GLOBAL__N__7dbc7496_16_ComplexKernel_cu_75b981de_334617polar_kernel_cudaERNS_14TensorIteratorEENKUlvE_clEvENKUlvE_clEvEUlddE_St5arrayIPcLm3EEEEviT0_T1_:
[----:B------:R-:W0:Y:S01]  /*0000*/  LDC R1, c[0x0][0x28] ;  /* 0x00000a00ff017b82 */ /* 0x000e220000000800 */
[----:B------:R-:W1:Y:S01]  /*0010*/  S2R R41, SR_CTAID.X ;  /* 0x0000000000297919 */ /* 0x000e620000002500 */
[----:B------:R-:W-:Y:S01]  /*0020*/  ULDC UR4, c[0x0][0x210] ;  /* 0x0000840000047ab9 */ /* 0x000fe20000000800 */
[----:B------:R-:W-:Y:S01]  /*0030*/  ULDC.64 UR6, c[0x0][0x208] ;  /* 0x0000820000067ab9 */ /* 0x000fe20000000a00 */
[----:B0-----:R-:W-:Y:S02]  /*0040*/  VIADD R1, R1, 0xffffffd8 ;  /* 0xffffffd801017836 */ /* 0x001fe40000000000 */
[----:B-1----:R-:W-:-:S05]  /*0050*/  IMAD.SHL.U32 R41, R41, 0x400, RZ ;  /* 0x0000040029297824 */ /* 0x002fca00078e00ff */
[----:B------:R-:W-:-:S04]  /*0060*/  IADD3 R40, -R41, UR4, RZ ;  /* 0x0000000429287c10 */ /* 0x000fc8000fffe1ff */
[----:B------:R-:W-:-:S13]  /*0070*/  ISETP.GE.U32.AND P0, PT, R40, 0x400, PT ;  /* 0x000004002800780c */ /* 0x000fda0003f06070 */
[----:B------:R-:W-:Y:S05]  /*0080*/  @!P0 BRA `(.L_x_1720) ;  /* 0x0000003400288947 */ /* 0x000fea0003800000 */
[----:B------:R-:W0:Y:S01]  /*0090*/  S2R R13, SR_TID.X ;  /* 0x00000000000d7919 */ /* 0x000e220000002100 */
[----:B------:R-:W1:Y:S08]  /*00a0*/  LDC.64 R2, c[0x0][0x228] ;  /* 0x00008a00ff027b82 */ /* 0x000e700000000a00 */
[----:B------:R-:W2:Y:S01]  /*00b0*/  LDC.64 R6, c[0x0][0x220] ;  /* 0x00008800ff067b82 */ /* 0x000ea20000000a00 */
[----:B-1----:R-:W-:-:S04]  /*00c0*/  IMAD.WIDE R2, R41, 0x8, R2 ;  /* 0x0000000829027825 */ /* 0x002fc800078e0202 */
[----:B0-----:R-:W-:-:S04]  /*00d0*/  IMAD.WIDE.U32 R4, R13, 0x10, R2 ;  /* 0x000000100d047825 */ /* 0x001fc800078e0002 */
[----:B--2---:R-:W-:Y:S01]  /*00e0*/  IMAD.WIDE R2, R41, 0x8, R6 ;  /* 0x0000000829027825 */ /* 0x004fe200078e0206 */
[----:B------:R-:W2:Y:S04]  /*00f0*/  LDG.E.128 R8, desc[UR6][R4.64] ;  /* 0x0000000604087981 */ /* 0x000ea8000c1e1d00 */
[----:B------:R0:W5:Y:S01]  /*0100*/  LDG.E.128 R16, desc[UR6][R4.64+0x800] ;  /* 0x0008000604107981 */ /* 0x000162000c1e1d00 */
[----:B------:R-:W-:-:S03]  /*0110*/  IMAD.WIDE.U32 R2, R13, 0x10, R2 ;  /* 0x000000100d027825 */ /* 0x000fc600078e0002 */
[----:B------:R0:W5:Y:S04]  /*0120*/  LDG.E.128 R40, desc[UR6][R4.64+0x1000] ;  /* 0x0010000604287981 */ /* 0x000168000c1e1d00 */
[----:B------:R0:W5:Y:S04]  /*0130*/  LDG.E.128 R12, desc[UR6][R2.64] ;  /* 0x00000006020c7981 */ /* 0x000168000c1e1d00 */
[----:B------:R0:W5:Y:S04]  /*0140*/  LDG.E.128 R20, desc[UR6][R2.64+0x800] ;  /* 0x0008000602147981 */ /* 0x000168000c1e1d00 */
[----:B------:R0:W5:Y:S04]  /*0150*/  LDG.E.128 R36, desc[UR6][R2.64+0x1000] ;  /* 0x0010000602247981 */ /* 0x000168000c1e1d00 */
[----:B------:R0:W5:Y:S04]  /*0160*/  LDG.E.128 R32, desc[UR6][R2.64+0x1800] ;  /* 0x0018000602207981 */ /* 0x000168000c1e1d00 */
[----:B------:R0:W5:Y:S01]  /*0170*/  LDG.E.128 R28, desc[UR6][R4.64+0x1800] ;  /* 0x00180006041c7981 */ /* 0x000162000c1e1d00 */
[----:B------:R-:W-:Y:S01]  /*0180*/  BSSY B1, `(.L_x_1721) ;  /* 0x000001a000017945 */ /* 0x000fe20003800000 */
[----:B--2---:R-:W-:-:S14]  /*0190*/  DSETP.NEU.AND P0, PT, |R8|, +INF , PT ;  /* 0x7ff000000800742a */ /* 0x004fdc0003f0d200 */
[----:B0-----:R-:W-:Y:S05]  /*01a0*/  @!P0 BRA `(.L_x_1722) ;  /* 0x0000000000548947 */ /* 0x001fea0003800000 */
        /* <DEDUP_REMOVED lines=19> */
[----:B-----5:R-:W-:Y:S05]  /*02e0*/  CALL.REL.NOINC `($_ZN2at6native29vectorized_elementwise_kernelILi2EZZZNS0_54_GLOBAL__N__7dbc7496_16_ComplexKernel_cu_75b981de_334617polar_kernel_cudaERNS_14TensorIteratorEENKUlvE_clEvENKUlvE_clEvEUlddE_St5arrayIPcLm3EEEEviT0_T1_$__internal_trig_reduction_slowpathd) ;  /* 0x0000007000887944 */ /* 0x020fea0003c00000 */
[----:B------:R-:W-:Y:S05]  /*02f0*/  BRA `(.L_x_1723) ;  /* 0x0000000000087947 */ /* 0x000fea0003800000 */
.L_x_1722:
[----:B------:R-:W-:Y:S01]  /*0300*/  DMUL R2, RZ, R8 ;  /* 0x00000008ff027228 */ /* 0x000fe20000000000 */
[----:B------:R-:W-:-:S10]  /*0310*/  IMAD.MOV.U32 R5, RZ, RZ, RZ ;  /* 0x000000ffff057224 */ /* 0x000fd400078e00ff */
.L_x_1723:
[----:B------:R-:W-:Y:S05]  /*0320*/  BSYNC B1 ;  /* 0x0000000000017941 */ /* 0x000fea0003800000 */
.L_x_1721:
        /* <DEDUP_REMOVED lines=23> */
[----:B------:R-:W-:-:S06]  /*04a0*/  DSETP.NEU.AND P0, PT, |R8|, +INF , PT ;  /* 0x7ff000000800742a */ /* 0x000fcc0003f0d200 */
[----:B------:R-:W-:-:S08]  /*04b0*/  @P1 DFMA R50, R50, -1, RZ ;  /* 0xbff000003232182b */ /* 0x000fd000000000ff */
        /* <DEDUP_REMOVED lines=21> */
[----:B------:R-:W-:Y:S01]  /*0610*/  IMAD.MOV.U32 R0, RZ, RZ, R5 ;  /* 0x000000ffff007224 */ /* 0x000fe200078e0005 */
[----:B------:R-:W-:Y:S06]  /*0620*/  BRA `(.L_x_1726) ;  /* 0x0000000000087947 */ /* 0x000fec0003800000 */
.L_x_1725:
[----:B------:R-:W-:Y:S01]  /*0630*/  DMUL R2, RZ, R8 ;  /* 0x00000008ff027228 */ /* 0x000fe20000000000 */
[----:B------:R-:W-:-:S10]  /*0640*/  IMAD.MOV.U32 R0, RZ, RZ, RZ ;  /* 0x000000ffff007224 */ /* 0x000fd400078e00ff */
.L_x_1726:
[----:B------:R-:W-:Y:S05]  /*0650*/  BSYNC B1 ;  /* 0x0000000000017941 */ /* 0x000fea0003800000 */
.L_x_1724:
        /* <DEDUP_REMOVED lines=44> */
[----:B-----5:R-:W-:Y:S05]  /*0920*/  CALL.REL.NOINC `($_ZN2at6native29vectorized_elementwise_kernelILi2EZZZNS0_54_GLOBAL__N__7dbc7496_16_ComplexKernel_cu_75b981de_334617polar_kernel_cudaERNS_14TensorIteratorEENKUlvE_clEvENKUlvE_clEvEUlddE_St5arrayIPcLm3EEEEviT0_T1_$__internal_trig_reduction_slowpathd) ;  /* 0x0000006800f87944 */ /* 0x020fea0003c00000 */
[----:B------:R-:W-:Y:S05]  /*0930*/  BRA `(.L_x_1729) ;  /* 0x0000000000087947 */ /* 0x000fea0003800000 */
.L_x_1728:
[----:B------:R-:W-:Y:S01]  /*0940*/  DMUL R2, RZ, R10 ;  /* 0x0000000aff027228 */ /* 0x000fe20000000000 */
[----:B------:R-:W-:-:S10]  /*0950*/  IMAD.MOV.U32 R5, RZ, RZ, RZ ;  /* 0x000000ffff057224 */ /* 0x000fd400078e00ff */
.L_x_1729:
[----:B------:R-:W-:Y:S05]  /*0960*/  BSYNC B1 ;  /* 0x0000000000017941 */ /* 0x000fea0003800000 */
.L_x_1727:
        /* <DEDUP_REMOVED lines=45> */
[----:B-----5:R-:W-:Y:S05]  /*0c40*/  CALL.REL.NOINC `($_ZN2at6native29vectorized_elementwise_kernelILi2EZZZNS0_54_GLOBAL__N__7dbc7496_16_ComplexKernel_cu_75b981de_334617polar_kernel_cudaERNS_14TensorIteratorEENKUlvE_clEvENKUlvE_clEvEUlddE_St5arrayIPcLm3EEEEviT0_T1_$__internal_trig_reduction_slowpathd) ;  /* 0x0000006800307944 */ /* 0x020fea0003c00000 */
[----:B------:R-:W-:Y:S01]  /*0c50*/  IMAD.MOV.U32 R0, RZ, RZ, R5 ;  /* 0x000000ffff007224 */ /* 0x000fe200078e0005 */
[----:B------:R-:W-:Y:S06]  /*0c60*/  BRA `(.L_x_1732) ;  /* 0x0000000000087947 */ /* 0x000fec0003800000 */
.L_x_1731:
[----:B------:R-:W-:Y:S01]  /*0c70*/  DMUL R2, RZ, R10 ;  /* 0x0000000aff027228 */ /* 0x000fe20000000000 */
[----:B------:R-:W-:-:S10]  /*0c80*/  IMAD.MOV.U32 R0, RZ, RZ, RZ ;  /* 0x000000ffff007224 */ /* 0x000fd400078e00ff */
.L_x_1732:
[----:B------:R-:W-:Y:S05]  /*0c90*/  BSYNC B1 ;  /* 0x0000000000017941 */ /* 0x000fea0003800000 */
.L_x_1730:
        /* <DEDUP_REMOVED lines=22> */
[----:B-----5:R-:W-:-:S06]  /*0e00*/  DSETP.NEU.AND P0, PT, |R16|, +INF , PT ;  /* 0x7ff000001000742a */ /* 0x020fcc0003f0d200 */
        /* <DEDUP_REMOVED lines=21> */
[----:B------:R-:W-:Y:S05]  /*0f60*/  CALL.REL.NOINC `($_ZN2at6native29vectorized_elementwise_kernelILi2EZZZNS0_54_GLOBAL__N__7dbc7496_16_ComplexKernel_cu_75b981de_334617polar_kernel_cudaERNS_14TensorIteratorEENKUlvE_clEvENKUlvE_clEvEUlddE_St5arrayIPcLm3EEEEviT0_T1_$__internal_trig_reduction_slowpathd) ;  /* 0x0000006400687944 */ /* 0x000fea0003c00000 */
[----:B------:R-:W-:Y:S05]  /*0f70*/  BRA `(.L_x_1735) ;  /* 0x0000000000087947 */ /* 0x000fea0003800000 */
.L_x_1734:
[----:B------:R-:W-:Y:S01]  /*0f80*/  DMUL R2, RZ, R16 ;  /* 0x00000010ff027228 */ /* 0x000fe20000000000 */
[----:B------:R-:W-:-:S10]  /*0f90*/  MOV R5, RZ ;  /* 0x000000ff00057202 */ /* 0x000fd40000000f00 */
.L_x_1735:
[----:B------:R-:W-:Y:S05]  /*0fa0*/  BSYNC B1 ;  /* 0x0000000000017941 */ /* 0x000fea0003800000 */
.L_x_1733:
        /* <DEDUP_REMOVED lines=46> */
[----:B------:R-:W-:Y:S01]  /*1290*/  IMAD.MOV.U32 R0, RZ, RZ, R5 ;  /* 0x000000ffff007224 */ /* 0x000fe200078e0005 */
[----:B------:R-:W-:Y:S06]  /*12a0*/  BRA `(.L_x_1738) ;  /* 0x0000000000087947 */ /* 0x000fec0003800000 */
.L_x_1737:
[----:B------:R-:W-:Y:S01]  /*12b0*/  DMUL R2, RZ, R16 ;  /* 0x00000010ff027228 */ /* 0x000fe20000000000 */
[----:B------:R-:W-:-:S10]  /*12c0*/  MOV R0, RZ ;  /* 0x000000ff00007202 */ /* 0x000fd40000000f00 */
.L_x_1738:
[----:B------:R-:W-:Y:S05]  /*12d0*/  BSYNC B1 ;  /* 0x0000000000017941 */ /* 0x000fea0003800000 */
.L_x_1736:
        /* <DEDUP_REMOVED lines=46> */
.L_x_1740:
[----:B------:R-:W-:Y:S01]  /*15c0*/  DMUL R2, RZ, R18 ;  /* 0x00000012ff027228 */ /* 0x000fe20000000000 */
[----:B------:R-:W-:-:S10]  /*15d0*/  IMAD.MOV.U32 R5, RZ, RZ, RZ ;  /* 0x000000ffff057224 */ /* 0x000fd400078e00ff */
.L_x_1741:
[----:B------:R-:W-:Y:S05]  /*15e0*/  BSYNC B1 ;  /* 0x0000000000017941 */ /* 0x000fea0003800000 */
.L_x_1739:
[----:B------:R-:W0:Y:S01]  /*15f0*/  LDC.64 R48, c[0x4][0x128] ;  /* 0x01004a00ff307b82 */ /* 0x000e220000000a00 */
[----:B------:R-:W-:-:S05]  /*1600*/  VIADD R16, R5, 0x1 ;  /* 0x0000000105107836 */ /* 0x000fca0000000000 */
        /* <DEDUP_REMOVED lines=46> */
.L_x_1743:
[----:B------:R-:W-:Y:S01]  /*18f0*/  DMUL R2, RZ, R18 ;  /* 0x00000012ff027228 */ /* 0x000fe20000000000 */
[----:B------:R-:W-:-:S10]  /*1900*/  IMAD.MOV.U32 R0, RZ, RZ, RZ ;  /* 0x000000ffff007224 */ /* 0x000fd400078e00ff */
.L_x_1744:
[----:B------:R-:W-:Y:S05]  /*1910*/  BSYNC B1 ;  /* 0x0000000000017941 */ /* 0x000fea0003800000 */
.L_x_1742:
        /* <DEDUP_REMOVED lines=11> */
[----:B------:R-:W-:Y:S01]  /*19d0*/  BSSY B1, `(.L_x_1745) ;  /* 0x0000025000017945 */ /* 0x000fe20003800000 */
[----:B------:R-:W-:Y:S01]  /*19e0*/  DSETP.NEU.AND P2, PT, |R40|, +INF , PT ;  /* 0x7ff000002800742a */ /* 0x000fe20003f4d200 */
        /* <DEDUP_REMOVED lines=33> */
.L_x_1746:
[----:B------:R-:W-:Y:S01]  /*1c00*/  DMUL R2, RZ, R40 ;  /* 0x00000028ff027228 */ /* 0x000fe20000000000 */
[----:B------:R-:W-:-:S10]  /*1c10*/  IMAD.MOV.U32 R5, RZ, RZ, RZ ;  /* 0x000000ffff057224 */ /* 0x000fd400078e00ff */
.L_x_1747:
[----:B------:R-:W-:Y:S05]  /*1c20*/  BSYNC B1 ;  /* 0x0000000000017941 */ /* 0x000fea0003800000 */
.L_x_1745:
        /* <DEDUP_REMOVED lines=47> */
.L_x_1749:
[----:B------:R-:W-:Y:S01]  /*1f20*/  DMUL R2, RZ, R40 ;  /* 0x00000028ff027228 */ /* 0x000fe20000000000 */
[----:B------:R-:W-:-:S10]  /*1f30*/  IMAD.MOV.U32 R0, RZ, RZ, RZ ;  /* 0x000000ffff007224 */ /* 0x000fd400078e00ff */
.L_x_1750:
[----:B------:R-:W-:Y:S05]  /*1f40*/  BSYNC B1 ;  /* 0x0000000000017941 */ /* 0x000fea0003800000 */
.L_x_1748:
        /* <DEDUP_REMOVED lines=11> */
[----:B------:R-:W-:Y:S01]  /*2000*/  DSETP.NEU.AND P2, PT, |R42|, +INF , PT ;  /* 0x7ff000002a00742a */ /* 0x000fe20003f4d200 */
[----:B------:R-:W-:Y:S01]  /*2010*/  BSSY B1, `(.L_x_1751) ;  /* 0x000002e000017945 */ /* 0x000fe20003800000 */
[----:B------:R-:W-:-:S02]  /*2020*/  FSEL R46, -R46, 4.2945490664224492434e-19, !P0 ;  /* 0x20fd81642e2e7808 */ /* 0x000fc40004000100 */
[----:B------:R-:W-:-:S06]  /*2030*/  FSEL R47, R0, -0.082518599927425384521, !P0 ;  /* 0xbda8ff83002f7808 */ /* 0x000fcc0004000000 */
[----:B--2---:R-:W-:-:S08]  /*2040*/  DFMA R4, R40, R46, R4 ;  /* 0x0000002e2804722b */ /* 0x004fd00000000004 */
[----:B------:R-:W-:-:S08]  /*2050*/  DFMA R4, R40, R4, R6 ;  /* 0x000000042804722b */ /* 0x000fd00000000006 */
[----:B---3--:R-:W-:Y:S02]  /*2060*/  DFMA R4, R40, R4, R16 ;  /* 0x000000042804722b */ /* 0x008fe40000000010 */
[----:B------:R-:W-:-:S06]  /*2070*/  DMUL R16, R14, R52 ;  /* 0x000000340e107228 */ /* 0x000fcc0000000000 */
[----:B------:R-:W-:Y:S02]  /*2080*/  DFMA R4, R40, R4, R18 ;  /* 0x000000042804722b */ /* 0x000fe40000000012 */
[----:B------:R-:W-:Y:S02]  /*2090*/  DMUL R18, R14, R10 ;  /* 0x0000000a0e127228 */ /* 0x000fe40000000000 */
[C---:B------:R-:W-:Y:S02]  /*20a0*/  DMUL R14, R12.reuse, R8 ;  /* 0x000000080c0e7228 */ /* 0x040fe40000000000 */
[----:B------:R-:W-:Y:S02]  /*20b0*/  DMUL R12, R12, R50 ;  /* 0x000000320c0c7228 */ /* 0x000fe40000000000 */
[----:B----4-:R-:W-:Y:S02]  /*20c0*/  DFMA R4, R40, R4, R24 ;  /* 0x000000042804722b */ /* 0x010fe40000000018 */
[----:B------:R-:W-:-:S02]  /*20d0*/  DMUL R24, R22, R58 ;  /* 0x0000003a16187228 */ /* 0x000fc40000000000 */
[----:B------:R-:W-:-:S04]  /*20e0*/  DMUL R8, R36, R60 ;  /* 0x0000003c24087228 */ /* 0x000fc80000000000 */
[----:B------:R-:W-:Y:S02]  /*20f0*/  DFMA R4, R40, R4, R26 ;  /* 0x000000042804722b */ /* 0x000fe4000000001a */
[----:B------:R-:W-:Y:S02]  /*2100*/  DMUL R26, R22, R62 ;  /* 0x0000003e161a7228 */ /* 0x000fe40000000000 */
[C---:B------:R-:W-:Y:S02]  /*2110*/  DMUL R22, R20.reuse, R56 ;  /* 0x0000003814167228 */ /* 0x040fe40000000000 */
[----:B------:R-:W-:Y:S02]  /*2120*/  DMUL R20, R20, R54 ;  /* 0x0000003614147228 */ /* 0x000fe40000000000 */
[----:B------:R-:W-:Y:S02]  /*2130*/  DFMA R2, R4, R2, R2 ;  /* 0x000000020402722b */ /* 0x000fe40000000002 */
[----:B------:R-:W-:-:S08]  /*2140*/  @P0 DFMA R2, R40, R4, 1 ;  /* 0x3ff000002802042b */ /* 0x000fd00000000004 */
[----:B------:R-:W-:-:S08]  /*2150*/  @P1 DFMA R2, R2, -1, RZ ;  /* 0xbff000000202182b */ /* 0x000fd000000000ff */
[----:B------:R-:W-:Y:S01]  /*2160*/  DMUL R10, R36, R2 ;  /* 0x00000002240a7228 */ /* 0x000fe20000000000 */
        /* <DEDUP_REMOVED lines=20> */
[----:B------:R-:W-:Y:S05]  /*22b0*/  CALL.REL.NOINC `($_ZN2at6native29vectorized_elementwise_kernelILi2EZZZNS0_54_GLOBAL__N__7dbc7496_16_ComplexKernel_cu_75b981de_334617polar_kernel_cudaERNS_14TensorIteratorEENKUlvE_clEvENKUlvE_clEvEUlddE_St5arrayIPcLm3EEEEviT0_T1_$__internal_trig_reduction_slowpathd) ;  /* 0x0000005000947944 */ /* 0x000fea0003c00000 */
[----:B------:R-:W-:Y:S05]  /*22c0*/  BRA `(.L_x_1753) ;  /* 0x0000000000087947 */ /* 0x000fea0003800000 */
.L_x_1752:
[----:B------:R-:W-:Y:S01]  /*22d0*/  DMUL R2, RZ, R42 ;  /* 0x0000002aff027228 */ /* 0x000fe20000000000 */
[----:B------:R-:W-:-:S10]  /*22e0*/  IMAD.MOV.U32 R5, RZ, RZ, RZ ;  /* 0x000000ffff057224 */ /* 0x000fd400078e00ff */
.L_x_1753:
[----:B------:R-:W-:Y:S05]  /*22f0*/  BSYNC B1 ;  /* 0x0000000000017941 */ /* 0x000fea0003800000 */
.L_x_1751:
        /* <DEDUP_REMOVED lines=44> */
[----:B------:R-:W-:Y:S05]  /*25c0*/  CALL.REL.NOINC `($_ZN2at6native29vectorized_elementwise_kernelILi2EZZZNS0_54_GLOBAL__N__7dbc7496_16_ComplexKernel_cu_75b981de_334617polar_kernel_cudaERNS_14TensorIteratorEENKUlvE_clEvENKUlvE_clEvEUlddE_St5arrayIPcLm3EEEEviT0_T1_$__internal_trig_reduction_slowpathd) ;  /* 0x0000004c00d07944 */ /* 0x000fea0003c00000 */
[----:B------:R-:W-:Y:S01]  /*25d0*/  IMAD.MOV.U32 R0, RZ, RZ, R5 ;  /* 0x000000ffff007224 */ /* 0x000fe200078e0005 */
[----:B------:R-:W-:Y:S06]  /*25e0*/  BRA `(.L_x_1756) ;  /* 0x0000000000087947 */ /* 0x000fec0003800000 */
.L_x_1755:
[----:B------:R-:W-:Y:S01]  /*25f0*/  DMUL R2, RZ, R42 ;  /* 0x0000002aff027228 */ /* 0x000fe20000000000 */
[----:B------:R-:W-:-:S10]  /*2600*/  IMAD.MOV.U32 R0, RZ, RZ, RZ ;  /* 0x000000ffff007224 */ /* 0x000fd400078e00ff */
.L_x_1756:
[----:B------:R-:W-:Y:S05]  /*2610*/  BSYNC B1 ;  /* 0x0000000000017941 */ /* 0x000fea0003800000 */
.L_x_1754:
        /* <DEDUP_REMOVED lines=13> */
[----:B------:R-:W-:Y:S01]  /*26f0*/  FSEL R52, -R52, 4.2945490664224492434e-19, !P0 ;  /* 0x20fd816434347808 */ /* 0x000fe20004000100 */
[----:B------:R-:W-:Y:S01]  /*2700*/  DMUL R36, R38, R36 ;  /* 0x0000002426247228 */ /* 0x000fe20000000000 */
        /* <DEDUP_REMOVED lines=33> */
.L_x_1758:
[----:B------:R-:W-:Y:S01]  /*2920*/  DMUL R2, RZ, R28 ;  /* 0x0000001cff027228 */ /* 0x000fe20000000000 */
[----:B------:R-:W-:-:S10]  /*2930*/  MOV R5, RZ ;  /* 0x000000ff00057202 */ /* 0x000fd40000000f00 */
.L_x_1759:
[----:B------:R-:W-:Y:S05]  /*2940*/  BSYNC B1 ;  /* 0x0000000000017941 */ /* 0x000fea0003800000 */
.L_x_1757:
        /* <DEDUP_REMOVED lines=47> */
.L_x_1761:
[----:B------:R-:W-:Y:S01]  /*2c40*/  DMUL R2, RZ, R28 ;  /* 0x0000001cff027228 */ /* 0x000fe20000000000 */
[----:B------:R-:W-:-:S10]  /*2c50*/  MOV R0, RZ ;  /* 0x000000ff00007202 */ /* 0x000fd40000000f00 */
.L_x_1762:
[----:B------:R-:W-:Y:S05]  /*2c60*/  BSYNC B1 ;  /* 0x0000000000017941 */ /* 0x000fea0003800000 */
.L_x_1760:
        /* <DEDUP_REMOVED lines=48> */
.L_x_1764:
[----:B------:R-:W-:Y:S01]  /*2f70*/  DMUL R2, RZ, R30 ;  /* 0x0000001eff027228 */ /* 0x000fe20000000000 */
[----:B------:R-:W-:-:S10]  /*2f80*/  IMAD.MOV.U32 R5, RZ, RZ, RZ ;  /* 0x000000ffff057224 */ /* 0x000fd400078e00ff */
.L_x_1765:
[----:B------:R-:W-:Y:S05]  /*2f90*/  BSYNC B1 ;  /* 0x0000000000017941 */ /* 0x000fea0003800000 */
.L_x_1763:
        /* <DEDUP_REMOVED lines=47> */
.L_x_1767:
[----:B------:R-:W-:Y:S01]  /*3290*/  DMUL R2, RZ, R30 ;  /* 0x0000001eff027228 */ /* 0x000fe20000000000 */
[----:B------:R-:W-:-:S10]  /*32a0*/  IMAD.MOV.U32 R0, RZ, RZ, RZ ;  /* 0x000000ffff007224 */ /* 0x000fd400078e00ff */
.L_x_1768:
[----:B------:R-:W-:Y:S05]  /*32b0*/  BSYNC B1 ;  /* 0x0000000000017941 */ /* 0x000fea0003800000 */
.L_x_1766:
[----:B------:R-:W0:Y:S01]  /*32c0*/  LDC.64 R32, c[0x4][0x128] ;  /* 0x01004a00ff207b82 */ /* 0x000e220000000a00 */
[----:B------:R-:W-:-:S05]  /*32d0*/  IMAD.SHL.U32 R4, R0, 0x8, RZ ;  /* 0x0000000800047824 */ /* 0x000fca00078e00ff */
[----:B------:R-:W-:-:S05]  /*32e0*/  LOP3.LUT R5, R4, 0x8, RZ, 0xc0, !PT ;  /* 0x0000000804057812 */ /* 0x000fca00078ec0ff */
[----:B0-----:R-:W-:-:S05]  /*32f0*/  IMAD.WIDE.U32 R32, R5, 0x8, R32 ;  /* 0x0000000805207825 */ /* 0x001fca00078e0020 */
[----:B------:R-:W2:Y:S04]  /*3300*/  LDG.E.128.CONSTANT R4, desc[UR6][R32.64] ;  /* 0x0000000620047981 */ /* 0x000ea8000c1e9d00 */
[----:B------:R-:W3:Y:S04]  /*3310*/  LDG.E.128.CONSTANT R44, desc[UR6][R32.64+0x10] ;  /* 0x00001006202c7981 */ /* 0x000ee8000c1e9d00 */
[----:B------:R0:W4:Y:S01]  /*3320*/  LDG.E.128.CONSTANT R48, desc[UR6][R32.64+0x20] ;  /* 0x0000200620307981 */ /* 0x000122000c1e9d00 */
[----:B------:R-:W-:Y:S01]  /*3330*/  R2P PR, R0, 0x3 ;  /* 0x0000000300007804 */ /* 0x000fe20000000000 */
[----:B------:R-:W-:Y:S01]  /*3340*/  IMAD.MOV.U32 R0, RZ, RZ, 0x3de5db65 ;  /* 0x3de5db65ff007424 */ /* 0x000fe200078e00ff */
[----:B------:R-:W-:Y:S01]  /*3350*/  MOV R52, 0x79785eba ;  /* 0x79785eba00347802 */ /* 0x000fe20000000f00 */
[----:B------:R-:W-:-:S02]  /*3360*/  DMUL R30, R2, R2 ;  /* 0x00000002021e7228 */ /* 0x000fc40000000000 */
[----:B------:R-:W-:Y:S01]  /*3370*/  DMUL R28, R34, R28 ;  /* 0x0000001c221c7228 */ /* 0x000fe20000000000 */
[----:B------:R-:W-:Y:S02]  /*3380*/  FSEL R52, -R52, 4.2945490664224492434e-19, !P0 ;  /* 0x20fd816434347808 */ /* 0x000fe40004000100 */
[----:B------:R-:W-:Y:S02]  /*3390*/  FSEL R53, R0, -0.082518599927425384521, !P0 ;  /* 0xbda8ff8300357808 */ /* 0x000fe40004000000 */
[----:B------:R-:W0:Y:S02]  /*33a0*/  S2R R0, SR_CTAID.X ;  /* 0x0000000000007919 */ /* 0x000e240000002500 */
[----:B0-----:R-:W-:Y:S02]  /*33b0*/  IMAD.SHL.U32 R33, R0, 0x400, RZ ;  /* 0x0000040000217824 */ /* 0x001fe400078e00ff */
[----:B--2---:R-:W-:-:S08]  /*33c0*/  DFMA R4, R30, R52, R4 ;  /* 0x000000341e04722b */ /* 0x004fd00000000004 */
[C---:B------:R-:W-:Y:S01]  /*33d0*/  DFMA R4, R30.reuse, R4, R6 ;  /* 0x000000041e04722b */ /* 0x040fe20000000006 */
[----:B------:R-:W0:Y:S07]  /*33e0*/  LDC.64 R6, c[0x0][0x218] ;  /* 0x00008600ff067b82 */ /* 0x000e2e0000000a00 */
[C---:B---3--:R-:W-:Y:S01]  /*33f0*/  DFMA R4, R30.reuse, R4, R44 ;  /* 0x000000041e04722b */ /* 0x048fe2000000002c */
[----:B------:R-:W1:Y:S07]  /*3400*/  S2R R45, SR_TID.X ;  /* 0x00000000002d7919 */ /* 0x000e6e0000002100 */
[----:B------:R-:W-:-:S08]  /*3410*/  DFMA R4, R30, R4, R46 ;  /* 0x000000041e04722b */ /* 0x000fd0000000002e */
[----:B----4-:R-:W-:-:S08]  /*3420*/  DFMA R4, R30, R4, R48 ;  /* 0x000000041e04722b */ /* 0x010fd00000000030 */
[----:B------:R-:W-:-:S08]  /*3430*/  DFMA R4, R30, R4, R50 ;  /* 0x000000041e04722b */ /* 0x000fd00000000032 */
[----:B------:R-:W-:Y:S02]  /*3440*/  DFMA R2, R4, R2, R2 ;  /* 0x000000020402722b */ /* 0x000fe40000000002 */
[----:B------:R-:W-:Y:S01]  /*3450*/  @P0 DFMA R2, R30, R4, 1 ;  /* 0x3ff000001e02042b */ /* 0x000fe20000000004 */
[----:B0-----:R-:W-:-:S07]  /*3460*/  IMAD.WIDE.U32 R4, R33, 0x10, R6 ;  /* 0x0000001021047825 */ /* 0x001fce00078e0006 */
[----:B------:R-:W-:Y:S01]  /*3470*/  @P1 DFMA R2, R2, -1, RZ ;  /* 0xbff000000202182b */ /* 0x000fe200000000ff */
[----:B-1----:R-:W-:-:S05]  /*3480*/  IMAD.WIDE R4, R45, 0x20, R4 ;  /* 0x000000202d047825 */ /* 0x002fca00078e0204 */
[----:B------:R-:W-:Y:S02]  /*3490*/  STG.E.128 desc[UR6][R4.64], R12 ;  /* 0x0000000c04007986 */ /* 0x000fe4000c101d06 */
[----:B------:R-:W-:Y:S02]  /*34a0*/  DMUL R30, R34, R2 ;  /* 0x00000002221e7228 */ /* 0x000fe40000000000 */
[----:B------:R-:W-:Y:S04]  /*34b0*/  STG.E.128 desc[UR6][R4.64+0x10], R16 ;  /* 0x0000101004007986 */ /* 0x000fe8000c101d06 */
[----:B------:R-:W-:Y:S04]  /*34c0*/  STG.E.128 desc[UR6][R4.64+0x1000], R20 ;  /* 0x0010001404007986 */ /* 0x000fe8000c101d06 */
[----:B------:R-:W-:Y:S04]  /*34d0*/  STG.E.128 desc[UR6][R4.64+0x1010], R24 ;  /* 0x0010101804007986 */ /* 0x000fe8000c101d06 */
[----:B------:R-:W-:Y:S04]  /*34e0*/  STG.E.128 desc[UR6][R4.64+0x2000], R8 ;  /* 0x0020000804007986 */ /* 0x000fe8000c101d06 */
[----:B------:R-:W-:Y:S04]  /*34f0*/  STG.E.128 desc[UR6][R4.64+0x2010], R36 ;  /* 0x0020102404007986 */ /* 0x000fe8000c101d06 */
[----:B------:R-:W-:Y:S04]  /*3500*/  STG.E.128 desc[UR6][R4.64+0x3000], R40 ;  /* 0x0030002804007986 */ /* 0x000fe8000c101d06 */
[----:B------:R-:W-:Y:S01]  /*3510*/  STG.E.128 desc[UR6][R4.64+0x3010], R28 ;  /* 0x0030101c04007986 */ /* 0x000fe2000c101d06 */
[----:B------:R-:W-:Y:S05]  /*3520*/  EXIT ;  /* 0x000000000000794d */ /* 0x000fea0003800000 */
.L_x_1720:
[----:B------:R-:W0:Y:S01]  /*3530*/  S2R R0, SR_TID.X ;  /* 0x0000000000007919 */ /* 0x000e220000002100 */
[----:B------:R-:W-:Y:S02]  /*3540*/  CS2R R20, SRZ ;  /* 0x0000000000147805 */ /* 0x000fe4000001ff00 */
[----:B------:R-:W-:Y:S02]  /*3550*/  CS2R R22, SRZ ;  /* 0x0000000000167805 */ /* 0x000fe4000001ff00 */
[----:B0-----:R-:W-:-:S13]  /*3560*/  ISETP.GE.AND P0, PT, R0, R40, PT ;  /* 0x000000280000720c */ /* 0x001fda0003f06270 */
[----:B------:R-:W-:Y:S01]  /*3570*/  @!P0 IMAD.IADD R15, R41, 0x1, R0 ;  /* 0x00000001290f8824 */ /* 0x000fe200078e0200 */
[----:B------:R-:W0:Y:S01]  /*3580*/  @!P0 LDC.64 R12, c[0x0][0x228] ;  /* 0x00008a00ff0c8b82 */ /* 0x000e220000000a00 */
[----:B------:R-:W-:-:S05]  /*3590*/  @!P0 VIADD R0, R0, 0x80 ;  /* 0x0000008000008836 */ /* 0x000fca0000000000 */
[----:B------:R-:W-:-:S13]  /*35a0*/  ISETP.GE.AND P6, PT, R0, R40, PT ;  /* 0x000000280000720c */ /* 0x000fda0003fc6270 */
[----:B------:R-:W-:Y:S01]  /*35b0*/  @!P6 IMAD.IADD R9, R41, 0x1, R0 ;  /* 0x000000012909e824 */ /* 0x000fe200078e0200 */
[----:B------:R-:W1:Y:S01]  /*35c0*/  @!P6 LDC.64 R2, c[0x0][0x220] ;  /* 0x00008800ff02eb82 */ /* 0x000e620000000a00 */
[----:B------:R-:W-:-:S05]  /*35d0*/  @!P6 VIADD R0, R0, 0x80 ;  /* 0x000000800000e836 */ /* 0x000fca0000000000 */
[CC--:B------:R-:W-:Y:S02]  /*35e0*/  ISETP.GE.AND P5, PT, R0.reuse, R40.reuse, PT ;  /* 0x000000280000720c */ /* 0x0c0fe40003fa6270 */
[----:B------:R-:W2:Y:S11]  /*35f0*/  @!P6 LDC.64 R4, c[0x0][0x228] ;  /* 0x00008a00ff04eb82 */ /* 0x000eb60000000a00 */
[----:B------:R-:W-:Y:S01]  /*3600*/  @!P5 IMAD.IADD R11, R41, 0x1, R0 ;  /* 0x00000001290bd824 */ /* 0x000fe200078e0200 */
[----:B------:R-:W-:Y:S01]  /*3610*/  @!P5 IADD3 R0, R0, 0x80, RZ ;  /* 0x000000800000d810 */ /* 0x000fe20007ffe0ff */
[----:B------:R-:W3:Y:S03]  /*3620*/  @!P5 LDC.64 R44, c[0x0][0x220] ;  /* 0x00008800ff2cdb82 */ /* 0x000ee60000000a00 */
[----:B------:R-:W-:Y:S01]  /*3630*/  ISETP.GE.AND P4, PT, R0, R40, PT ;  /* 0x000000280000720c */ /* 0x000fe20003f86270 */
[----:B-1----:R-:W-:-:S04]  /*3640*/  @!P6 IMAD.WIDE.U32 R2, R9, 0x8, R2 ;  /* 0x000000080902e825 */ /* 0x002fc800078e0002 */
[----:B------:R-:W1:Y:S01]  /*3650*/  @!P5 LDC.64 R46, c[0x0][0x228] ;  /* 0x00008a00ff2edb82 */ /* 0x000e620000000a00 */
[----:B------:R4:W5:Y:S01]  /*3660*/  @!P6 LDG.E.64 R20, desc[UR6][R2.64] ;  /* 0x000000060214e981 */ /* 0x000962000c1e1b00 */
[----:B--2---:R-:W-:-:S06]  /*3670*/  @!P6 IMAD.WIDE.U32 R4, R9, 0x8, R4 ;  /* 0x000000080904e825 */ /* 0x004fcc00078e0004 */
[C---:B------:R-:W-:Y:S01]  /*3680*/  @!P4 IMAD.IADD R51, R41.reuse, 0x1, R0 ;  /* 0x000000012933c824 */ /* 0x040fe200078e0200 */
[----:B------:R-:W2:Y:S01]  /*3690*/  @!P4 LDC.64 R48, c[0x0][0x220] ;  /* 0x00008800ff30cb82 */ /* 0x000ea20000000a00 */
[----:B------:R-:W-:Y:S01]  /*36a0*/  @!P4 VIADD R0, R0, 0x80 ;  /* 0x000000800000c836 */ /* 0x000fe20000000000 */
[----:B------:R0:W5:Y:S04]  /*36b0*/  @!P6 LDG.E.64 R22, desc[UR6][R4.64] ;  /* 0x000000060416e981 */ /* 0x000168000c1e1b00 */
[C---:B------:R-:W-:Y:S02]  /*36c0*/  ISETP.GE.AND P3, PT, R0.reuse, R40, PT ;  /* 0x000000280000720c */ /* 0x040fe40003f66270 */
[----:B------:R-:W0:Y:S11]  /*36d0*/  @!P4 LDC.64 R6, c[0x0][0x228] ;  /* 0x00008a00ff06cb82 */ /* 0x000e360000000a00 */
[----:B------:R-:W-:Y:S01]  /*36e0*/  @!P3 IMAD.IADD R33, R41, 0x1, R0 ;  /* 0x000000012921b824 */ /* 0x000fe200078e0200 */
[----:B------:R-:W1:Y:S01]  /*36f0*/  @!P3 LDC.64 R16, c[0x0][0x220] ;  /* 0x00008800ff10bb82 */ /* 0x000e620000000a00 */
[----:B------:R-:W-:-:S05]  /*3700*/  @!P3 VIADD R0, R0, 0x80 ;  /* 0x000000800000b836 */ /* 0x000fca0000000000 */
[C---:B------:R-:W-:Y:S01]  /*3710*/  ISETP.GE.AND P2, PT, R0.reuse, R40, PT ;  /* 0x000000280000720c */ /* 0x040fe20003f46270 */
[----:B--2---:R-:W-:Y:S01]  /*3720*/  @!P4 IMAD.WIDE.U32 R48, R51, 0x8, R48 ;  /* 0x000000083330c825 */ /* 0x004fe200078e0030 */
[----:B------:R-:W2:Y:S11]  /*3730*/  @!P3 LDC.64 R34, c[0x0][0x228] ;  /* 0x00008a00ff22bb82 */ /* 0x000eb60000000a00 */
[----:B------:R-:W-:Y:S01]  /*3740*/  @!P2 IMAD.IADD R14, R41, 0x1, R0 ;  /* 0x00000001290ea824 */ /* 0x000fe200078e0200 */
[----:B------:R-:W2:Y:S01]  /*3750*/  @!P2 LDC.64 R38, c[0x0][0x220] ;  /* 0x00008800ff26ab82 */ /* 0x000ea20000000a00 */
[----:B------:R-:W-:-:S05]  /*3760*/  @!P2 VIADD R0, R0, 0x80 ;  /* 0x000000800000a836 */ /* 0x000fca0000000000 */
[CC--:B------:R-:W-:Y:S01]  /*3770*/  ISETP.GE.AND P1, PT, R0.reuse, R40.reuse, PT ;  /* 0x000000280000720c */ /* 0x0c0fe20003f26270 */
[----:B---3--:R-:W-:Y:S01]  /*3780*/  @!P5 IMAD.WIDE.U32 R44, R11, 0x8, R44 ;  /* 0x000000080b2cd825 */ /* 0x008fe200078e002c */
[----:B------:R-:W3:Y:S11]  /*3790*/  @!P2 LDC.64 R42, c[0x0][0x228] ;  /* 0x00008a00ff2aab82 */ /* 0x000ef60000000a00 */
[----:B------:R-:W-:Y:S01]  /*37a0*/  @!P1 IMAD.IADD R19, R41, 0x1, R0 ;  /* 0x0000000129139824 */ /* 0x000fe200078e0200 */
[----:B------:R-:W-:Y:S01]  /*37b0*/  @!P1 IADD3 R0, R0, 0x80, RZ ;  /* 0x0000008000009810 */ /* 0x000fe20007ffe0ff */
[----:B----4-:R-:W4:Y:S03]  /*37c0*/  @!P1 LDC.64 R2, c[0x0][0x220] ;  /* 0x00008800ff029b82 */ /* 0x010f260000000a00 */
[----:B------:R-:W-:Y:S01]  /*37d0*/  ISETP.GE.AND P6, PT, R0, R40, PT ;  /* 0x000000280000720c */ /* 0x000fe20003fc6270 */
[----:B0-----:R-:W-:-:S04]  /*37e0*/  @!P4 IMAD.WIDE.U32 R50, R51, 0x8, R6 ;  /* 0x000000083332c825 */ /* 0x001fc800078e0006 */
[----:B------:R-:W0:Y:S01]  /*37f0*/  @!P1 LDC.64 R4, c[0x0][0x228] ;  /* 0x00008a00ff049b82 */ /* 0x000e220000000a00 */
[----:B-1----:R-:W-:-:S07]  /*3800*/  @!P5 IMAD.WIDE.U32 R46, R11, 0x8, R46 ;  /* 0x000000080b2ed825 */ /* 0x002fce00078e002e */
[----:B------:R-:W1:Y:S08]  /*3810*/  @!P6 LDC.64 R6, c[0x0][0x220] ;  /* 0x00008800ff06eb82 */ /* 0x000e700000000a00 */
[----:B------:R-:W1:Y:S08]  /*3820*/  @!P6 LDC.64 R8, c[0x0][0x228] ;  /* 0x00008a00ff08eb82 */ /* 0x000e700000000a00 */
[----:B------:R-:W1:Y:S01]  /*3830*/  @!P0 LDC.64 R10, c[0x0][0x220] ;  /* 0x00008800ff0a8b82 */ /* 0x000e620000000a00 */
[----:B------:R-:W-:-:S02]  /*3840*/  CS2R R24, SRZ ;  /* 0x0000000000187805 */ /* 0x000fc4000001ff00 */
[----:B------:R-:W-:Y:S02]  /*3850*/  CS2R R26, SRZ ;  /* 0x00000000001a7805 */ /* 0x000fe4000001ff00 */
[----:B------:R-:W-:Y:S02]  /*3860*/  CS2R R30, SRZ ;  /* 0x00000000001e7805 */ /* 0x000fe4000001ff00 */
[----:B------:R-:W-:Y:S01]  /*3870*/  CS2R R36, SRZ ;  /* 0x0000000000247805 */ /* 0x000fe2000001ff00 */
[C---:B------:R-:W-:Y:S01]  /*3880*/  @!P3 IMAD.WIDE.U32 R16, R33.reuse, 0x8, R16 ;  /* 0x000000082110b825 */ /* 0x040fe200078e0010 */
[----:B------:R4:W5:Y:S01]  /*3890*/  @!P5 LDG.E.64 R24, desc[UR6][R44.64] ;  /* 0x000000062c18d981 */ /* 0x000962000c1e1b00 */
[----:B------:R-:W-:Y:S02]  /*38a0*/  CS2R R28, SRZ ;  /* 0x00000000001c7805 */ /* 0x000fe4000001ff00 */
[----:B--2---:R-:W-:Y:S01]  /*38b0*/  @!P3 IMAD.WIDE.U32 R56, R33, 0x8, R34 ;  /* 0x000000082138b825 */ /* 0x004fe200078e0022 */
[----:B------:R-:W5:Y:S01]  /*38c0*/  @!P5 LDG.E.64 R26, desc[UR6][R46.64] ;  /* 0x000000062e1ad981 */ /* 0x000f62000c1e1b00 */
[----:B------:R-:W-:-:S02]  /*38d0*/  CS2R R34, SRZ ;  /* 0x0000000000227805 */ /* 0x000fc4000001ff00 */
[C---:B------:R-:W-:Y:S01]  /*38e0*/  @!P2 IMAD.WIDE.U32 R58, R14.reuse, 0x8, R38 ;  /* 0x000000080e3aa825 */ /* 0x040fe200078e0026 */
[----:B------:R-:W-:Y:S01]  /*38f0*/  CS2R R54, SRZ ;  /* 0x0000000000367805 */ /* 0x000fe2000001ff00 */
[----:B------:R2:W5:Y:S02]  /*3900*/  @!P4 LDG.E.64 R30, desc[UR6][R50.64] ;  /* 0x00000006321ec981 */ /* 0x000564000c1e1b00 */
[----:B----4-:R-:W-:Y:S01]  /*3910*/  @!P1 IMAD.WIDE.U32 R44, R19, 0x8, R2 ;  /* 0x00000008132c9825 */ /* 0x010fe200078e0002 */
[----:B------:R-:W-:Y:S01]  /*3920*/  CS2R R38, SRZ ;  /* 0x0000000000267805 */ /* 0x000fe2000001ff00 */
[----:B------:R4:W5:Y:S02]  /*3930*/  @!P3 LDG.E.64 R36, desc[UR6][R16.64] ;  /* 0x000000061024b981 */ /* 0x000964000c1e1b00 */
[----:B------:R-:W-:Y:S01]  /*3940*/  @!P6 IMAD.IADD R3, R41, 0x1, R0 ;  /* 0x000000012903e824 */ /* 0x000fe200078e0200 */
[----:B------:R-:W-:Y:S01]  /*3950*/  CS2R R32, SRZ ;  /* 0x0000000000207805 */ /* 0x000fe2000001ff00 */
[----:B---3--:R-:W-:Y:S01]  /*3960*/  @!P2 IMAD.WIDE.U32 R60, R14, 0x8, R42 ;  /* 0x000000080e3ca825 */ /* 0x008fe200078e002a */
[----:B------:R-:W-:-:S02]  /*3970*/  CS2R R52, SRZ ;  /* 0x0000000000347805 */ /* 0x000fc4000001ff00 */
[----:B--2---:R-:W-:Y:S02]  /*3980*/  CS2R R50, SRZ ;  /* 0x0000000000327805 */ /* 0x004fe4000001ff00 */
[----:B------:R-:W-:Y:S01]  /*3990*/  CS2R R42, SRZ ;  /* 0x00000000002a7805 */ /* 0x000fe2000001ff00 */
[----:B0-----:R-:W-:Y:S01]  /*39a0*/  @!P1 IMAD.WIDE.U32 R46, R19, 0x8, R4 ;  /* 0x00000008132e9825 */ /* 0x001fe200078e0004 */
[----:B------:R-:W-:Y:S02]  /*39b0*/  CS2R R18, SRZ ;  /* 0x0000000000127805 */ /* 0x000fe4000001ff00 */
[----:B----4-:R-:W-:Y:S01]  /*39c0*/  CS2R R16, SRZ ;  /* 0x0000000000107805 */ /* 0x010fe2000001ff00 */
[----:B------:R0:W5:Y:S01]  /*39d0*/  @!P4 LDG.E.64 R28, desc[UR6][R48.64] ;  /* 0x00000006301cc981 */ /* 0x000162000c1e1b00 */
[----:B-1----:R-:W-:-:S03]  /*39e0*/  @!P6 IMAD.WIDE.U32 R6, R3, 0x8, R6 ;  /* 0x000000080306e825 */ /* 0x002fc600078e0006 */
[----:B------:R0:W5:Y:S01]  /*39f0*/  @!P3 LDG.E.64 R38, desc[UR6][R56.64] ;  /* 0x000000063826b981 */ /* 0x000162000c1e1b00 */
[----:B------:R-:W-:-:S03]  /*3a00*/  @!P6 IMAD.WIDE.U32 R4, R3, 0x8, R8 ;  /* 0x000000080304e825 */ /* 0x000fc600078e0008 */
[----:B------:R0:W5:Y:S01]  /*3a10*/  @!P2 LDG.E.64 R34, desc[UR6][R58.64] ;  /* 0x000000063a22a981 */ /* 0x000162000c1e1b00 */
[----:B------:R-:W-:-:S03]  /*3a20*/  @!P0 IMAD.WIDE.U32 R2, R15, 0x8, R10 ;  /* 0x000000080f028825 */ /* 0x000fc600078e000a */
[----:B------:R0:W5:Y:S01]  /*3a30*/  @!P2 LDG.E.64 R54, desc[UR6][R60.64] ;  /* 0x000000063c36a981 */ /* 0x000162000c1e1b00 */
[----:B------:R-:W-:-:S03]  /*3a40*/  @!P0 IMAD.WIDE.U32 R12, R15, 0x8, R12 ;  /* 0x000000080f0c8825 */ /* 0x000fc600078e000c */
[----:B------:R0:W5:Y:S04]  /*3a50*/  @!P1 LDG.E.64 R32, desc[UR6][R44.64] ;  /* 0x000000062c209981 */ /* 0x000168000c1e1b00 */
[----:B------:R0:W5:Y:S04]  /*3a60*/  @!P1 LDG.E.64 R52, desc[UR6][R46.64] ;  /* 0x000000062e349981 */ /* 0x000168000c1e1b00 */
[----:B------:R0:W5:Y:S04]  /*3a70*/  @!P6 LDG.E.64 R50, desc[UR6][R6.64] ;  /* 0x000000060632e981 */ /* 0x000168000c1e1b00 */
[----:B------:R0:W5:Y:S04]  /*3a80*/  @!P6 LDG.E.64 R42, desc[UR6][R4.64] ;  /* 0x00000006042ae981 */ /* 0x000168000c1e1b00 */
[----:B------:R0:W5:Y:S04]  /*3a90*/  @!P0 LDG.E.64 R16, desc[UR6][R2.64] ;  /* 0x0000000602108981 */ /* 0x000168000c1e1b00 */
[----:B------:R0:W5:Y:S01]  /*3aa0*/  @!P0 LDG.E.64 R18, desc[UR6][R12.64] ;  /* 0x000000060c128981 */ /* 0x000162000c1e1b00 */
[----:B------:R-:W-:Y:S01]  /*3ab0*/  BSSY B1, `(.L_x_1769) ;  /* 0x000006a000017945 */ /* 0x000fe20003800000 */
[----:B------:R-:W-:-:S02]  /*3ac0*/  CS2R R10, SRZ ;  /* 0x00000000000a7805 */ /* 0x000fc4000001ff00 */
        /* <DEDUP_REMOVED lines=8> */
[----:B0-----:R-:W-:Y:S01]  /*3b50*/  DMUL R4, R18, UR4 ;  /* 0x0000000412047c28 */ /* 0x001fe20008000000 */
        /* <DEDUP_REMOVED lines=17> */
.L_x_1772:
[----:B0-----:R-:W-:Y:S01]  /*3c70*/  DMUL R2, RZ, R18 ;  /* 0x00000012ff027228 */ /* 0x001fe20000000000 */
[----:B------:R-:W-:-:S10]  /*3c80*/  IMAD.MOV.U32 R5, RZ, RZ, RZ ;  /* 0x000000ffff057224 */ /* 0x000fd400078e00ff */
.L_x_1773:
[----:B------:R-:W-:Y:S05]  /*3c90*/  BSYNC B2 ;  /* 0x0000000000027941 */ /* 0x000fea0003800000 */
.L_x_1771:
        /* <DEDUP_REMOVED lines=48> */
.L_x_1775:
[----:B------:R-:W-:Y:S01]  /*3fa0*/  DMUL R2, RZ, R18 ;  /* 0x00000012ff027228 */ /* 0x000fe20000000000 */
[----:B------:R-:W-:-:S10]  /*3fb0*/  IMAD.MOV.U32 R0, RZ, RZ, RZ ;  /* 0x000000ffff007224 */ /* 0x000fd400078e00ff */
.L_x_1776:
[----:B------:R-:W-:Y:S05]  /*3fc0*/  BSYNC B2 ;  /* 0x0000000000027941 */ /* 0x000fea0003800000 */
.L_x_1774:
        /* <DEDUP_REMOVED lines=15> */
[----:B---3--:R-:W-:Y:S02]  /*40c0*/  DFMA R4, R18, R4, R8 ;  /* 0x000000041204722b */ /* 0x008fe40000000008 */
[----:B------:R-:W-:-:S06]  /*40d0*/  DMUL R8, R56, R16 ;  /* 0x0000001038087228 */ /* 0x000fcc0000000000 */
[----:B------:R-:W-:-:S08]  /*40e0*/  DFMA R4, R18, R4, R10 ;  /* 0x000000041204722b */ /* 0x000fd0000000000a */
[----:B----4-:R-:W-:-:S08]  /*40f0*/  DFMA R4, R18, R4, R12 ;  /* 0x000000041204722b */ /* 0x010fd0000000000c */
[----:B------:R-:W-:-:S08]  /*4100*/  DFMA R4, R18, R4, R14 ;  /* 0x000000041204722b */ /* 0x000fd0000000000e */
[----:B------:R-:W-:Y:S02]  /*4110*/  DFMA R2, R4, R2, R2 ;  /* 0x000000020402722b */ /* 0x000fe40000000002 */
[----:B------:R-:W-:-:S08]  /*4120*/  @P0 DFMA R2, R18, R4, 1 ;  /* 0x3ff000001202042b */ /* 0x000fd00000000004 */
[----:B------:R-:W-:-:S08]  /*4130*/  @P1 DFMA R2, R2, -1, RZ ;  /* 0xbff000000202182b */ /* 0x000fd000000000ff */
[----:B------:R-:W-:-:S11]  /*4140*/  DMUL R10, R2, R16 ;  /* 0x00000010020a7228 */ /* 0x000fd60000000000 */
.L_x_1770:
[----:B------:R-:W-:Y:S05]  /*4150*/  BSYNC B1 ;  /* 0x0000000000017941 */ /* 0x000fea0003800000 */
.L_x_1769:
[----:B0-----:R-:W0:Y:S01]  /*4160*/  S2R R3, SR_TID.X ;  /* 0x0000000000037919 */ /* 0x001e220000002100 */
[----:B------:R-:W-:Y:S01]  /*4170*/  BSSY B1, `(.L_x_1777) ;  /* 0x000006c000017945 */ /* 0x000fe20003800000 */
[----:B------:R-:W-:Y:S02]  /*4180*/  CS2R R14, SRZ ;  /* 0x00000000000e7805 */ /* 0x000fe4000001ff00 */
[----:B------:R-:W-:Y:S02]  /*4190*/  CS2R R12, SRZ ;  /* 0x00000000000c7805 */ /* 0x000fe4000001ff00 */
[----:B0-----:R-:W-:-:S04]  /*41a0*/  IADD3 R3, R3, 0x80, RZ ;  /* 0x0000008003037810 */ /* 0x001fc80007ffe0ff */
[----:B------:R-:W-:-:S13]  /*41b0*/  ISETP.GE.AND P0, PT, R3, R40, PT ;  /* 0x000000280300720c */ /* 0x000fda0003f06270 */
[----:B------:R-:W-:Y:S05]  /*41c0*/  @P0 BRA `(.L_x_1778) ;  /* 0x0000000400980947 */ /* 0x000fea0003800000 */
        /* <DEDUP_REMOVED lines=24> */
.L_x_1780:
[----:B------:R-:W-:Y:S01]  /*4350*/  DMUL R2, RZ, R22 ;  /* 0x00000016ff027228 */ /* 0x000fe20000000000 */
[----:B------:R-:W-:-:S10]  /*4360*/  IMAD.MOV.U32 R5, RZ, RZ, RZ ;  /* 0x000000ffff057224 */ /* 0x000fd400078e00ff */
.L_x_1781:
[----:B------:R-:W-:Y:S05]  /*4370*/  BSYNC B2 ;  /* 0x0000000000027941 */ /* 0x000fea0003800000 */
.L_x_1779:
        /* <DEDUP_REMOVED lines=46> */
[----:B------:R-:W-:Y:S01]  /*4660*/  IMAD.MOV.U32 R0, RZ, RZ, R5 ;  /* 0x000000ffff007224 */ /* 0x000fe200078e0005 */
[----:B------:R-:W-:Y:S06]  /*4670*/  BRA `(.L_x_1784) ;  /* 0x0000000000087947 */ /* 0x000fec0003800000 */
.L_x_1783:
[----:B------:R-:W-:Y:S01]  /*4680*/  DMUL R2, RZ, R22 ;  /* 0x00000016ff027228 */ /* 0x000fe20000000000 */
[----:B------:R-:W-:-:S10]  /*4690*/  IMAD.MOV.U32 R0, RZ, RZ, RZ ;  /* 0x000000ffff007224 */ /* 0x000fd400078e00ff */
.L_x_1784:
[----:B------:R-:W-:Y:S05]  /*46a0*/  BSYNC B2 ;  /* 0x0000000000027941 */ /* 0x000fea0003800000 */
.L_x_1782:
        /* <DEDUP_REMOVED lines=24> */
.L_x_1778:
[----:B------:R-:W-:Y:S05]  /*4830*/  BSYNC B1 ;  /* 0x0000000000017941 */ /* 0x000fea0003800000 */
.L_x_1777:
[----:B------:R-:W0:Y:S01]  /*4840*/  S2R R3, SR_TID.X ;  /* 0x0000000000037919 */ /* 0x000e220000002100 */
[----:B------:R-:W-:Y:S01]  /*4850*/  BSSY B1, `(.L_x_1785) ;  /* 0x000006c000017945 */ /* 0x000fe20003800000 */
[----:B-----5:R-:W-:Y:S02]  /*4860*/  CS2R R18, SRZ ;  /* 0x0000000000127805 */ /* 0x020fe4000001ff00 */
        /* <DEDUP_REMOVED lines=28> */
.L_x_1788:
[----:B------:R-:W-:Y:S01]  /*4a30*/  DMUL R2, RZ, R26 ;  /* 0x0000001aff027228 */ /* 0x000fe20000000000 */
[----:B------:R-:W-:-:S10]  /*4a40*/  IMAD.MOV.U32 R5, RZ, RZ, RZ ;  /* 0x000000ffff057224 */ /* 0x000fd400078e00ff */
.L_x_1789:
[----:B------:R-:W-:Y:S05]  /*4a50*/  BSYNC B2 ;  /* 0x0000000000027941 */ /* 0x000fea0003800000 */
.L_x_1787:
        /* <DEDUP_REMOVED lines=48> */
.L_x_1791:
[----:B------:R-:W-:Y:S01]  /*4d60*/  DMUL R2, RZ, R26 ;  /* 0x0000001aff027228 */ /* 0x000fe20000000000 */
[----:B------:R-:W-:-:S10]  /*4d70*/  IMAD.MOV.U32 R0, RZ, RZ, RZ ;  /* 0x000000ffff007224 */ /* 0x000fd400078e00ff */
.L_x_1792:
[----:B------:R-:W-:Y:S05]  /*4d80*/  BSYNC B2 ;  /* 0x0000000000027941 */ /* 0x000fea0003800000 */
.L_x_1790:
        /* <DEDUP_REMOVED lines=24> */
.L_x_1786:
[----:B------:R-:W-:Y:S05]  /*4f10*/  BSYNC B1 ;  /* 0x0000000000017941 */ /* 0x000fea0003800000 */
.L_x_1785:
[----:B------:R-:W0:Y:S01]  /*4f20*/  S2R R3, SR_TID.X ;  /* 0x0000000000037919 */ /* 0x000e220000002100 */
[----:B------:R-:W-:Y:S01]  /*4f30*/  BSSY B1, `(.L_x_1793) ;  /* 0x000006c000017945 */ /* 0x000fe20003800000 */
[----:B------:R-:W-:Y:S02]  /*4f40*/  CS2R R22, SRZ ;  /* 0x0000000000167805 */ /* 0x000fe4000001ff00 */
        /* <DEDUP_REMOVED lines=27> */
[----:B------:R-:W-:Y:S05]  /*5100*/  BRA `(.L_x_1797) ;  /* 0x0000000000087947 */ /* 0x000fea0003800000 */
.L_x_1796:
[----:B------:R-:W-:Y:S01]  /*5110*/  DMUL R2, RZ, R30 ;  /* 0x0000001eff027228 */ /* 0x000fe20000000000 */
[----:B------:R-:W-:-:S10]  /*5120*/  IMAD.MOV.U32 R5, RZ, RZ, RZ ;  /* 0x000000ffff057224 */ /* 0x000fd400078e00ff */
.L_x_1797:
[----:B------:R-:W-:Y:S05]  /*5130*/  BSYNC B2 ;  /* 0x0000000000027941 */ /* 0x000fea0003800000 */
.L_x_1795:
        /* <DEDUP_REMOVED lines=46> */
[----:B------:R-:W-:Y:S01]  /*5420*/  MOV R0, R5 ;  /* 0x0000000500007202 */ /* 0x000fe20000000f00 */
[----:B------:R-:W-:Y:S06]  /*5430*/  BRA `(.L_x_1800) ;  /* 0x0000000000087947 */ /* 0x000fec0003800000 */
.L_x_1799:
[----:B------:R-:W-:Y:S01]  /*5440*/  DMUL R2, RZ, R30 ;  /* 0x0000001eff027228 */ /* 0x000fe20000000000 */
[----:B------:R-:W-:-:S10]  /*5450*/  IMAD.MOV.U32 R0, RZ, RZ, RZ ;  /* 0x000000ffff007224 */ /* 0x000fd400078e00ff */
.L_x_1800:
[----:B------:R-:W-:Y:S05]  /*5460*/  BSYNC B2 ;  /* 0x0000000000027941 */ /* 0x000fea0003800000 */
.L_x_1798:
        /* <DEDUP_REMOVED lines=24> */
.L_x_1794:
[----:B------:R-:W-:Y:S05]  /*55f0*/  BSYNC B1 ;  /* 0x0000000000017941 */ /* 0x000fea0003800000 */
.L_x_1793:
        /* <DEDUP_REMOVED lines=31> */
.L_x_1804:
[----:B------:R-:W-:Y:S01]  /*57f0*/  DMUL R2, RZ, R38 ;  /* 0x00000026ff027228 */ /* 0x000fe20000000000 */
[----:B------:R-:W-:-:S10]  /*5800*/  MOV R5, RZ ;  /* 0x000000ff00057202 */ /* 0x000fd40000000f00 */
.L_x_1805:
[----:B------:R-:W-:Y:S05]  /*5810*/  BSYNC B2 ;  /* 0x0000000000027941 */ /* 0x000fea0003800000 */
.L_x_1803:
        /* <DEDUP_REMOVED lines=47> */
.L_x_1807:
[----:B------:R-:W-:Y:S01]  /*5b10*/  DMUL R2, RZ, R38 ;  /* 0x00000026ff027228 */ /* 0x000fe20000000000 */
[----:B------:R-:W-:-:S10]  /*5b20*/  MOV R0, RZ ;  /* 0x000000ff00007202 */ /* 0x000fd40000000f00 */
.L_x_1808:
[----:B------:R-:W-:Y:S05]  /*5b30*/  BSYNC B2 ;  /* 0x0000000000027941 */ /* 0x000fea0003800000 */
.L_x_1806:
        /* <DEDUP_REMOVED lines=24> */
.L_x_1802:
[----:B------:R-:W-:Y:S05]  /*5cc0*/  BSYNC B1 ;  /* 0x0000000000017941 */ /* 0x000fea0003800000 */
.L_x_1801:
        /* <DEDUP_REMOVED lines=31> */
.L_x_1812:
[----:B------:R-:W-:Y:S01]  /*5ec0*/  DMUL R2, RZ, R54 ;  /* 0x00000036ff027228 */ /* 0x000fe20000000000 */
[----:B------:R-:W-:-:S10]  /*5ed0*/  IMAD.MOV.U32 R5, RZ, RZ, RZ ;  /* 0x000000ffff057224 */ /* 0x000fd400078e00ff */
.L_x_1813:
[----:B------:R-:W-:Y:S05]  /*5ee0*/  BSYNC B2 ;  /* 0x0000000000027941 */ /* 0x000fea0003800000 */
.L_x_1811:
        /* <DEDUP_REMOVED lines=47> */
.L_x_1815:
[----:B------:R-:W-:Y:S01]  /*61e0*/  DMUL R2, RZ, R54 ;  /* 0x00000036ff027228 */ /* 0x000fe20000000000 */
[----:B------:R-:W-:-:S10]  /*61f0*/  IMAD.MOV.U32 R0, RZ, RZ, RZ ;  /* 0x000000ffff007224 */ /* 0x000fd400078e00ff */
.L_x_1816:
[----:B------:R-:W-:Y:S05]  /*6200*/  BSYNC B2 ;  /* 0x0000000000027941 */ /* 0x000fea0003800000 */
.L_x_1814:
        /* <DEDUP_REMOVED lines=24> */
.L_x_1810:
[----:B------:R-:W-:Y:S05]  /*6390*/  BSYNC B1 ;  /* 0x0000000000017941 */ /* 0x000fea0003800000 */
.L_x_1809:
[----:B------:R-:W0:Y:S01]  /*63a0*/  S2R R3, SR_TID.X ;  /* 0x0000000000037919 */ /* 0x000e220000002100 */
[----:B------:R-:W-:Y:S01]  /*63b0*/  BSSY B1, `(.L_x_1817) ;  /* 0x000006c000017945 */ /* 0x000fe20003800000 */
[----:B------:R-:W-:Y:S02]  /*63c0*/  CS2R R34, SRZ ;  /* 0x0000000000227805 */ /* 0x000fe4000001ff00 */
        /* <DEDUP_REMOVED lines=29> */
.L_x_1820:
[----:B------:R-:W-:Y:S01]  /*65a0*/  DMUL R2, RZ, R52 ;  /* 0x00000034ff027228 */ /* 0x000fe20000000000 */
[----:B------:R-:W-:-:S10]  /*65b0*/  IMAD.MOV.U32 R5, RZ, RZ, RZ ;  /* 0x000000ffff057224 */ /* 0x000fd400078e00ff */
.L_x_1821:
[----:B------:R-:W-:Y:S05]  /*65c0*/  BSYNC B2 ;  /* 0x0000000000027941 */ /* 0x000fea0003800000 */
.L_x_1819:
        /* <DEDUP_REMOVED lines=47> */
.L_x_1823:
[----:B------:R-:W-:Y:S01]  /*68c0*/  DMUL R2, RZ, R52 ;  /* 0x00000034ff027228 */ /* 0x000fe20000000000 */
[----:B------:R-:W-:-:S10]  /*68d0*/  IMAD.MOV.U32 R0, RZ, RZ, RZ ;  /* 0x000000ffff007224 */ /* 0x000fd400078e00ff */
.L_x_1824:
[----:B------:R-:W-:Y:S05]  /*68e0*/  BSYNC B2 ;  /* 0x0000000000027941 */ /* 0x000fea0003800000 */
.L_x_1822:
        /* <DEDUP_REMOVED lines=10> */
[----:B------:R-:W-:-:S03]  /*6990*/  DMUL R48, R2, R2 ;  /* 0x0000000202307228 */ /* 0x000fc60000000000 */
        /* <DEDUP_REMOVED lines=13> */
.L_x_1818:
[----:B------:R-:W-:Y:S05]  /*6a70*/  BSYNC B1 ;  /* 0x0000000000017941 */ /* 0x000fea0003800000 */
.L_x_1817:
        /* <DEDUP_REMOVED lines=30> */
.L_x_1828:
[----:B------:R-:W-:Y:S01]  /*6c60*/  DMUL R2, RZ, R42 ;  /* 0x0000002aff027228 */ /* 0x000fe20000000000 */
[----:B------:R-:W-:-:S10]  /*6c70*/  IMAD.MOV.U32 R5, RZ, RZ, RZ ;  /* 0x000000ffff057224 */ /* 0x000fd400078e00ff */
.L_x_1829:
[----:B------:R-:W-:Y:S05]  /*6c80*/  BSYNC B2 ;  /* 0x0000000000027941 */ /* 0x000fea0003800000 */
.L_x_1827:
        /* <DEDUP_REMOVED lines=47> */
.L_x_1831:
[----:B------:R-:W-:Y:S01]  /*6f80*/  DMUL R2, RZ, R42 ;  /* 0x0000002aff027228 */ /* 0x000fe20000000000 */
[----:B------:R-:W-:-:S10]  /*6f90*/  IMAD.MOV.U32 R0, RZ, RZ, RZ ;  /* 0x000000ffff007224 */ /* 0x000fd400078e00ff */
.L_x_1832:
[----:B------:R-:W-:Y:S05]  /*6fa0*/  BSYNC B2 ;  /* 0x0000000000027941 */ /* 0x000fea0003800000 */
.L_x_1830:
        /* <DEDUP_REMOVED lines=10> */
[----:B------:R-:W-:-:S02]  /*7050*/  DMUL R34, R2, R2 ;  /* 0x0000000202227228 */ /* 0x000fc40000000000 */
[----:B------:R-:W-:Y:S01]  /*7060*/  DMUL R32, R32, R50 ;  /* 0x0000003220207228 */ /* 0x000fe20000000000 */
        /* <DEDUP_REMOVED lines=12> */
.L_x_1826:
[----:B------:R-:W-:Y:S05]  /*7130*/  BSYNC B1 ;  /* 0x0000000000017941 */ /* 0x000fea0003800000 */
.L_x_1825:
[----:B------:R-:W0:Y:S01]  /*7140*/  S2R R0, SR_TID.X ;  /* 0x0000000000007919 */ /* 0x000e220000002100 */
[----:B------:R-:W-:Y:S04]  /*7150*/  BSSY B0, `(.L_x_1833) ;  /* 0x0000033000007945 */ /* 0x000fe80003800000 */
[----:B------:R-:W-:Y:S01]  /*7160*/  BSSY B1, `(.L_x_1834) ;  /* 0x000002b000017945 */ /* 0x000fe20003800000 */
[----:B0-----:R-:W-:-:S13]  /*7170*/  ISETP.GE.AND P0, PT, R0, R40, PT ;  /* 0x000000280000720c */ /* 0x001fda0003f06270 */
[----:B------:R-:W0:Y:S01]  /*7180*/  @!P0 LDC.64 R2, c[0x0][0x218] ;  /* 0x00008600ff028b82 */ /* 0x000e220000000a00 */
[----:B------:R-:W-:Y:S02]  /*7190*/  @!P0 IMAD.IADD R5, R41, 0x1, R0 ;  /* 0x0000000129058824 */ /* 0x000fe400078e0200 */
[----:B------:R-:W-:Y:S02]  /*71a0*/  @!P0 VIADD R0, R0, 0x80 ;  /* 0x0000008000008836 */ /* 0x000fe40000000000 */
[----:B0-----:R-:W-:-:S05]  /*71b0*/  @!P0 IMAD.WIDE.U32 R2, R5, 0x10, R2 ;  /* 0x0000001005028825 */ /* 0x001fca00078e0002 */
[----:B------:R0:W-:Y:S01]  /*71c0*/  @!P0 STG.E.128 desc[UR6][R2.64], R8 ;  /* 0x0000000802008986 */ /* 0x0001e2000c101d06 */
[----:B------:R-:W-:-:S13]  /*71d0*/  ISETP.GE.AND P0, PT, R0, R40, PT ;  /* 0x000000280000720c */ /* 0x000fda0003f06270 */
[----:B------:R-:W-:Y:S05]  /*71e0*/  @P0 BRA `(.L_x_1835) ;  /* 0x0000000000300947 */ /* 0x000fea0003800000 */
[----:B0-----:R-:W0:Y:S01]  /*71f0*/  LDC.64 R2, c[0x0][0x218] ;  /* 0x00008600ff027b82 */ /* 0x001e220000000a00 */
[----:B------:R-:W-:Y:S02]  /*7200*/  IMAD.IADD R5, R41, 0x1, R0 ;  /* 0x0000000129057824 */ /* 0x000fe400078e0200 */
[----:B------:R-:W-:-:S05]  /*7210*/  VIADD R0, R0, 0x80 ;  /* 0x0000008000007836 */ /* 0x000fca0000000000 */
[----:B------:R-:W-:Y:S01]  /*7220*/  ISETP.GE.AND P0, PT, R0, R40, PT ;  /* 0x000000280000720c */ /* 0x000fe20003f06270 */
[----:B0-----:R-:W-:-:S05]  /*7230*/  IMAD.WIDE.U32 R2, R5, 0x10, R2 ;  /* 0x0000001005027825 */ /* 0x001fca00078e0002 */
[----:B------:R0:W-:Y:S07]  /*7240*/  STG.E.128 desc[UR6][R2.64], R12 ;  /* 0x0000000c02007986 */ /* 0x0001ee000c101d06 */
[----:B------:R-:W-:Y:S05]  /*7250*/  @P0 BRA `(.L_x_1836) ;  /* 0x0000000000300947 */ /* 0x000fea0003800000 */
[----:B0-----:R-:W0:Y:S01]  /*7260*/  LDC.64 R2, c[0x0][0x218] ;  /* 0x00008600ff027b82 */ /* 0x001e220000000a00 */
[----:B------:R-:W-:Y:S02]  /*7270*/  IMAD.IADD R5, R41, 0x1, R0 ;  /* 0x0000000129057824 */ /* 0x000fe400078e0200 */
[----:B------:R-:W-:Y:S02]  /*7280*/  VIADD R0, R0, 0x80 ;  /* 0x0000008000007836 */ /* 0x000fe40000000000 */
[----:B0-----:R-:W-:-:S05]  /*7290*/  IMAD.WIDE.U32 R2, R5, 0x10, R2 ;  /* 0x0000001005027825 */ /* 0x001fca00078e0002 */
[----:B------:R1:W-:Y:S02]  /*72a0*/  STG.E.128 desc[UR6][R2.64], R16 ;  /* 0x0000001002007986 */ /* 0x0003e4000c101d06 */
.L_x_1835:
[----:B------:R-:W-:-:S13]  /*72b0*/  ISETP.GE.AND P0, PT, R0, R40, PT ;  /* 0x000000280000720c */ /* 0x000fda0003f06270 */
[----:B------:R-:W-:Y:S05]  /*72c0*/  @P0 BRA `(.L_x_1837) ;  /* 0x0000000000300947 */ /* 0x000fea0003800000 */
[----:B01----:R-:W0:Y:S01]  /*72d0*/  LDC.64 R2, c[0x0][0x218] ;  /* 0x00008600ff027b82 */ /* 0x003e220000000a00 */
[----:B------:R-:W-:Y:S01]  /*72e0*/  IMAD.IADD R5, R41, 0x1, R0 ;  /* 0x0000000129057824 */ /* 0x000fe200078e0200 */
[----:B------:R-:W-:-:S03]  /*72f0*/  IADD3 R0, R0, 0x80, RZ ;  /* 0x0000008000007810 */ /* 0x000fc60007ffe0ff */
[----:B0-----:R-:W-:-:S05]  /*7300*/  IMAD.WIDE.U32 R2, R5, 0x10, R2 ;  /* 0x0000001005027825 */ /* 0x001fca00078e0002 */
[----:B------:R1:W-:Y:S02]  /*7310*/  STG.E.128 desc[UR6][R2.64], R20 ;  /* 0x0000001402007986 */ /* 0x0003e4000c101d06 */
.L_x_1836:
[----:B------:R-:W-:-:S13]  /*7320*/  ISETP.GE.AND P0, PT, R0, R40, PT ;  /* 0x000000280000720c */ /* 0x000fda0003f06270 */
[----:B------:R-:W-:Y:S05]  /*7330*/  @P0 BRA `(.L_x_1838) ;  /* 0x0000000000340947 */ /* 0x000fea0003800000 */
[----:B01----:R-:W0:Y:S01]  /*7340*/  LDC.64 R2, c[0x0][0x218] ;  /* 0x00008600ff027b82 */ /* 0x003e220000000a00 */
[----:B------:R-:W-:Y:S02]  /*7350*/  IMAD.IADD R5, R41, 0x1, R0 ;  /* 0x0000000129057824 */ /* 0x000fe400078e0200 */
[----:B------:R-:W-:Y:S02]  /*7360*/  VIADD R0, R0, 0x80 ;  /* 0x0000008000007836 */ /* 0x000fe40000000000 */
[----:B0-----:R-:W-:-:S05]  /*7370*/  IMAD.WIDE.U32 R2, R5, 0x10, R2 ;  /* 0x0000001005027825 */ /* 0x001fca00078e0002 */
[----:B------:R2:W-:Y:S02]  /*7380*/  STG.E.128 desc[UR6][R2.64], R24 ;  /* 0x0000001802007986 */ /* 0x0005e4000c101d06 */
.L_x_1837:
[----:B------:R-:W-:-:S13]  /*7390*/  ISETP.GE.AND P0, PT, R0, R40, PT ;  /* 0x000000280000720c */ /* 0x000fda0003f06270 */
[----:B------:R-:W-:Y:S05]  /*73a0*/  @P0 BREAK B1 ;  /* 0x0000000000010942 */ /* 0x000fea0003800000 */
[----:B------:R-:W-:Y:S05]  /*73b0*/  @P0 BRA `(.L_x_1839) ;  /* 0x0000000000300947 */ /* 0x000fea0003800000 */
[----:B012---:R-:W0:Y:S01]  /*73c0*/  LDC.64 R2, c[0x0][0x218] ;  /* 0x00008600ff027b82 */ /* 0x007e220000000a00 */
[----:B------:R-:W-:Y:S02]  /*73d0*/  IMAD.IADD R5, R41, 0x1, R0 ;  /* 0x0000000129057824 */ /* 0x000fe400078e0200 */
[----:B------:R-:W-:Y:S02]  /*73e0*/  VIADD R0, R0, 0x80 ;  /* 0x0000008000007836 */ /* 0x000fe40000000000 */
[----:B0-----:R-:W-:-:S05]  /*73f0*/  IMAD.WIDE.U32 R2, R5, 0x10, R2 ;  /* 0x0000001005027825 */ /* 0x001fca00078e0002 */
[----:B------:R2:W-:Y:S02]  /*7400*/  STG.E.128 desc[UR6][R2.64], R28 ;  /* 0x0000001c02007986 */ /* 0x0005e4000c101d06 */
.L_x_1838:
[----:B------:R-:W-:Y:S05]  /*7410*/  BSYNC B1 ;  /* 0x0000000000017941 */ /* 0x000fea0003800000 */
.L_x_1834:
[----:B------:R-:W-:-:S13]  /*7420*/  ISETP.GE.AND P0, PT, R0, R40, PT ;  /* 0x000000280000720c */ /* 0x000fda0003f06270 */
[----:B012---:R-:W0:Y:S01]  /*7430*/  @!P0 LDC.64 R2, c[0x0][0x218] ;  /* 0x00008600ff028b82 */ /* 0x007e220000000a00 */
[----:B------:R-:W-:Y:S02]  /*7440*/  @!P0 IMAD.IADD R5, R41, 0x1, R0 ;  /* 0x0000000129058824 */ /* 0x000fe400078e0200 */
[----:B------:R-:W-:Y:S02]  /*7450*/  @!P0 VIADD R0, R0, 0x80 ;  /* 0x0000008000008836 */ /* 0x000fe40000000000 */
[----:B0-----:R-:W-:-:S05]  /*7460*/  @!P0 IMAD.WIDE.U32 R2, R5, 0x10, R2 ;  /* 0x0000001005028825 */ /* 0x001fca00078e0002 */
[----:B------:R3:W-:Y:S02]  /*7470*/  @!P0 STG.E.128 desc[UR6][R2.64], R36 ;  /* 0x0000002402008986 */ /* 0x0007e4000c101d06 */
.L_x_1839:
[----:B------:R-:W-:Y:S05]  /*7480*/  BSYNC B0 ;  /* 0x0000000000007941 */ /* 0x000fea0003800000 */
.L_x_1833:
[----:B------:R-:W-:Y:S05]  /*7490*/  WARPSYNC.ALL ;  /* 0x0000000000007948 */ /* 0x000fea0003800000 */
[----:B------:R-:W-:-:S13]  /*74a0*/  ISETP.GE.AND P0, PT, R0, R40, PT ;  /* 0x000000280000720c */ /* 0x000fda0003f06270 */
[----:B------:R-:W-:Y:S05]  /*74b0*/  @P0 EXIT ;  /* 0x000000000000094d */ /* 0x000fea0003800000 */
[----:B0123--:R-:W0:Y:S01]  /*74c0*/  LDC.64 R2, c[0x0][0x218] ;  /* 0x00008600ff027b82 */ /* 0x00fe220000000a00 */
[----:B------:R-:W-:-:S04]  /*74d0*/  IMAD.IADD R41, R41, 0x1, R0 ;  /* 0x0000000129297824 */ /* 0x000fc800078e0200 */
[----:B0-----:R-:W-:-:S05]  /*74e0*/  IMAD.WIDE.U32 R2, R41, 0x10, R2 ;  /* 0x0000001029027825 */ /* 0x001fca00078e0002 */
[----:B------:R-:W-:Y:S01]  /*74f0*/  STG.E.128 desc[UR6][R2.64], R32 ;  /* 0x0000002002007986 */ /* 0x000fe2000c101d06 */
[----:B------:R-:W-:Y:S05]  /*7500*/  EXIT ;  /* 0x000000000000794d */ /* 0x000fea0003800000 */
        .type           $_ZN2at6native29vectorized_elementwise_kernelILi2EZZZNS0_54_GLOBAL__N__7dbc7496_16_ComplexKernel_cu_75b981de_334617polar_kernel_cudaERNS_14TensorIteratorEENKUlvE_clEvENKUlvE_clEvEUlddE_St5arrayIPcLm3EEEEviT0_T1_$__internal_trig_reduction_slowpathd,@function
        .size           $_ZN2at6native29vectorized_elementwise_kernelILi2EZZZNS0_54_GLOBAL__N__7dbc7496_16_ComplexKernel_cu_75b981de_334617polar_kernel_cudaERNS_14TensorIteratorEENKUlvE_clEvENKUlvE_clEvEUlddE_St5arrayIPcLm3EEEEviT0_T1_$__internal_trig_reduction_slowpathd,(.L_x_4583 - $_ZN2at6native29vectorized_elementwise_kernelILi2EZZZNS0_54_GLOBAL__N__7dbc7496_16_ComplexKernel_cu_75b981de_334617polar_kernel_cudaERNS_14TensorIteratorEENKUlvE_clEvENKUlvE_clEvEUlddE_St5arrayIPcLm3EEEEviT0_T1_$__internal_trig_reduction_slowpathd)
$_ZN2at6native29vectorized_elementwise_kernelILi2EZZZNS0_54_GLOBAL__N__7dbc7496_16_ComplexKernel_cu_75b981de_334617polar_kernel_cudaERNS_14TensorIteratorEENKUlvE_clEvENKUlvE_clEvEUlddE_St5arrayIPcLm3EEEEviT0_T1_$__internal_trig_reduction_slowpathd:
[----:B------:R-:W-:Y:S01]  /*7510*/  SHF.R.U32.HI R7, RZ, 0x14, R49 ;  /* 0x00000014ff077819 */ /* 0x000fe20000011631 */
[----:B------:R-:W-:Y:S01]  /*7520*/  IMAD.MOV.U32 R5, RZ, RZ, RZ ;  /* 0x000000ffff057224 */ /* 0x000fe200078e00ff */
[----:B------:R-:W-:Y:S02]  /*7530*/  MOV R3, R49 ;  /* 0x0000003100037202 */ /* 0x000fe40000000f00 */
[----:B------:R-:W-:-:S04]  /*7540*/  LOP3.LUT R0, R7, 0x7ff, RZ, 0xc0, !PT ;  /* 0x000007ff07007812 */ /* 0x000fc800078ec0ff */
[----:B------:R-:W-:-:S13]  /*7550*/  ISETP.NE.AND P0, PT, R0, 0x7ff, PT ;  /* 0x000007ff0000780c */ /* 0x000fda0003f05270 */
[----:B------:R-:W-:Y:S05]  /*7560*/  @!P0 BRA `(.L_x_1840) ;  /* 0x00000008004c8947 */ /* 0x000fea0003800000 */
[----:B------:R-:W-:Y:S01]  /*7570*/  VIADD R4, R0, 0xfffffc00 ;  /* 0xfffffc0000047836 */ /* 0x000fe20000000000 */
[----:B------:R-:W-:Y:S01]  /*7580*/  BSSY B0, `(.L_x_1841) ;  /* 0x0000031000007945 */ /* 0x000fe20003800000 */
[----:B------:R-:W-:-:S03]  /*7590*/  CS2R R66, SRZ ;  /* 0x0000000000427805 */ /* 0x000fc6000001ff00 */
[----:B------:R-:W-:-:S04]  /*75a0*/  SHF.R.U32.HI R4, RZ, 0x6, R4 ;  /* 0x00000006ff047819 */ /* 0x000fc80000011604 */
[C---:B------:R-:W-:Y:S02]  /*75b0*/  IADD3 R0, -R4.reuse, 0x10, RZ ;  /* 0x0000001004007810 */ /* 0x040fe40007ffe1ff */
[----:B------:R-:W-:Y:S02]  /*75c0*/  IADD3 R6, -R4, 0x13, RZ ;  /* 0x0000001304067810 */ /* 0x000fe40007ffe1ff */
[----:B------:R-:W-:-:S04]  /*75d0*/  ISETP.GT.AND P0, PT, R0, 0xe, PT ;  /* 0x0000000e0000780c */ /* 0x000fc80003f04270 */
[----:B------:R-:W-:-:S04]  /*75e0*/  SEL R6, R6, 0x12, !P0 ;  /* 0x0000001206067807 */ /* 0x000fc80004000000 */
[----:B------:R-:W-:Y:S02]  /*75f0*/  ISETP.GT.AND P0, PT, R0, R6, PT ;  /* 0x000000060000720c */ /* 0x000fe40003f04270 */
[----:B------:R-:W-:-:S11]  /*7600*/  IADD3 R0, -R4, 0xf, RZ ;  /* 0x0000000f04007810 */ /* 0x000fd60007ffe1ff */
[----:B------:R-:W-:Y:S05]  /*7610*/  @P0 BRA `(.L_x_1842) ;  /* 0x00000000009c0947 */ /* 0x000fea0003800000 */
[----:B------:R-:W0:Y:S01]  /*7620*/  LDC.64 R4, c[0x4][0x130] ;  /* 0x01004c00ff047b82 */ /* 0x000e220000000a00 */
[----:B------:R-:W-:Y:S01]  /*7630*/  IMAD.MOV.U32 R46, RZ, RZ, R1 ;  /* 0x000000ffff2e7224 */ /* 0x000fe200078e0001 */
[----:B------:R-:W-:-:S06]  /*7640*/  CS2R R66, SRZ ;  /* 0x0000000000427805 */ /* 0x000fcc000001ff00 */
[----:B------:R-:W1:Y:S01]  /*7650*/  LDC.64 R64, c[0x0][0x208] ;  /* 0x00008200ff407b82 */ /* 0x000e620000000a00 */
[----:B0-----:R-:W-:-:S04]  /*7660*/  IMAD.WIDE R4, R0, 0x8, R4 ;  /* 0x0000000800047825 */ /* 0x001fc800078e0204 */
[----:B------:R-:W-:Y:S01]  /*7670*/  IMAD.MOV.U32 R45, RZ, RZ, R4 ;  /* 0x000000ffff2d7224 */ /* 0x000fe200078e0004 */
[C---:B------:R-:W-:Y:S01]  /*7680*/  SHF.L.U64.HI R4, R2.reuse, 0xb, R3 ;  /* 0x0000000b02047819 */ /* 0x040fe20000010203 */
[----:B------:R-:W-:Y:S02]  /*7690*/  IMAD.MOV.U32 R44, RZ, RZ, R5 ;  /* 0x000000ffff2c7224 */ /* 0x000fe400078e0005 */
[----:B------:R-:W-:Y:S01]  /*76a0*/  IMAD.SHL.U32 R5, R2, 0x800, RZ ;  /* 0x0000080002057824 */ /* 0x000fe200078e00ff */
[----:B-1----:R-:W-:-:S07]  /*76b0*/  LOP3.LUT R4, R4, 0x80000000, RZ, 0xfc, !PT ;  /* 0x8000000004047812 */ /* 0x002fce00078efcff */
.L_x_1843:
[----:B------:R-:W-:Y:S01]  /*76c0*/  R2UR UR4, R64 ;  /* 0x00000000400472ca */ /* 0x000fe200000e0000 */
[----:B------:R-:W-:Y:S01]  /*76d0*/  IMAD.MOV.U32 R2, RZ, RZ, R45 ;  /* 0x000000ffff027224 */ /* 0x000fe200078e002d */
[----:B------:R-:W-:Y:S02]  /*76e0*/  R2UR UR5, R65 ;  /* 0x00000000410572ca */ /* 0x000fe400000e0000 */
[----:B------:R-:W-:-:S11]  /*76f0*/  MOV R3, R44 ;  /* 0x0000002c00037202 */ /* 0x000fd60000000f00 */
[----:B------:R-:W2:Y:S01]  /*7700*/  LDG.E.64.CONSTANT R68, desc[UR4][R2.64] ;  /* 0x0000000402447981 */ /* 0x000ea2000c1e9b00 */
[----:B------:R-:W-:Y:S02]  /*7710*/  VIADD R0, R0, 0x1 ;  /* 0x0000000100007836 */ /* 0x000fe40000000000 */
[----:B--2---:R-:W-:-:S04]  /*7720*/  IMAD.WIDE.U32 R66, P0, R68, R5, R66 ;  /* 0x0000000544427225 */ /* 0x004fc80007800042 */
[----:B------:R-:W-:Y:S02]  /*7730*/  IMAD R3, R68, R4, RZ ;  /* 0x0000000444037224 */ /* 0x000fe400078e02ff */
[CC--:B------:R-:W-:Y:S02]  /*7740*/  IMAD R2, R69.reuse, R5.reuse, RZ ;  /* 0x0000000545027224 */ /* 0x0c0fe400078e02ff */
[----:B------:R-:W-:Y:S01]  /*7750*/  IMAD.HI.U32 R48, R69, R5, RZ ;  /* 0x0000000545307227 */ /* 0x000fe200078e00ff */
[----:B------:R-:W-:-:S04]  /*7760*/  IADD3 R3, P1, R3, R67, RZ ;  /* 0x0000004303037210 */ /* 0x000fc80007f3e0ff */
[----:B------:R-:W-:Y:S01]  /*7770*/  IADD3 R3, P3, R2, R3, RZ ;  /* 0x0000000302037210 */ /* 0x000fe20007f7e0ff */
[----:B------:R-:W-:-:S05]  /*7780*/  IMAD.MOV.U32 R2, RZ, RZ, R66 ;  /* 0x000000ffff027224 */ /* 0x000fca00078e0042 */
[----:B------:R0:W-:Y:S02]  /*7790*/  STL.64 [R46], R2 ;  /* 0x000000022e007387 */ /* 0x0001e40000100a00 */
[----:B0-----:R-:W-:-:S04]  /*77a0*/  IMAD.HI.U32 R2, R68, R4, RZ ;  /* 0x0000000444027227 */ /* 0x001fc800078e00ff */
[----:B------:R-:W-:Y:S02]  /*77b0*/  IMAD.X R2, RZ, RZ, R2, P0 ;  /* 0x000000ffff027224 */ /* 0x000fe400000e0602 */
[----:B------:R-:W-:-:S03]  /*77c0*/  IMAD.HI.U32 R3, R69, R4, RZ ;  /* 0x0000000445037227 */ /* 0x000fc600078e00ff */
[----:B------:R-:W-:Y:S01]  /*77d0*/  IADD3.X R48, P0, R48, R2, RZ, P1, !PT ;  /* 0x0000000230307210 */ /* 0x000fe20000f1e4ff */
[----:B------:R-:W-:Y:S01]  /*77e0*/  IMAD R2, R69, R4, RZ ;  /* 0x0000000445027224 */ /* 0x000fe200078e02ff */
[----:B------:R-:W-:Y:S01]  /*77f0*/  ISETP.GE.AND P1, PT, R0, R6, PT ;  /* 0x000000060000720c */ /* 0x000fe20003f26270 */
[----:B------:R-:W-:Y:S02]  /*7800*/  VIADD R46, R46, 0x8 ;  /* 0x000000082e2e7836 */ /* 0x000fe40000000000 */
[----:B------:R-:W-:Y:S01]  /*7810*/  IMAD.X R3, RZ, RZ, R3, P0 ;  /* 0x000000ffff037224 */ /* 0x000fe200000e0603 */
[----:B------:R-:W-:Y:S02]  /*7820*/  IADD3.X R2, P3, R2, R48, RZ, P3, !PT ;  /* 0x0000003002027210 */ /* 0x000fe40001f7e4ff */
[----:B------:R-:W-:Y:S02]  /*7830*/  IADD3 R45, P0, R45, 0x8, RZ ;  /* 0x000000082d2d7810 */ /* 0x000fe40007f1e0ff */
[----:B------:R-:W-:Y:S01]  /*7840*/  MOV R66, R2 ;  /* 0x0000000200427202 */ /* 0x000fe20000000f00 */
[----:B------:R-:W-:-:S02]  /*7850*/  IMAD.X R3, RZ, RZ, R3, P3 ;  /* 0x000000ffff037224 */ /* 0x000fc400018e0603 */
[----:B------:R-:W-:Y:S02]  /*7860*/  IMAD.X R44, RZ, RZ, R44, P0 ;  /* 0x000000ffff2c7224 */ /* 0x000fe400000e062c */
[----:B------:R-:W-:Y:S01]  /*7870*/  IMAD.MOV.U32 R67, RZ, RZ, R3 ;  /* 0x000000ffff437224 */ /* 0x000fe200078e0003 */
[----:B------:R-:W-:Y:S06]  /*7880*/  @!P1 BRA `(.L_x_1843) ;  /* 0xfffffffc008c9947 */ /* 0x000fec000383ffff */
.L_x_1842:
[----:B------:R-:W-:Y:S05]  /*7890*/  BSYNC B0 ;  /* 0x0000000000007941 */ /* 0x000fea0003800000 */
.L_x_1841:
[C---:B------:R-:W-:Y:S01]  /*78a0*/  LOP3.LUT R2, R7.reuse, 0x7ff, RZ, 0xc0, !PT ;  /* 0x000007ff07027812 */ /* 0x040fe200078ec0ff */
[----:B------:R-:W-:-:S04]  /*78b0*/  VIADD R44, R7, 0xfffffc00 ;  /* 0xfffffc00072c7836 */ /* 0x000fc80000000000 */
[----:B------:R-:W-:Y:S01]  /*78c0*/  VIADD R2, R2, 0xfffffc00 ;  /* 0xfffffc0002027836 */ /* 0x000fe20000000000 */
[----:B------:R-:W-:-:S04]  /*78d0*/  LOP3.LUT P0, R44, R44, 0x3f, RZ, 0xc0, !PT ;  /* 0x0000003f2c2c7812 */ /* 0x000fc8000780c0ff */
[----:B------:R-:W-:-:S04]  /*78e0*/  SHF.R.U32.HI R2, RZ, 0x6, R2 ;  /* 0x00000006ff027819 */ /* 0x000fc80000011602 */
[----:B------:R-:W-:-:S05]  /*78f0*/  IADD3 R2, -R2, 0xf, RZ ;  /* 0x0000000f02027810 */ /* 0x000fca0007ffe1ff */
[----:B------:R-:W-:-:S04]  /*7900*/  IMAD.IADD R2, R0, 0x1, -R2 ;  /* 0x0000000100027824 */ /* 0x000fc800078e0a02 */
[----:B------:R-:W-:-:S05]  /*7910*/  IMAD R2, R2, 0x8, R1 ;  /* 0x0000000802027824 */ /* 0x000fca00078e0201 */
[----:B------:R0:W-:Y:S04]  /*7920*/  STL.64 [R2], R66 ;  /* 0x0000004202007387 */ /* 0x0001e80000100a00 */
[----:B------:R-:W2:Y:S04]  /*7930*/  @P0 LDL.64 R6, [R1+0x8] ;  /* 0x0000080001060983 */ /* 0x000ea80000100a00 */
[----:B------:R-:W3:Y:S04]  /*7940*/  LDL.64 R4, [R1+0x18] ;  /* 0x0000180001047983 */ /* 0x000ee80000100a00 */
[----:B0-----:R-:W4:Y:S01]  /*7950*/  LDL.64 R2, [R1+0x10] ;  /* 0x0000100001027983 */ /* 0x001f220000100a00 */
[----:B------:R-:W-:Y:S01]  /*7960*/  @P0 IADD3 R48, -R44, 0x40, RZ ;  /* 0x000000402c300810 */ /* 0x000fe20007ffe1ff */
[----:B------:R-:W-:Y:S01]  /*7970*/  IMAD.MOV.U32 R65, RZ, RZ, RZ ;  /* 0x000000ffff417224 */ /* 0x000fe200078e00ff */
[----:B------:R-:W-:-:S02]  /*7980*/  UMOV UR4, URZ ;  /* 0x0000003f00047c82 */ /* 0x000fc40008000000 */
[-CC-:B--2---:R-:W-:Y:S02]  /*7990*/  @P0 SHF.R.U64 R46, R6, R48.reuse, R7.reuse ;  /* 0x00000030062e0219 */ /* 0x184fe40000001207 */
[----:B------:R-:W-:Y:S02]  /*79a0*/  @P0 SHF.R.U32.HI R45, RZ, R48, R7 ;  /* 0x00000030ff2d0219 */ /* 0x000fe40000011607 */
[C---:B----4-:R-:W-:Y:S02]  /*79b0*/  @P0 SHF.L.U32 R0, R2.reuse, R44, RZ ;  /* 0x0000002c02000219 */ /* 0x050fe400000006ff */
[C-C-:B------:R-:W-:Y:S02]  /*79c0*/  @P0 SHF.R.U64 R6, R2.reuse, R48, R3.reuse ;  /* 0x0000003002060219 */ /* 0x140fe40000001203 */
[----:B------:R-:W-:Y:S02]  /*79d0*/  @P0 SHF.L.U64.HI R7, R2, R44, R3 ;  /* 0x0000002c02070219 */ /* 0x000fe40000010203 */
[----:B------:R-:W-:-:S02]  /*79e0*/  @P0 LOP3.LUT R2, R46, R0, RZ, 0xfc, !PT ;  /* 0x000000002e020212 */ /* 0x000fc400078efcff */
[C---:B---3--:R-:W-:Y:S02]  /*79f0*/  @P0 SHF.L.U32 R0, R4.reuse, R44, RZ ;  /* 0x0000002c04000219 */ /* 0x048fe400000006ff */
        /* <DEDUP_REMOVED lines=15> */
[----:B------:R-:W-:Y:S02]  /*7af0*/  SHF.R.U32.HI R3, RZ, 0x1d, R5 ;  /* 0x0000001dff037819 */ /* 0x000fe40000011605 */
[----:B------:R-:W-:Y:S02]  /*7b00*/  LOP3.LUT R44, RZ, R4, RZ, 0x33, !PT ;  /* 0x00000004ff2c7212 */ /* 0x000fe400078e33ff */
[----:B------:R-:W-:Y:S02]  /*7b10*/  IADD3.X R7, P1, RZ, R7, RZ, P0, !PT ;  /* 0x00000007ff077210 */ /* 0x000fe4000073e4ff */
[----:B------:R-:W-:Y:S02]  /*7b20*/  LOP3.LUT P0, RZ, R3, 0x1, RZ, 0xc0, !PT ;  /* 0x0000000103ff7812 */ /* 0x000fe4000780c0ff */
[----:B------:R-:W-:-:S04]  /*7b30*/  IADD3.X R44, RZ, R44, RZ, P1, !PT ;  /* 0x0000002cff2c7210 */ /* 0x000fc80000ffe4ff */
        /* <DEDUP_REMOVED lines=13> */
[----:B------:R-:W-:Y:S02]  /*7c10*/  SHF.L.U32 R44, R6, R7, RZ ;  /* 0x00000007062c7219 */ /* 0x000fe400000006ff */
[----:B------:R-:W-:Y:S02]  /*7c20*/  SHF.R.U64 R46, R2, R45, R0 ;  /* 0x0000002d022e7219 */ /* 0x000fe40000001200 */
[----:B------:R-:W-:-:S03]  /*7c30*/  SHF.L.U64.HI R2, R6, R7, R4 ;  /* 0x0000000706027219 */ /* 0x000fc60000010204 */
[----:B------:R-:W-:Y:S02]  /*7c40*/  @P1 LOP3.LUT R6, R46, R44, RZ, 0xfc, !PT ;  /* 0x0000002c2e061212 */ /* 0x000fe400078efcff */
[----:B------:R-:W-:-:S03]  /*7c50*/  SHF.R.U32.HI R0, RZ, R45, R0 ;  /* 0x0000002dff007219 */ /* 0x000fc60000011600 */
[----:B------:R-:W-:-:S04]  /*7c60*/  IMAD.WIDE.U32 R44, R6, 0x2168c235, RZ ;  /* 0x2168c235062c7825 */ /* 0x000fc800078e00ff */
[----:B------:R-:W-:Y:S01]  /*7c70*/  IMAD.MOV.U32 R64, RZ, RZ, R45 ;  /* 0x000000ffff407224 */ /* 0x000fe200078e002d */
[----:B------:R-:W-:-:S03]  /*7c80*/  @P1 LOP3.LUT R4, R0, R2, RZ, 0xfc, !PT ;  /* 0x0000000200041212 */ /* 0x000fc600078efcff */
        /* <DEDUP_REMOVED lines=15> */
[----:B------:R-:W-:-:S04]  /*7d80*/  IADD3 R4, P1, R2, 0x1, RZ ;  /* 0x0000000102047810 */ /* 0x000fc80007f3e0ff */
[----:B------:R-:W-:-:S04]  /*7d90*/  IADD3.X R2, RZ, R0, RZ, P1, !PT ;  /* 0x00000000ff027210 */ /* 0x000fc80000ffe4ff */
        /* <DEDUP_REMOVED lines=16> */
.L_x_1840:
[----:B------:R-:W-:Y:S02]  /*7ea0*/  IMAD.MOV.U32 R6, RZ, RZ, R47 ;  /* 0x000000ffff067224 */ /* 0x000fe400078e002f */
[----:B------:R-:W-:-:S04]  /*7eb0*/  IMAD.MOV.U32 R7, RZ, RZ, 0x0 ;  /* 0x00000000ff077424 */ /* 0x000fc800078e00ff */
[----:B------:R-:W-:Y:S05]  /*7ec0*/  RET.REL.NODEC R6 `(_ZN2at6native29vectorized_elementwise_kernelILi2EZZZNS0_54_GLOBAL__N__7dbc7496_16_ComplexKernel_cu_75b981de_334617polar_kernel_cudaERNS_14TensorIteratorEENKUlvE_clEvENKUlvE_clEvEUlddE_St5arrayIPcLm3EEEEviT0_T1_) ;  /* 0xffffff80064c7950 */ /* 0x000fea0003c3ffff */
.L_x_1844:
        /* <DEDUP_REMOVED lines=11> */
.L_x_4583:


//--------------------- .text._ZN2at6native29vectorized_elementwise_kernelILi4EZZZNS0_54_GLOBAL__N__7dbc7496_16_ComplexKernel_cu_75b981de_334617polar_kernel_cudaERNS_14TensorIteratorEENKUlvE_clEvENKUlvE_clEvEUlddE_St5arrayIPcLm3EEEEviT0_T1_ --------------------------
	.section	.text._ZN2at6native29vectorized_elementwise_kernelILi4EZZZNS0_54_GLOBAL__N__7dbc7496_16_ComplexKernel_cu_75b981de_334617polar_kernel_cudaERNS_14TensorIteratorEENKUlvE_clEvENKUlvE_clEvEUlddE_St5arrayIPcLm3EEEEviT0_T1_,"ax",@progbits
	.align	128
        .global         _ZN2at6native29vectorized_elementwise_kernelILi4EZZZNS0_54_GLOBAL__N__7dbc7496_16_ComplexKernel_cu_75b981de_334617polar_kernel_cudaERNS_14TensorIteratorEENKUlvE_clEvENKUlvE_clEvEUlddE_St5arrayIPcLm3EEEEviT0_T1_
        .type           _ZN2at6native29vectorized_elementwise_kernelILi4EZZZNS0_54_GLOBAL__N__7dbc7496_16_ComplexKernel_cu_75b981de_334617polar_kernel_cudaERNS_14TensorIteratorEENKUlvE_clEvENKUlvE_clEvEUlddE_St5arrayIPcLm3EEEEviT0_T1_,@function
        .size           _ZN2at6native29vectorized_elementwise_kernelILi4EZZZNS0_54_GLOBAL__N__7dbc7496_16_ComplexKernel_cu_75b981de_334617polar_kernel_cudaERNS_14TensorIteratorEENKUlvE_clEvENKUlvE_clEvEUlddE_St5arrayIPcLm3EEEEviT0_T1_,(.L_x_4584 - _ZN2at6native29vectorized_elementwise_kernelILi4EZZZNS0_54_GLOBAL__N__7dbc7496_16_ComplexKernel_cu_75b981de_334617polar_kernel_cudaERNS_14TensorIteratorEENKUlvE_clEvENKUlvE_clEvEUlddE_St5arrayIPcLm3EEEEviT0_T1_)
        .other          _ZN2at6native29vectorized_elementwise_kernelILi4EZZZNS0_54_GLOBAL__N__7dbc7496_16_ComplexKernel_cu_75b981de_334617polar_kernel_cudaERNS_14TensorIteratorEENKUlvE_clEvENKUlvE_clEvEUlddE_St5arrayIPcLm3EEEEviT0_T1_,@"STO_CUDA_ENTRY STV_DEFAULT"
_ZN2at6native29vectorized_elementwise_kernelILi4EZZZNS0_54_GLOBAL__N__7dbc7496_16_ComplexKernel_cu_75b981de_334617polar_kernel_cudaERNS_14TensorIteratorEENKUlvE_clEvENKUlvE_clEvEUlddE_St5arrayIPcLm3EEEEviT0_T1_:
.text._ZN2at6native29vectorized_elementwise_kernelILi4EZZZNS0_54_GLOBAL__N__7dbc7496_16_ComplexKernel_cu_75b981de_334617polar_kernel_cudaERNS_14TensorIteratorEENKUlvE_clEvENKUlvE_clEvEUlddE_St5arrayIPcLm3EEEEviT0_T1_:
        /* <DEDUP_REMOVED lines=46> */
[----:B-----5:R-:W-:Y:S05]  /*02e0*/  CALL.REL.NOINC `($_ZN2at6native29vectorized_elementwise_kernelILi4EZZZNS0_54_GLOBAL__N__7dbc7496_16_ComplexKernel_cu_75b981de_334617polar_kernel_cudaERNS_14TensorIteratorEENKUlvE_clEvENKUlvE_clEvEUlddE_St5arrayIPcLm3EEEEviT0_T1_$__internal_trig_reduction_slowpathd) ;  /* 0x0000007000887944 */ /* 0x020fea0003c00000 */
[----:B------:R-:W-:Y:S05]  /*02f0*/  BRA `(.L_x_1848) ;  /* 0x0000000000087947 */ /* 0x000fea0003800000 */
.L_x_1847:
[----:B------:R-:W-:Y:S01]  /*0300*/  DMUL R2, RZ, R8 ;  /* 0x00000008ff027228 */ /* 0x000fe20000000000 */
[----:B------:R-:W-:-:S10]  /*0310*/  IMAD.MOV.U32 R5, RZ, RZ, RZ ;  /* 0x000000ffff057224 */ /* 0x000fd400078e00ff */
.L_x_1848:
[----:B------:R-:W-:Y:S05]  /*0320*/  BSYNC B1 ;  /* 0x0000000000017941 */ /* 0x000fea0003800000 */
.L_x_1846:
        /* <DEDUP_REMOVED lines=46> */
[----:B------:R-:W-:Y:S01]  /*0610*/  IMAD.MOV.U32 R0, RZ, RZ, R5 ;  /* 0x000000ffff007224 */ /* 0x000fe200078e0005 */
[----:B------:R-:W-:Y:S06]  /*0620*/  BRA `(.L_x_1851) ;  /* 0x0000000000087947 */ /* 0x000fec0003800000 */
.L_x_1850:
[----:B------:R-:W-:Y:S01]  /*0630*/  DMUL R2, RZ, R8 ;  /* 0x00000008ff027228 */ /* 0x000fe20000000000 */
[----:B------:R-:W-:-:S10]  /*0640*/  IMAD.MOV.U32 R0, RZ, RZ, RZ ;  /* 0x000000ffff007224 */ /* 0x000fd400078e00ff */
.L_x_1851:
[----:B------:R-:W-:Y:S05]  /*0650*/  BSYNC B1 ;  /* 0x0000000000017941 */ /* 0x000fea0003800000 */
.L_x_1849:
        /* <DEDUP_REMOVED lines=44> */
[----:B-----5:R-:W-:Y:S05]  /*0920*/  CALL.REL.NOINC `($_ZN2at6native29vectorized_elementwise_kernelILi4EZZZNS0_54_GLOBAL__N__7dbc7496_16_ComplexKernel_cu_75b981de_334617polar_kernel_cudaERNS_14TensorIteratorEENKUlvE_clEvENKUlvE_clEvEUlddE_St5arrayIPcLm3EEEEviT0_T1_$__internal_trig_reduction_slowpathd) ;  /* 0x0000006800f87944 */ /* 0x020fea0003c00000 */
[----:B------:R-:W-:Y:S05]  /*0930*/  BRA `(.L_x_1854) ;  /* 0x0000000000087947 */ /* 0x000fea0003800000 */
.L_x_1853:
[----:B------:R-:W-:Y:S01]  /*0940*/  DMUL R2, RZ, R10 ;  /* 0x0000000aff027228 */ /* 0x000fe20000000000 */
[----:B------:R-:W-:-:S10]  /*0950*/  IMAD.MOV.U32 R5, RZ, RZ, RZ ;  /* 0x000000ffff057224 */ /* 0x000fd400078e00ff */
.L_x_1854:
[----:B------:R-:W-:Y:S05]  /*0960*/  BSYNC B1 ;  /* 0x0000000000017941 */ /* 0x000fea0003800000 */
.L_x_1852:
        /* <DEDUP_REMOVED lines=45> */
[----:B-----5:R-:W-:Y:S05]  /*0c40*/  CALL.REL.NOINC `($_ZN2at6native29vectorized_elementwise_kernelILi4EZZZNS0_54_GLOBAL__N__7dbc7496_16_ComplexKernel_cu_75b981de_334617polar_kernel_cudaERNS_14TensorIteratorEENKUlvE_clEvENKUlvE_clEvEUlddE_St5arrayIPcLm3EEEEviT0_T1_$__internal_trig_reduction_slowpathd) ;  /* 0x0000006800307944 */ /* 0x020fea0003c00000 */
[----:B------:R-:W-:Y:S01]  /*0c50*/  IMAD.MOV.U32 R0, RZ, RZ, R5 ;  /* 0x000000ffff007224 */ /* 0x000fe200078e0005 */
[----:B------:R-:W-:Y:S06]  /*0c60*/  BRA `(.L_x_1857) ;  /* 0x0000000000087947 */ /* 0x000fec0003800000 */
.L_x_1856:
[----:B------:R-:W-:Y:S01]  /*0c70*/  DMUL R2, RZ, R10 ;  /* 0x0000000aff027228 */ /* 0x000fe20000000000 */
[----:B------:R-:W-:-:S10]  /*0c80*/  IMAD.MOV.U32 R0, RZ, RZ, RZ ;  /* 0x000000ffff007224 */ /* 0x000fd400078e00ff */
.L_x_1857:
[----:B------:R-:W-:Y:S05]  /*0c90*/  BSYNC B1 ;  /* 0x0000000000017941 */ /* 0x000fea0003800000 */
.L_x_1855:
        /* <DEDUP_REMOVED lines=44> */
[----:B------:R-:W-:Y:S05]  /*0f60*/  CALL.REL.NOINC `($_ZN2at6native29vectorized_elementwise_kernelILi4EZZZNS0_54_GLOBAL__N__7dbc7496_16_ComplexKernel_cu_75b981de_334617polar_kernel_cudaERNS_14TensorIteratorEENKUlvE_clEvENKUlvE_clEvEUlddE_St5arrayIPcLm3EEEEviT0_T1_$__internal_trig_reduction_slowpathd) ;  /* 0x0000006400687944 */ /* 0x000fea0003c00000 */
[----:B------:R-:W-:Y:S05]  /*0f70*/  BRA `(.L_x_1860) ;  /* 0x0000000000087947 */ /* 0x000fea0003800000 */
.L_x_1859:
[----:B------:R-:W-:Y:S01]  /*0f80*/  DMUL R2, RZ, R16 ;  /* 0x00000010ff027228 */ /* 0x000fe20000000000 */
[----:B------:R-:W-:-:S10]  /*0f90*/  MOV R5, RZ ;  /* 0x000000ff00057202 */ /* 0x000fd40000000f00 */
.L_x_1860:
[----:B------:R-:W-:Y:S05]  /*0fa0*/  BSYNC B1 ;  /* 0x0000000000017941 */ /* 0x000fea0003800000 */
.L_x_1858:
        /* <DEDUP_REMOVED lines=46> */
[----:B------:R-:W-:Y:S01]  /*1290*/  IMAD.MOV.U32 R0, RZ, RZ, R5 ;  /* 0x000000ffff007224 */ /* 0x000fe200078e0005 */
[----:B------:R-:W-:Y:S06]  /*12a0*/  BRA `(.L_x_1863) ;  /* 0x0000000000087947 */ /* 0x000fec0003800000 */
.L_x_1862:
[----:B------:R-:W-:Y:S01]  /*12b0*/  DMUL R2, RZ, R16 ;  /* 0x00000010ff027228 */ /* 0x000fe20000000000 */
[----:B------:R-:W-:-:S10]  /*12c0*/  MOV R0, RZ ;  /* 0x000000ff00007202 */ /* 0x000fd40000000f00 */
.L_x_1863:
[----:B------:R-:W-:Y:S05]  /*12d0*/  BSYNC B1 ;  /* 0x0000000000017941 */ /* 0x000fea0003800000 */
.L_x_1861:
        /* <DEDUP_REMOVED lines=46> */
.L_x_1865:
[----:B------:R-:W-:Y:S01]  /*15c0*/  DMUL R2, RZ, R18 ;  /* 0x00000012ff027228 */ /* 0x000fe20000000000 */
[----:B------:R-:W-:-:S10]  /*15d0*/  IMAD.MOV.U32 R5, RZ, RZ, RZ ;  /* 0x000000ffff057224 */ /* 0x000fd400078e00ff */
.L_x_1866:
[----:B------:R-:W-:Y:S05]  /*15e0*/  BSYNC B1 ;  /* 0x0000000000017941 */ /* 0x000fea0003800000 */
.L_x_1864:
        /* <DEDUP_REMOVED lines=48> */
.L_x_1868:
[----:B------:R-:W-:Y:S01]  /*18f0*/  DMUL R2, RZ, R18 ;  /* 0x00000012ff027228 */ /* 0x000fe20000000000 */
[----:B------:R-:W-:-:S10]  /*1900*/  IMAD.MOV.U32 R0, RZ, RZ, RZ ;  /* 0x000000ffff007224 */ /* 0x000fd400078e00ff */
.L_x_1869:
[----:B------:R-:W-:Y:S05]  /*1910*/  BSYNC B1 ;  /* 0x0000000000017941 */ /* 0x000fea0003800000 */
.L_x_1867:
        /* <DEDUP_REMOVED lines=46> */
.L_x_1871:
[----:B------:R-:W-:Y:S01]  /*1c00*/  DMUL R2, RZ, R40 ;  /* 0x00000028ff027228 */ /* 0x000fe20000000000 */
[----:B------:R-:W-:-:S10]  /*1c10*/  IMAD.MOV.U32 R5, RZ, RZ, RZ ;  /* 0x000000ffff057224 */ /* 0x000fd400078e00ff */
.L_x_1872:
[----:B------:R-:W-:Y:S05]  /*1c20*/  BSYNC B1 ;  /* 0x0000000000017941 */ /* 0x000fea0003800000 */
.L_x_1870:
        /* <DEDUP_REMOVED lines=47> */
.L_x_1874:
[----:B------:R-:W-:Y:S01]  /*1f20*/  DMUL R2, RZ, R40 ;  /* 0x00000028ff027228 */ /* 0x000fe20000000000 */
[----:B------:R-:W-:-:S10]  /*1f30*/  IMAD.MOV.U32 R0, RZ, RZ, RZ ;  /* 0x000000ffff007224 */ /* 0x000fd400078e00ff */
.L_x_1875:
[----:B------:R-:W-:Y:S05]  /*1f40*/  BSYNC B1 ;  /* 0x0000000000017941 */ /* 0x000fea0003800000 */
.L_x_1873:
        /* <DEDUP_REMOVED lines=54> */
[----:B------:R-:W-:Y:S05]  /*22b0*/  CALL.REL.NOINC `($_ZN2at6native29vectorized_elementwise_kernelILi4EZZZNS0_54_GLOBAL__N__7dbc7496_16_ComplexKernel_cu_75b981de_334617polar_kernel_cudaERNS_14TensorIteratorEENKUlvE_clEvENKUlvE_clEvEUlddE_St5arrayIPcLm3EEEEviT0_T1_$__internal_trig_reduction_slowpathd) ;  /* 0x0000005000947944 */ /* 0x000fea0003c00000 */
[----:B------:R-:W-:Y:S05]  /*22c0*/  BRA `(.L_x_1878) ;  /* 0x0000000000087947 */ /* 0x000fea0003800000 */
.L_x_1877:
[----:B------:R-:W-:Y:S01]  /*22d0*/  DMUL R2, RZ, R42 ;  /* 0x0000002aff027228 */ /* 0x000fe20000000000 */
[----:B------:R-:W-:-:S10]  /*22e0*/  IMAD.MOV.U32 R5, RZ, RZ, RZ ;  /* 0x000000ffff057224 */ /* 0x000fd400078e00ff */
.L_x_1878:
[----:B------:R-:W-:Y:S05]  /*22f0*/  BSYNC B1 ;  /* 0x0000000000017941 */ /* 0x000fea0003800000 */
.L_x_1876:
        /* <DEDUP_REMOVED lines=44> */
[----:B------:R-:W-:Y:S05]  /*25c0*/  CALL.REL.NOINC `($_ZN2at6native29vectorized_elementwise_kernelILi4EZZZNS0_54_GLOBAL__N__7dbc7496_16_ComplexKernel_cu_75b981de_334617polar_kernel_cudaERNS_14TensorIteratorEENKUlvE_clEvENKUlvE_clEvEUlddE_St5arrayIPcLm3EEEEviT0_T1_$__internal_trig_reduction_slowpathd) ;  /* 0x0000004c00d07944 */ /* 0x000fea0003c00000 */
[----:B------:R-:W-:Y:S01]  /*25d0*/  IMAD.MOV.U32 R0, RZ, RZ, R5 ;  /* 0x000000ffff007224 */ /* 0x000fe200078e0005 */
[----:B------:R-:W-:Y:S06]  /*25e0*/  BRA `(.L_x_1881) ;  /* 0x0000000000087947 */ /* 0x000fec0003800000 */
.L_x_1880:
[----:B------:R-:W-:Y:S01]  /*25f0*/  DMUL R2, RZ, R42 ;  /* 0x0000002aff027228 */ /* 0x000fe20000000000 */
[----:B------:R-:W-:-:S10]  /*2600*/  IMAD.MOV.U32 R0, RZ, RZ, RZ ;  /* 0x000000ffff007224 */ /* 0x000fd400078e00ff */
.L_x_1881:
[----:B------:R-:W-:Y:S05]  /*2610*/  BSYNC B1 ;  /* 0x0000000000017941 */ /* 0x000fea0003800000 */
.L_x_1879:
        /* <DEDUP_REMOVED lines=48> */
.L_x_1883:
[----:B------:R-:W-:Y:S01]  /*2920*/  DMUL R2, RZ, R28 ;  /* 0x0000001cff027228 */ /* 0x000fe20000000000 */
[----:B------:R-:W-:-:S10]  /*2930*/  MOV R5, RZ ;  /* 0x000000ff00057202 */ /* 0x000fd40000000f00 */
.L_x_1884:
[----:B------:R-:W-:Y:S05]  /*2940*/  BSYNC B1 ;  /* 0x0000000000017941 */ /* 0x000fea0003800000 */
.L_x_1882:
        /* <DEDUP_REMOVED lines=47> */
.L_x_1886:
[----:B------:R-:W-:Y:S01]  /*2c40*/  DMUL R2, RZ, R28 ;  /* 0x0000001cff027228 */ /* 0x000fe20000000000 */
[----:B------:R-:W-:-:S10]  /*2c50*/  MOV R0, RZ ;  /* 0x000000ff00007202 */ /* 0x000fd40000000f00 */
.L_x_1887:
[----:B------:R-:W-:Y:S05]  /*2c60*/  BSYNC B1 ;  /* 0x0000000000017941 */ /* 0x000fea0003800000 */
.L_x_1885:
        /* <DEDUP_REMOVED lines=48> */
.L_x_1889:
[----:B------:R-:W-:Y:S01]  /*2f70*/  DMUL R2, RZ, R30 ;  /* 0x0000001eff027228 */ /* 0x000fe20000000000 */
[----:B------:R-:W-:-:S10]  /*2f80*/  IMAD.MOV.U32 R5, RZ, RZ, RZ ;  /* 0x000000ffff057224 */ /* 0x000fd400078e00ff */
.L_x_1890:
[----:B------:R-:W-:Y:S05]  /*2f90*/  BSYNC B1 ;  /* 0x0000000000017941 */ /* 0x000fea0003800000 */
.L_x_1888:
        /* <DEDUP_REMOVED lines=47> */
.L_x_1892:
[----:B------:R-:W-:Y:S01]  /*3290*/  DMUL R2, RZ, R30 ;  /* 0x0000001eff027228 */ /* 0x000fe20000000000 */
[----:B------:R-:W-:-:S10]  /*32a0*/  IMAD.MOV.U32 R0, RZ, RZ, RZ ;  /* 0x000000ffff007224 */ /* 0x000fd400078e00ff */
.L_x_1893:
[----:B------:R-:W-:Y:S05]  /*32b0*/  BSYNC B1 ;  /* 0x0000000000017941 */ /* 0x000fea0003800000 */
.L_x_1891:
        /* <DEDUP_REMOVED lines=39> */
.L_x_1845:
        /* <DEDUP_REMOVED lines=116> */
.L_x_1897:
[----:B0-----:R-:W-:Y:S01]  /*3c70*/  DMUL R2, RZ, R18 ;  /* 0x00000012ff027228 */ /* 0x001fe20000000000 */
[----:B------:R-:W-:-:S10]  /*3c80*/  IMAD.MOV.U32 R5, RZ, RZ, RZ ;  /* 0x000000ffff057224 */ /* 0x000fd400078e00ff */
.L_x_1898:
[----:B------:R-:W-:Y:S05]  /*3c90*/  BSYNC B2 ;  /* 0x0000000000027941 */ /* 0x000fea0003800000 */
.L_x_1896:
        /* <DEDUP_REMOVED lines=48> */
.L_x_1900:
[----:B------:R-:W-:Y:S01]  /*3fa0*/  DMUL R2, RZ, R18 ;  /* 0x00000012ff027228 */ /* 0x000fe20000000000 */
[----:B------:R-:W-:-:S10]  /*3fb0*/  IMAD.MOV.U32 R0, RZ, RZ, RZ ;  /* 0x000000ffff007224 */ /* 0x000fd400078e00ff */
.L_x_1901:
[----:B------:R-:W-:Y:S05]  /*3fc0*/  BSYNC B2 ;  /* 0x0000000000027941 */ /* 0x000fea0003800000 */
.L_x_1899:
        /* <DEDUP_REMOVED lines=24> */
.L_x_1895:
[----:B------:R-:W-:Y:S05]  /*4150*/  BSYNC B1 ;  /* 0x0000000000017941 */ /* 0x000fea0003800000 */
.L_x_1894:
        /* <DEDUP_REMOVED lines=31> */
.L_x_1905:
[----:B------:R-:W-:Y:S01]  /*4350*/  DMUL R2, RZ, R22 ;  /* 0x00000016ff027228 */ /* 0x000fe20000000000 */
[----:B------:R-:W-:-:S10]  /*4360*/  IMAD.MOV.U32 R5, RZ, RZ, RZ ;  /* 0x000000ffff057224 */ /* 0x000fd400078e00ff */
.L_x_1906:
[----:B------:R-:W-:Y:S05]  /*4370*/  BSYNC B2 ;  /* 0x0000000000027941 */ /* 0x000fea0003800000 */
.L_x_1904:
        /* <DEDUP_REMOVED lines=46> */
[----:B------:R-:W-:Y:S01]  /*4660*/  IMAD.MOV.U32 R0, RZ, RZ, R5 ;  /* 0x000000ffff007224 */ /* 0x000fe200078e0005 */
[----:B------:R-:W-:Y:S06]  /*4670*/  BRA `(.L_x_1909) ;  /* 0x0000000000087947 */ /* 0x000fec0003800000 */
.L_x_1908:
[----:B------:R-:W-:Y:S01]  /*4680*/  DMUL R2, RZ, R22 ;  /* 0x00000016ff027228 */ /* 0x000fe20000000000 */
[----:B------:R-:W-:-:S10]  /*4690*/  IMAD.MOV.U32 R0, RZ, RZ, RZ ;  /* 0x000000ffff007224 */ /* 0x000fd400078e00ff */
.L_x_1909:
[----:B------:R-:W-:Y:S05]  /*46a0*/  BSYNC B2 ;  /* 0x0000000000027941 */ /* 0x000fea0003800000 */
.L_x_1907:
        /* <DEDUP_REMOVED lines=24> */
.L_x_1903:
[----:B------:R-:W-:Y:S05]  /*4830*/  BSYNC B1 ;  /* 0x0000000000017941 */ /* 0x000fea0003800000 */
.L_x_1902:
        /* <DEDUP_REMOVED lines=31> */
.L_x_1913:
[----:B------:R-:W-:Y:S01]  /*4a30*/  DMUL R2, RZ, R26 ;  /* 0x0000001aff027228 */ /* 0x000fe20000000000 */
[----:B------:R-:W-:-:S10]  /*4a40*/  IMAD.MOV.U32 R5, RZ, RZ, RZ ;  /* 0x000000ffff057224 */ /* 0x000fd400078e00ff */
.L_x_1914:
[----:B------:R-:W-:Y:S05]  /*4a50*/  BSYNC B2 ;  /* 0x0000000000027941 */ /* 0x000fea0003800000 */
.L_x_1912:
        /* <DEDUP_REMOVED lines=48> */
.L_x_1916:
[----:B------:R-:W-:Y:S01]  /*4d60*/  DMUL R2, RZ, R26 ;  /* 0x0000001aff027228 */ /* 0x000fe20000000000 */
[----:B------:R-:W-:-:S10]  /*4d70*/  IMAD.MOV.U32 R0, RZ, RZ, RZ ;  /* 0x000000ffff007224 */ /* 0x000fd400078e00ff */
.L_x_1917:
[----:B------:R-:W-:Y:S05]  /*4d80*/  BSYNC B2 ;  /* 0x0000000000027941 */ /* 0x000fea0003800000 */
.L_x_1915:
        /* <DEDUP_REMOVED lines=24> */
.L_x_1911:
[----:B------:R-:W-:Y:S05]  /*4f10*/  BSYNC B1 ;  /* 0x0000000000017941 */ /* 0x000fea0003800000 */
.L_x_1910:
        /* <DEDUP_REMOVED lines=30> */
[----:B------:R-:W-:Y:S05]  /*5100*/  BRA `(.L_x_1922) ;  /* 0x0000000000087947 */ /* 0x000fea0003800000 */
.L_x_1921:
[----:B------:R-:W-:Y:S01]  /*5110*/  DMUL R2, RZ, R30 ;  /* 0x0000001eff027228 */ /* 0x000fe20000000000 */
[----:B------:R-:W-:-:S10]  /*5120*/  IMAD.MOV.U32 R5, RZ, RZ, RZ ;  /* 0x000000ffff057224 */ /* 0x000fd400078e00ff */
.L_x_1922:
[----:B------:R-:W-:Y:S05]  /*5130*/  BSYNC B2 ;  /* 0x0000000000027941 */ /* 0x000fea0003800000 */
.L_x_1920:
        /* <DEDUP_REMOVED lines=46> */
[----:B------:R-:W-:Y:S01]  /*5420*/  MOV R0, R5 ;  /* 0x0000000500007202 */ /* 0x000fe20000000f00 */
[----:B------:R-:W-:Y:S06]  /*5430*/  BRA `(.L_x_1925) ;  /* 0x0000000000087947 */ /* 0x000fec0003800000 */
.L_x_1924:
[----:B------:R-:W-:Y:S01]  /*5440*/  DMUL R2, RZ, R30 ;  /* 0x0000001eff027228 */ /* 0x000fe20000000000 */
[----:B------:R-:W-:-:S10]  /*5450*/  IMAD.MOV.U32 R0, RZ, RZ, RZ ;  /* 0x000000ffff007224 */ /* 0x000fd400078e00ff */
.L_x_1925:
[----:B------:R-:W-:Y:S05]  /*5460*/  BSYNC B2 ;  /* 0x0000000000027941 */ /* 0x000fea0003800000 */
.L_x_1923:
        /* <DEDUP_REMOVED lines=24> */
.L_x_1919:
[----:B------:R-:W-:Y:S05]  /*55f0*/  BSYNC B1 ;  /* 0x0000000000017941 */ /* 0x000fea0003800000 */
.L_x_1918:
        /* <DEDUP_REMOVED lines=31> */
.L_x_1929:
[----:B------:R-:W-:Y:S01]  /*57f0*/  DMUL R2, RZ, R38 ;  /* 0x00000026ff027228 */ /* 0x000fe20000000000 */
[----:B------:R-:W-:-:S10]  /*5800*/  MOV R5, RZ ;  /* 0x000000ff00057202 */ /* 0x000fd40000000f00 */
.L_x_1930:
[----:B------:R-:W-:Y:S05]  /*5810*/  BSYNC B2 ;  /* 0x0000000000027941 */ /* 0x000fea0003800000 */
.L_x_1928:
        /* <DEDUP_REMOVED lines=47> */
.L_x_1932:
[----:B------:R-:W-:Y:S01]  /*5b10*/  DMUL R2, RZ, R38 ;  /* 0x00000026ff027228 */ /* 0x000fe20000000000 */
[----:B------:R-:W-:-:S10]  /*5b20*/  MOV R0, RZ ;  /* 0x000000ff00007202 */ /* 0x000fd40000000f00 */
.L_x_1933:
[----:B------:R-:W-:Y:S05]  /*5b30*/  BSYNC B2 ;  /* 0x0000000000027941 */ /* 0x000fea0003800000 */
.L_x_1931:
        /* <DEDUP_REMOVED lines=24> */
.L_x_1927:
[----:B------:R-:W-:Y:S05]  /*5cc0*/  BSYNC B1 ;  /* 0x0000000000017941 */ /* 0x000fea0003800000 */
.L_x_1926:
        /* <DEDUP_REMOVED lines=31> */
.L_x_1937:
[----:B------:R-:W-:Y:S01]  /*5ec0*/  DMUL R2, RZ, R54 ;  /* 0x00000036ff027228 */ /* 0x000fe20000000000 */
[----:B------:R-:W-:-:S10]  /*5ed0*/  IMAD.MOV.U32 R5, RZ, RZ, RZ ;  /* 0x000000ffff057224 */ /* 0x000fd400078e00ff */
.L_x_1938:
[----:B------:R-:W-:Y:S05]  /*5ee0*/  BSYNC B2 ;  /* 0x0000000000027941 */ /* 0x000fea0003800000 */
.L_x_1936:
        /* <DEDUP_REMOVED lines=47> */
.L_x_1940:
[----:B------:R-:W-:Y:S01]  /*61e0*/  DMUL R2, RZ, R54 ;  /* 0x00000036ff027228 */ /* 0x000fe20000000000 */
[----:B------:R-:W-:-:S10]  /*61f0*/  IMAD.MOV.U32 R0, RZ, RZ, RZ ;  /* 0x000000ffff007224 */ /* 0x000fd400078e00ff */
.L_x_1941:
[----:B------:R-:W-:Y:S05]  /*6200*/  BSYNC B2 ;  /* 0x0000000000027941 */ /* 0x000fea0003800000 */
.L_x_1939:
        /* <DEDUP_REMOVED lines=24> */
.L_x_1935:
[----:B------:R-:W-:Y:S05]  /*6390*/  BSYNC B1 ;  /* 0x0000000000017941 */ /* 0x000fea0003800000 */
.L_x_1934:
        /* <DEDUP_REMOVED lines=32> */
.L_x_1945:
[----:B------:R-:W-:Y:S01]  /*65a0*/  DMUL R2, RZ, R52 ;  /* 0x00000034ff027228 */ /* 0x000fe20000000000 */
[----:B------:R-:W-:-:S10]  /*65b0*/  IMAD.MOV.U32 R5, RZ, RZ, RZ ;  /* 0x000000ffff057224 */ /* 0x000fd400078e00ff */
.L_x_1946:
[----:B------:R-:W-:Y:S05]  /*65c0*/  BSYNC B2 ;  /* 0x0000000000027941 */ /* 0x000fea0003800000 */
.L_x_1944:
        /* <DEDUP_REMOVED lines=47> */
.L_x_1948:
[----:B------:R-:W-:Y:S01]  /*68c0*/  DMUL R2, RZ, R52 ;  /* 0x00000034ff027228 */ /* 0x000fe20000000000 */
[----:B------:R-:W-:-:S10]  /*68d0*/  IMAD.MOV.U32 R0, RZ, RZ, RZ ;  /* 0x000000ffff007224 */ /* 0x000fd400078e00ff */
.L_x_1949:
[----:B------:R-:W-:Y:S05]  /*68e0*/  BSYNC B2 ;  /* 0x0000000000027941 */ /* 0x000fea0003800000 */
.L_x_1947:
        /* <DEDUP_REMOVED lines=24> */
.L_x_1943:
[----:B------:R-:W-:Y:S05]  /*6a70*/  BSYNC B1 ;  /* 0x0000000000017941 */ /* 0x000fea0003800000 */
.L_x_1942:
        /* <DEDUP_REMOVED lines=30> */
.L_x_1953:
[----:B------:R-:W-:Y:S01]  /*6c60*/  DMUL R2, RZ, R42 ;  /* 0x0000002aff027228 */ /* 0x000fe20000000000 */
[----:B------:R-:W-:-:S10]  /*6c70*/  IMAD.MOV.U32 R5, RZ, RZ, RZ ;  /* 0x000000ffff057224 */ /* 0x000fd400078e00ff */
.L_x_1954:
[----:B------:R-:W-:Y:S05]  /*6c80*/  BSYNC B2 ;  /* 0x0000000000027941 */ /* 0x000fea0003800000 */
.L_x_1952:
        /* <DEDUP_REMOVED lines=47> */
.L_x_1956:
[----:B------:R-:W-:Y:S01]  /*6f80*/  DMUL R2, RZ, R42 ;  /* 0x0000002aff027228 */ /* 0x000fe20000000000 */
[----:B------:R-:W-:-:S10]  /*6f90*/  IMAD.MOV.U32 R0, RZ, RZ, RZ ;  /* 0x000000ffff007224 */ /* 0x000fd400078e00ff */
.L_x_1957:
[----:B------:R-:W-:Y:S05]  /*6fa0*/  BSYNC B2 ;  /* 0x0000000000027941 */ /* 0x000fea0003800000 */
.L_x_1955:
        /* <DEDUP_REMOVED lines=24> */
.L_x_1951:
[----:B------:R-:W-:Y:S05]  /*7130*/  BSYNC B1 ;  /* 0x0000000000017941 */ /* 0x000fea0003800000 */
.L_x_1950:
        /* <DEDUP_REMOVED lines=23> */
.L_x_1960:
[----:B------:R-:W-:-:S13]  /*72b0*/  ISETP.GE.AND P0, PT, R0, R40, PT ;  /* 0x000000280000720c */ /* 0x000fda0003f06270 */
[----:B------:R-:W-:Y:S05]  /*72c0*/  @P0 BRA `(.L_x_1962) ;  /* 0x0000000000300947 */ /* 0x000fea0003800000 */
[----:B01----:R-:W0:Y:S01]  /*72d0*/  LDC.64 R2, c[0x0][0x218] ;  /* 0x00008600ff027b82 */ /* 0x003e220000000a00 */
[----:B------:R-:W-:Y:S01]  /*72e0*/  IMAD.IADD R5, R41, 0x1, R0 ;  /* 0x0000000129057824 */ /* 0x000fe200078e0200 */
[----:B------:R-:W-:-:S03]  /*72f0*/  IADD3 R0, R0, 0x80, RZ ;  /* 0x0000008000007810 */ /* 0x000fc60007ffe0ff */
[----:B0-----:R-:W-:-:S05]  /*7300*/  IMAD.WIDE.U32 R2, R5, 0x10, R2 ;  /* 0x0000001005027825 */ /* 0x001fca00078e0002 */
[----:B------:R1:W-:Y:S02]  /*7310*/  STG.E.128 desc[UR6][R2.64], R20 ;  /* 0x0000001402007986 */ /* 0x0003e4000c101d06 */
.L_x_1961:
[----:B------:R-:W-:-:S13]  /*7320*/  ISETP.GE.AND P0, PT, R0, R40, PT ;  /* 0x000000280000720c */ /* 0x000fda0003f06270 */
[----:B------:R-:W-:Y:S05]  /*7330*/  @P0 BRA `(.L_x_1963) ;  /* 0x0000000000340947 */ /* 0x000fea0003800000 */
[----:B01----:R-:W0:Y:S01]  /*7340*/  LDC.64 R2, c[0x0][0x218] ;  /* 0x00008600ff027b82 */ /* 0x003e220000000a00 */
[----:B------:R-:W-:Y:S02]  /*7350*/  IMAD.IADD R5, R41, 0x1, R0 ;  /* 0x0000000129057824 */ /* 0x000fe400078e0200 */
[----:B------:R-:W-:Y:S02]  /*7360*/  VIADD R0, R0, 0x80 ;  /* 0x0000008000007836 */ /* 0x000fe40000000000 */
[----:B0-----:R-:W-:-:S05]  /*7370*/  IMAD.WIDE.U32 R2, R5, 0x10, R2 ;  /* 0x0000001005027825 */ /* 0x001fca00078e0002 */
[----:B------:R2:W-:Y:S02]  /*7380*/  STG.E.128 desc[UR6][R2.64], R24 ;  /* 0x0000001802007986 */ /* 0x0005e4000c101d06 */
.L_x_1962:
        /* <DEDUP_REMOVED lines=8> */
.L_x_1963:
[----:B------:R-:W-:Y:S05]  /*7410*/  BSYNC B1 ;  /* 0x0000000000017941 */ /* 0x000fea0003800000 */
.L_x_1959:
[----:B------:R-:W-:-:S13]  /*7420*/  ISETP.GE.AND P0, PT, R0, R40, PT ;  /* 0x000000280000720c */ /* 0x000fda0003f06270 */
[----:B012---:R-:W0:Y:S01]  /*7430*/  @!P0 LDC.64 R2, c[0x0][0x218] ;  /* 0x00008600ff028b82 */ /* 0x007e220000000a00 */
[----:B------:R-:W-:Y:S02]  /*7440*/  @!P0 IMAD.IADD R5, R41, 0x1, R0 ;  /* 0x0000000129058824 */ /* 0x000fe400078e0200 */
[----:B------:R-:W-:Y:S02]  /*7450*/  @!P0 VIADD R0, R0, 0x80 ;  /* 0x0000008000008836 */ /* 0x000fe40000000000 */
[----:B0-----:R-:W-:-:S05]  /*7460*/  @!P0 IMAD.WIDE.U32 R2, R5, 0x10, R2 ;  /* 0x0000001005028825 */ /* 0x001fca00078e0002 */
[----:B------:R3:W-:Y:S02]  /*7470*/  @!P0 STG.E.128 desc[UR6][R2.64], R36 ;  /* 0x0000002402008986 */ /* 0x0007e4000c101d06 */
.L_x_1964:
[----:B------:R-:W-:Y:S05]  /*7480*/  BSYNC B0 ;  /* 0x0000000000007941 */ /* 0x000fea0003800000 */
.L_x_1958:
        /* <DEDUP_REMOVED lines=8> */
        .type           $_ZN2at6native29vectorized_elementwise_kernelILi4EZZZNS0_54_GLOBAL__N__7dbc7496_16_ComplexKernel_cu_75b981de_334617polar_kernel_cudaERNS_14TensorIteratorEENKUlvE_clEvENKUlvE_clEvEUlddE_St5arrayIPcLm3EEEEviT0_T1_$__internal_trig_reduction_slowpathd,@function
        .size           $_ZN2at6native29vectorized_elementwise_kernelILi4EZZZNS0_54_GLOBAL__N__7dbc7496_16_ComplexKernel_cu_75b981de_334617polar_kernel_cudaERNS_14TensorIteratorEENKUlvE_clEvENKUlvE_clEvEUlddE_St5arrayIPcLm3EEEEviT0_T1_$__internal_trig_reduction_slowpathd,(.L_x_4584 - $_ZN2at6native29vectorized_elementwise_kernelILi4EZZZNS0_54_GLOBAL__N__7dbc7496_16_ComplexKernel_cu_75b981de_334617polar_kernel_cudaERNS_14TensorIteratorEENKUlvE_clEvENKUlvE_clEvEUlddE_St5arrayIPcLm3EEEEviT0_T1_$__internal_trig_reduction_slowpathd)
$_ZN2at6native29vectorized_elementwise_kernelILi4EZZZNS0_54_GLOBAL__N__7dbc7496_16_ComplexKernel_cu_75b981de_334617polar_kernel_cudaERNS_14TensorIteratorEENKUlvE_clEvENKUlvE_clEvEUlddE_St5arrayIPcLm3EEEEviT0_T1_$__internal_trig_reduction_slowpathd:
        /* <DEDUP_REMOVED lines=27> */
.L_x_1968:
        /* <DEDUP_REMOVED lines=29> */
.L_x_1967:
[----:B------:R-:W-:Y:S05]  /*7890*/  BSYNC B0 ;  /* 0x0000000000007941 */ /* 0x000fea0003800000 */
.L_x_1966:
        /* <DEDUP_REMOVED lines=96> */
.L_x_1965:
[----:B------:R-:W-:Y:S02]  /*7ea0*/  IMAD.MOV.U32 R6, RZ, RZ, R47 ;  /* 0x000000ffff067224 */ /* 0x000fe400078e002f */
[----:B------:R-:W-:-:S04]  /*7eb0*/  IMAD.MOV.U32 R7, RZ, RZ, 0x0 ;  /* 0x00000000ff077424 */ /* 0x000fc800078e00ff */
[----:B------:R-:W-:Y:S05]  /*7ec0*/  RET.REL.NODEC R6 `(_ZN2at6native29vectorized_elementwise_kernelILi4EZZZNS0_54_GLOBAL__N__7dbc7496_16_ComplexKernel_cu_75b981de_334617polar_kernel_cudaERNS_14TensorIteratorEENKUlvE_clEvENKUlvE_clEvEUlddE_St5arrayIPcLm3EEEEviT0_T1_) ;  /* 0xffffff80064c7950 */ /* 0x000fea0003c3ffff */
.L_x_1969:
        /* <DEDUP_REMOVED lines=11> */
.L_x_4584:


//--------------------- .text._ZN2at6native29vectorized_elementwise_kernelILi8EZZZNS0_54_GLOBAL__N__7dbc7496_16_ComplexKernel_cu_75b981de_334617polar_kernel_cudaERNS_14TensorIteratorEENKUlvE_clEvENKUlvE_clEvEUlddE_St5arrayIPcLm3EEEEviT0_T1_ --------------------------
	.section	.text._ZN2at6native29vectorized_elementwise_kernelILi8EZZZNS0_54_GLOBAL__N__7dbc7496_16_ComplexKernel_cu_75b981de_334617polar_kernel_cudaERNS_14TensorIteratorEENKUlvE_clEvENKUlvE_clEvEUlddE_St5arrayIPcLm3EEEEviT0_T1_,"ax",@progbits
	.align	128
        .global         _ZN2at6native29vectorized_elementwise_kernelILi8EZZZNS0_54_GLOBAL__N__7dbc7496_16_ComplexKernel_cu_75b981de_334617polar_kernel_cudaERNS_14TensorIteratorEENKUlvE_clEvENKUlvE_clEvEUlddE_St5arrayIPcLm3EEEEviT0_T1_
        .type           _ZN2at6native29vectorized_elementwise_kernelILi8EZZZNS0_54_GLOBAL__N__7dbc7496_16_ComplexKernel_cu_75b981de_334617polar_kernel_cudaERNS_14TensorIteratorEENKUlvE_clEvENKUlvE_clEvEUlddE_St5arrayIPcLm3EEEEviT0_T1_,@function
        .size           _ZN2at6native29vectorized_elementwise_kernelILi8EZZZNS0_54_GLOBAL__N__7dbc7496_16_ComplexKernel_cu_75b981de_334617polar_kernel_cudaERNS_14TensorIteratorEENKUlvE_clEvENKUlvE_clEvEUlddE_St5arrayIPcLm3EEEEviT0_T1_,(.L_x_4585 - _ZN2at6native29vectorized_elementwise_kernelILi8EZZZNS0_54_GLOBAL__N__7dbc7496_16_ComplexKernel_cu_75b981de_334617polar_kernel_cudaERNS_14TensorIteratorEENKUlvE_clEvENKUlvE_clEvEUlddE_St5arrayIPcLm3EEEEviT0_T1_)
        .other          _ZN2at6native29vectorized_elementwise_kernelILi8EZZZNS0_54_GLOBAL__N__7dbc7496_16_ComplexKernel_cu_75b981de_334617polar_kernel_cudaERNS_14TensorIteratorEENKUlvE_clEvENKUlvE_clEvEUlddE_St5arrayIPcLm3EEEEviT0_T1_,@"STO_CUDA_ENTRY STV_DEFAULT"
_ZN2at6native29vectorized_elementwise_kernelILi8EZZZNS0_54_GLOBAL__N__7dbc7496_16_ComplexKernel_cu_75b981de_334617polar_kernel_cudaERNS_14TensorIteratorEENKUlvE_clEvENKUlvE_clEvEUlddE_St5arrayIPcLm3EEEEviT0_T1_:
.text._ZN2at6native29vectorized_elementwise_kernelILi8EZZZNS0_54_GLOBAL__N__7dbc7496_16_ComplexKernel_cu_75b981de_334617polar_kernel_cudaERNS_14TensorIteratorEENKUlvE_clEvENKUlvE_clEvEUlddE_St5arrayIPcLm3EEEEviT0_T1_:
        /* <DEDUP_REMOVED lines=46> */
[----:B-----5:R-:W-:Y:S05]  /*02e0*/  CALL.REL.NOINC `($_ZN2at6native29vectorized_elementwise_kernelILi8EZZZNS0_54_GLOBAL__N__7dbc7496_16_ComplexKernel_cu_75b981de_334617polar_kernel_cudaERNS_14TensorIteratorEENKUlvE_clEvENKUlvE_clEvEUlddE_St5arrayIPcLm3EEEEviT0_T1_$__internal_trig_reduction_slowpathd) ;  /* 0x0000007000887944 */ /* 0x020fea0003c00000 */
[----:B------:R-:W-:Y:S05]  /*02f0*/  BRA `(.L_x_1973) ;  /* 0x0000000000087947 */ /* 0x000fea0003800000 */
.L_x_1972:
[----:B------:R-:W-:Y:S01]  /*0300*/  DMUL R2, RZ, R8 ;  /* 0x00000008ff027228 */ /* 0x000fe20000000000 */
[----:B------:R-:W-:-:S10]  /*0310*/  IMAD.MOV.U32 R5, RZ, RZ, RZ ;  /* 0x000000ffff057224 */ /* 0x000fd400078e00ff */
.L_x_1973:
[----:B------:R-:W-:Y:S05]  /*0320*/  BSYNC B1 ;  /* 0x0000000000017941 */ /* 0x000fea0003800000 */
.L_x_1971:
        /* <DEDUP_REMOVED lines=46> */
[----:B------:R-:W-:Y:S01]  /*0610*/  IMAD.MOV.U32 R0, RZ, RZ, R5 ;  /* 0x000000ffff007224 */ /* 0x000fe200078e0005 */
[----:B------:R-:W-:Y:S06]  /*0620*/  BRA `(.L_x_1976) ;  /* 0x0000000000087947 */ /* 0x000fec0003800000 */
.L_x_1975:
[----:B------:R-:W-:Y:S01]  /*0630*/  DMUL R2, RZ, R8 ;  /* 0x00000008ff027228 */ /* 0x000fe20000000000 */
[----:B------:R-:W-:-:S10]  /*0640*/  IMAD.MOV.U32 R0, RZ, RZ, RZ ;  /* 0x000000ffff007224 */ /* 0x000fd400078e00ff */
.L_x_1976:
[----:B------:R-:W-:Y:S05]  /*0650*/  BSYNC B1 ;  /* 0x0000000000017941 */ /* 0x000fea0003800000 */
.L_x_1974:
        /* <DEDUP_REMOVED lines=44> */
[----:B-----5:R-:W-:Y:S05]  /*0920*/  CALL.REL.NOINC `($_ZN2at6native29vectorized_elementwise_kernelILi8EZZZNS0_54_GLOBAL__N__7dbc7496_16_ComplexKernel_cu_75b981de_334617polar_kernel_cudaERNS_14TensorIteratorEENKUlvE_clEvENKUlvE_clEvEUlddE_St5arrayIPcLm3EEEEviT0_T1_$__internal_trig_reduction_slowpathd) ;  /* 0x0000006800f87944 */ /* 0x020fea0003c00000 */
[----:B------:R-:W-:Y:S05]  /*0930*/  BRA `(.L_x_1979) ;  /* 0x0000000000087947 */ /* 0x000fea0003800000 */
.L_x_1978:
[----:B------:R-:W-:Y:S01]  /*0940*/  DMUL R2, RZ, R10 ;  /* 0x0000000aff027228 */ /* 0x000fe20000000000 */
[----:B------:R-:W-:-:S10]  /*0950*/  IMAD.MOV.U32 R5, RZ, RZ, RZ ;  /* 0x000000ffff057224 */ /* 0x000fd400078e00ff */
.L_x_1979:
[----:B------:R-:W-:Y:S05]  /*0960*/  BSYNC B1 ;  /* 0x0000000000017941 */ /* 0x000fea0003800000 */
.L_x_1977:
        /* <DEDUP_REMOVED lines=45> */
[----:B-----5:R-:W-:Y:S05]  /*0c40*/  CALL.REL.NOINC `($_ZN2at6native29vectorized_elementwise_kernelILi8EZZZNS0_54_GLOBAL__N__7dbc7496_16_ComplexKernel_cu_75b981de_334617polar_kernel_cudaERNS_14TensorIteratorEENKUlvE_clEvENKUlvE_clEvEUlddE_St5arrayIPcLm3EEEEviT0_T1_$__internal_trig_reduction_slowpathd) ;  /* 0x0000006800307944 */ /* 0x020fea0003c00000 */
[----:B------:R-:W-:Y:S01]  /*0c50*/  IMAD.MOV.U32 R0, RZ, RZ, R5 ;  /* 0x000000ffff007224 */ /* 0x000fe200078e0005 */
[----:B------:R-:W-:Y:S06]  /*0c60*/  BRA `(.L_x_1982) ;  /* 0x0000000000087947 */ /* 0x000fec0003800000 */
.L_x_1981:
[----:B------:R-:W-:Y:S01]  /*0c70*/  DMUL R2, RZ, R10 ;  /* 0x0000000aff027228 */ /* 0x000fe20000000000 */
[----:B------:R-:W-:-:S10]  /*0c80*/  IMAD.MOV.U32 R0, RZ, RZ, RZ ;  /* 0x000000ffff007224 */ /* 0x000fd400078e00ff */
.L_x_1982:
[----:B------:R-:W-:Y:S05]  /*0c90*/  BSYNC B1 ;  /* 0x0000000000017941 */ /* 0x000fea0003800000 */
.L_x_1980:
        /* <DEDUP_REMOVED lines=44> */
[----:B------:R-:W-:Y:S05]  /*0f60*/  CALL.REL.NOINC `($_ZN2at6native29vectorized_elementwise_kernelILi8EZZZNS0_54_GLOBAL__N__7dbc7496_16_ComplexKernel_cu_75b981de_334617polar_kernel_cudaERNS_14TensorIteratorEENKUlvE_clEvENKUlvE_clEvEUlddE_St5arrayIPcLm3EEEEviT0_T1_$__internal_trig_reduction_slowpathd) ;  /* 0x0000006400687944 */ /* 0x000fea0003c00000 */
[----:B------:R-:W-:Y:S05]  /*0f70*/  BRA `(.L_x_1985) ;  /* 0x0000000000087947 */ /* 0x000fea0003800000 */
.L_x_1984:
[----:B------:R-:W-:Y:S01]  /*0f80*/  DMUL R2, RZ, R16 ;  /* 0x00000010ff027228 */ /* 0x000fe20000000000 */
[----:B------:R-:W-:-:S10]  /*0f90*/  MOV R5, RZ ;  /* 0x000000ff00057202 */ /* 0x000fd40000000f00 */
.L_x_1985:
[----:B------:R-:W-:Y:S05]  /*0fa0*/  BSYNC B1 ;  /* 0x0000000000017941 */ /* 0x000fea0003800000 */
.L_x_1983:
        /* <DEDUP_REMOVED lines=46> */
[----:B------:R-:W-:Y:S01]  /*1290*/  IMAD.MOV.U32 R0, RZ, RZ, R5 ;  /* 0x000000ffff007224 */ /* 0x000fe200078e0005 */
[----:B------:R-:W-:Y:S06]  /*12a0*/  BRA `(.L_x_1988) ;  /* 0x0000000000087947 */ /* 0x000fec0003800000 */
.L_x_1987:
[----:B------:R-:W-:Y:S01]  /*12b0*/  DMUL R2, RZ, R16 ;  /* 0x00000010ff027228 */ /* 0x000fe20000000000 */
[----:B------:R-:W-:-:S10]  /*12c0*/  MOV R0, RZ ;  /* 0x000000ff00007202 */ /* 0x000fd40000000f00 */
.L_x_1988:
[----:B------:R-:W-:Y:S05]  /*12d0*/  BSYNC B1 ;  /* 0x0000000000017941 */ /* 0x000fea0003800000 */
.L_x_1986:
        /* <DEDUP_REMOVED lines=46> */
.L_x_1990:
[----:B------:R-:W-:Y:S01]  /*15c0*/  DMUL R2, RZ, R18 ;  /* 0x00000012ff027228 */ /* 0x000fe20000000000 */
[----:B------:R-:W-:-:S10]  /*15d0*/  IMAD.MOV.U32 R5, RZ, RZ, RZ ;  /* 0x000000ffff057224 */ /* 0x000fd400078e00ff */
.L_x_1991:
[----:B------:R-:W-:Y:S05]  /*15e0*/  BSYNC B1 ;  /* 0x0000000000017941 */ /* 0x000fea0003800000 */
.L_x_1989:
        /* <DEDUP_REMOVED lines=48> */
.L_x_1993:
[----:B------:R-:W-:Y:S01]  /*18f0*/  DMUL R2, RZ, R18 ;  /* 0x00000012ff027228 */ /* 0x000fe20000000000 */
[----:B------:R-:W-:-:S10]  /*1900*/  IMAD.MOV.U32 R0, RZ, RZ, RZ ;  /* 0x000000ffff007224 */ /* 0x000fd400078e00ff */
.L_x_1994:
[----:B------:R-:W-:Y:S05]  /*1910*/  BSYNC B1 ;  /* 0x0000000000017941 */ /* 0x000fea0003800000 */
.L_x_1992:
        /* <DEDUP_REMOVED lines=46> */
.L_x_1996:
[----:B------:R-:W-:Y:S01]  /*1c00*/  DMUL R2, RZ, R40 ;  /* 0x00000028ff027228 */ /* 0x000fe20000000000 */
[----:B------:R-:W-:-:S10]  /*1c10*/  IMAD.MOV.U32 R5, RZ, RZ, RZ ;  /* 0x000000ffff057224 */ /* 0x000fd400078e00ff */
.L_x_1997:
[----:B------:R-:W-:Y:S05]  /*1c20*/  BSYNC B1 ;  /* 0x0000000000017941 */ /* 0x000fea0003800000 */
.L_x_1995:
        /* <DEDUP_REMOVED lines=47> */
.L_x_1999:
[----:B------:R-:W-:Y:S01]  /*1f20*/  DMUL R2, RZ, R40 ;  /* 0x00000028ff027228 */ /* 0x000fe20000000000 */
[----:B------:R-:W-:-:S10]  /*1f30*/  IMAD.MOV.U32 R0, RZ, RZ, RZ ;  /* 0x000000ffff007224 */ /* 0x000fd400078e00ff */
.L_x_2000:
[----:B------:R-:W-:Y:S05]  /*1f40*/  BSYNC B1 ;  /* 0x0000000000017941 */ /* 0x000fea0003800000 */
.L_x_1998:
        /* <DEDUP_REMOVED lines=54> */
[----:B------:R-:W-:Y:S05]  /*22b0*/  CALL.REL.NOINC `($_ZN2at6native29vectorized_elementwise_kernelILi8EZZZNS0_54_GLOBAL__N__7dbc7496_16_ComplexKernel_cu_75b981de_334617polar_kernel_cudaERNS_14TensorIteratorEENKUlvE_clEvENKUlvE_clEvEUlddE_St5arrayIPcLm3EEEEviT0_T1_$__internal_trig_reduction_slowpathd) ;  /* 0x0000005000947944 */ /* 0x000fea0003c00000 */
[----:B------:R-:W-:Y:S05]  /*22c0*/  BRA `(.L_x_2003) ;  /* 0x0000000000087947 */ /* 0x000fea0003800000 */
.L_x_2002:
[----:B------:R-:W-:Y:S01]  /*22d0*/  DMUL R2, RZ, R42 ;  /* 0x0000002aff027228 */ /* 0x000fe20000000000 */
[----:B------:R-:W-:-:S10]  /*22e0*/  IMAD.MOV.U32 R5, RZ, RZ, RZ ;  /* 0x000000ffff057224 */ /* 0x000fd400078e00ff */
.L_x_2003:
[----:B------:R-:W-:Y:S05]  /*22f0*/  BSYNC B1 ;  /* 0x0000000000017941 */ /* 0x000fea0003800000 */
.L_x_2001:
        /* <DEDUP_REMOVED lines=44> */
[----:B------:R-:W-:Y:S05]  /*25c0*/  CALL.REL.NOINC `($_ZN2at6native29vectorized_elementwise_kernelILi8EZZZNS0_54_GLOBAL__N__7dbc7496_16_ComplexKernel_cu_75b981de_334617polar_kernel_cudaERNS_14TensorIteratorEENKUlvE_clEvENKUlvE_clEvEUlddE_St5arrayIPcLm3EEEEviT0_T1_$__internal_trig_reduction_slowpathd) ;  /* 0x0000004c00d07944 */ /* 0x000fea0003c00000 */
[----:B------:R-:W-:Y:S01]  /*25d0*/  IMAD.MOV.U32 R0, RZ, RZ, R5 ;  /* 0x000000ffff007224 */ /* 0x000fe200078e0005 */
[----:B------:R-:W-:Y:S06]  /*25e0*/  BRA `(.L_x_2006) ;  /* 0x0000000000087947 */ /* 0x000fec0003800000 */
.L_x_2005:
[----:B------:R-:W-:Y:S01]  /*25f0*/  DMUL R2, RZ, R42 ;  /* 0x0000002aff027228 */ /* 0x000fe20000000000 */
[----:B------:R-:W-:-:S10]  /*2600*/  IMAD.MOV.U32 R0, RZ, RZ, RZ ;  /* 0x000000ffff007224 */ /* 0x000fd400078e00ff */
.L_x_2006:
[----:B------:R-:W-:Y:S05]  /*2610*/  BSYNC B1 ;  /* 0x0000000000017941 */ /* 0x000fea0003800000 */
.L_x_2004:
        /* <DEDUP_REMOVED lines=48> */
.L_x_2008:
[----:B------:R-:W-:Y:S01]  /*2920*/  DMUL R2, RZ, R28 ;  /* 0x0000001cff027228 */ /* 0x000fe20000000000 */
[----:B------:R-:W-:-:S10]  /*2930*/  MOV R5, RZ ;  /* 0x000000ff00057202 */ /* 0x000fd40000000f00 */
.L_x_2009:
[----:B------:R-:W-:Y:S05]  /*2940*/  BSYNC B1 ;  /* 0x0000000000017941 */ /* 0x000fea0003800000 */
.L_x_2007:
        /* <DEDUP_REMOVED lines=47> */
.L_x_2011:
[----:B------:R-:W-:Y:S01]  /*2c40*/  DMUL R2, RZ, R28 ;  /* 0x0000001cff027228 */ /* 0x000fe20000000000 */
[----:B------:R-:W-:-:S10]  /*2c50*/  MOV R0, RZ ;  /* 0x000000ff00007202 */ /* 0x000fd40000000f00 */
.L_x_2012:
[----:B------:R-:W-:Y:S05]  /*2c60*/  BSYNC B1 ;  /* 0x0000000000017941 */ /* 0x000fea0003800000 */
.L_x_2010:
        /* <DEDUP_REMOVED lines=48> */
.L_x_2014:
[----:B------:R-:W-:Y:S01]  /*2f70*/  DMUL R2, RZ, R30 ;  /* 0x0000001eff027228 */ /* 0x000fe20000000000 */
[----:B------:R-:W-:-:S10]  /*2f80*/  IMAD.MOV.U32 R5, RZ, RZ, RZ ;  /* 0x000000ffff057224 */ /* 0x000fd400078e00ff */
.L_x_2015:
[----:B------:R-:W-:Y:S05]  /*2f90*/  BSYNC B1 ;  /* 0x0000000000017941 */ /* 0x000fea0003800000 */
.L_x_2013:
        /* <DEDUP_REMOVED lines=47> */
.L_x_2017:
[----:B------:R-:W-:Y:S01]  /*3290*/  DMUL R2, RZ, R30 ;  /* 0x0000001eff027228 */ /* 0x000fe20000000000 */
[----:B------:R-:W-:-:S10]  /*32a0*/  IMAD.MOV.U32 R0, RZ, RZ, RZ ;  /* 0x000000ffff007224 */ /* 0x000fd400078e00ff */
.L_x_2018:
[----:B------:R-:W-:Y:S05]  /*32b0*/  BSYNC B1 ;  /* 0x0000000000017941 */ /* 0x000fea0003800000 */
.L_x_2016:
        /* <DEDUP_REMOVED lines=39> */
.L_x_1970:
        /* <DEDUP_REMOVED lines=116> */
.L_x_2022:
[----:B0-----:R-:W-:Y:S01]  /*3c70*/  DMUL R2, RZ, R18 ;  /* 0x00000012ff027228 */ /* 0x001fe20000000000 */
[----:B------:R-:W-:-:S10]  /*3c80*/  IMAD.MOV.U32 R5, RZ, RZ, RZ ;  /* 0x000000ffff057224 */ /* 0x000fd400078e00ff */
.L_x_2023:
[----:B------:R-:W-:Y:S05]  /*3c90*/  BSYNC B2 ;  /* 0x0000000000027941 */ /* 0x000fea0003800000 */
.L_x_2021:
        /* <DEDUP_REMOVED lines=48> */
.L_x_2025:
[----:B------:R-:W-:Y:S01]  /*3fa0*/  DMUL R2, RZ, R18 ;  /* 0x00000012ff027228 */ /* 0x000fe20000000000 */
[----:B------:R-:W-:-:S10]  /*3fb0*/  IMAD.MOV.U32 R0, RZ, RZ, RZ ;  /* 0x000000ffff007224 */ /* 0x000fd400078e00ff */
.L_x_2026:
[----:B------:R-:W-:Y:S05]  /*3fc0*/  BSYNC B2 ;  /* 0x0000000000027941 */ /* 0x000fea0003800000 */
.L_x_2024:
        /* <DEDUP_REMOVED lines=24> */
.L_x_2020:
[----:B------:R-:W-:Y:S05]  /*4150*/  BSYNC B1 ;  /* 0x0000000000017941 */ /* 0x000fea0003800000 */
.L_x_2019:
        /* <DEDUP_REMOVED lines=31> */
.L_x_2030:
[----:B------:R-:W-:Y:S01]  /*4350*/  DMUL R2, RZ, R22 ;  /* 0x00000016ff027228 */ /* 0x000fe20000000000 */
[----:B------:R-:W-:-:S10]  /*4360*/  IMAD.MOV.U32 R5, RZ, RZ, RZ ;  /* 0x000000ffff057224 */ /* 0x000fd400078e00ff */
.L_x_2031:
[----:B------:R-:W-:Y:S05]  /*4370*/  BSYNC B2 ;  /* 0x0000000000027941 */ /* 0x000fea0003800000 */
.L_x_2029:
        /* <DEDUP_REMOVED lines=46> */
[----:B------:R-:W-:Y:S01]  /*4660*/  IMAD.MOV.U32 R0, RZ, RZ, R5 ;  /* 0x000000ffff007224 */ /* 0x000fe200078e0005 */
[----:B------:R-:W-:Y:S06]  /*4670*/  BRA `(.L_x_2034) ;  /* 0x0000000000087947 */ /* 0x000fec0003800000 */
.L_x_2033:
[----:B------:R-:W-:Y:S01]  /*4680*/  DMUL R2, RZ, R22 ;  /* 0x00000016ff027228 */ /* 0x000fe20000000000 */
[----:B------:R-:W-:-:S10]  /*4690*/  IMAD.MOV.U32 R0, RZ, RZ, RZ ;  /* 0x000000ffff007224 */ /* 0x000fd400078e00ff */
.L_x_2034:
[----:B------:R-:W-:Y:S05]  /*46a0*/  BSYNC B2 ;  /* 0x0000000000027941 */ /* 0x000fea0003800000 */
.L_x_2032:
        /* <DEDUP_REMOVED lines=24> */
.L_x_2028:
[----:B------:R-:W-:Y:S05]  /*4830*/  BSYNC B1 ;  /* 0x0000000000017941 */ /* 0x000fea0003800000 */
.L_x_2027:
        /* <DEDUP_REMOVED lines=31> */
.L_x_2038:
[----:B------:R-:W-:Y:S01]  /*4a30*/  DMUL R2, RZ, R26 ;  /* 0x0000001aff027228 */ /* 0x000fe20000000000 */
[----:B------:R-:W-:-:S10]  /*4a40*/  IMAD.MOV.U32 R5, RZ, RZ, RZ ;  /* 0x000000ffff057224 */ /* 0x000fd400078e00ff */
.L_x_2039:
[----:B------:R-:W-:Y:S05]  /*4a50*/  BSYNC B2 ;  /* 0x0000000000027941 */ /* 0x000fea0003800000 */
.L_x_2037:
        /* <DEDUP_REMOVED lines=48> */
.L_x_2041:
[----:B------:R-:W-:Y:S01]  /*4d60*/  DMUL R2, RZ, R26 ;  /* 0x0000001aff027228 */ /* 0x000fe20000000000 */
[----:B------:R-:W-:-:S10]  /*4d70*/  IMAD.MOV.U32 R0, RZ, RZ, RZ ;  /* 0x000000ffff007224 */ /* 0x000fd400078e00ff */
.L_x_2042:
[----:B------:R-:W-:Y:S05]  /*4d80*/  BSYNC B2 ;  /* 0x0000000000027941 */ /* 0x000fea0003800000 */
.L_x_2040:
        /* <DEDUP_REMOVED lines=24> */
.L_x_2036:
[----:B------:R-:W-:Y:S05]  /*4f10*/  BSYNC B1 ;  /* 0x0000000000017941 */ /* 0x000fea0003800000 */
.L_x_2035:
        /* <DEDUP_REMOVED lines=30> */
[----:B------:R-:W-:Y:S05]  /*5100*/  BRA `(.L_x_2047) ;  /* 0x0000000000087947 */ /* 0x000fea0003800000 */
.L_x_2046:
[----:B------:R-:W-:Y:S01]  /*5110*/  DMUL R2, RZ, R30 ;  /* 0x0000001eff027228 */ /* 0x000fe20000000000 */
[----:B------:R-:W-:-:S10]  /*5120*/  IMAD.MOV.U32 R5, RZ, RZ, RZ ;  /* 0x000000ffff057224 */ /* 0x000fd400078e00ff */
.L_x_2047:
[----:B------:R-:W-:Y:S05]  /*5130*/  BSYNC B2 ;  /* 0x0000000000027941 */ /* 0x000fea0003800000 */
.L_x_2045:
        /* <DEDUP_REMOVED lines=46> */
[----:B------:R-:W-:Y:S01]  /*5420*/  MOV R0, R5 ;  /* 0x0000000500007202 */ /* 0x000fe20000000f00 */
[----:B------:R-:W-:Y:S06]  /*5430*/  BRA `(.L_x_2050) ;  /* 0x0000000000087947 */ /* 0x000fec0003800000 */
.L_x_2049:
[----:B------:R-:W-:Y:S01]  /*5440*/  DMUL R2, RZ, R30 ;  /* 0x0000001eff027228 */ /* 0x000fe20000000000 */
[----:B------:R-:W-:-:S10]  /*5450*/  IMAD.MOV.U32 R0, RZ, RZ, RZ ;  /* 0x000000ffff007224 */ /* 0x000fd400078e00ff */
.L_x_2050:
[----:B------:R-:W-:Y:S05]  /*5460*/  BSYNC B2 ;  /* 0x0000000000027941 */ /* 0x000fea0003800000 */
.L_x_2048:
        /* <DEDUP_REMOVED lines=24> */
.L_x_2044:
[----:B------:R-:W-:Y:S05]  /*55f0*/  BSYNC B1 ;  /* 0x0000000000017941 */ /* 0x000fea0003800000 */
.L_x_2043:
        /* <DEDUP_REMOVED lines=31> */
.L_x_2054:
[----:B------:R-:W-:Y:S01]  /*57f0*/  DMUL R2, RZ, R38 ;  /* 0x00000026ff027228 */ /* 0x000fe20000000000 */
[----:B------:R-:W-:-:S10]  /*5800*/  MOV R5, RZ ;  /* 0x000000ff00057202 */ /* 0x000fd40000000f00 */
.L_x_2055:
[----:B------:R-:W-:Y:S05]  /*5810*/  BSYNC B2 ;  /* 0x0000000000027941 */ /* 0x000fea0003800000 */
.L_x_2053:
        /* <DEDUP_REMOVED lines=47> */
.L_x_2057:
[----:B------:R-:W-:Y:S01]  /*5b10*/  DMUL R2, RZ, R38 ;  /* 0x00000026ff027228 */ /* 0x000fe20000000000 */
[----:B------:R-:W-:-:S10]  /*5b20*/  MOV R0, RZ ;  /* 0x000000ff00007202 */ /* 0x000fd40000000f00 */
.L_x_2058:
[----:B------:R-:W-:Y:S05]  /*5b30*/  BSYNC B2 ;  /* 0x0000000000027941 */ /* 0x000fea0003800000 */
.L_x_2056:
        /* <DEDUP_REMOVED lines=24> */
.L_x_2052:
[----:B------:R-:W-:Y:S05]  /*5cc0*/  BSYNC B1 ;  /* 0x0000000000017941 */ /* 0x000fea0003800000 */
.L_x_2051:
        /* <DEDUP_REMOVED lines=31> */
.L_x_2062:
[----:B------:R-:W-:Y:S01]  /*5ec0*/  DMUL R2, RZ, R54 ;  /* 0x00000036ff027228 */ /* 0x000fe20000000000 */
[----:B------:R-:W-:-:S10]  /*5ed0*/  IMAD.MOV.U32 R5, RZ, RZ, RZ ;  /* 0x000000ffff057224 */ /* 0x000fd400078e00ff */
.L_x_2063:
[----:B------:R-:W-:Y:S05]  /*5ee0*/  BSYNC B2 ;  /* 0x0000000000027941 */ /* 0x000fea0003800000 */
.L_x_2061:
        /* <DEDUP_REMOVED lines=47> */
.L_x_2065:
[----:B------:R-:W-:Y:S01]  /*61e0*/  DMUL R2, RZ, R54 ;  /* 0x00000036ff027228 */ /* 0x000fe20000000000 */
[----:B------:R-:W-:-:S10]  /*61f0*/  IMAD.MOV.U32 R0, RZ, RZ, RZ ;  /* 0x000000ffff007224 */ /* 0x000fd400078e00ff */
.L_x_2066:
[----:B------:R-:W-:Y:S05]  /*6200*/  BSYNC B2 ;  /* 0x0000000000027941 */ /* 0x000fea0003800000 */
.L_x_2064:
        /* <DEDUP_REMOVED lines=24> */
.L_x_2060:
[----:B------:R-:W-:Y:S05]  /*6390*/  BSYNC B1 ;  /* 0x0000000000017941 */ /* 0x000fea0003800000 */
.L_x_2059:
        /* <DEDUP_REMOVED lines=32> */
.L_x_2070:
[----:B------:R-:W-:Y:S01]  /*65a0*/  DMUL R2, RZ, R52 ;  /* 0x00000034ff027228 */ /* 0x000fe20000000000 */
[----:B------:R-:W-:-:S10]  /*65b0*/  IMAD.MOV.U32 R5, RZ, RZ, RZ ;  /* 0x000000ffff057224 */ /* 0x000fd400078e00ff */
.L_x_2071:
[----:B------:R-:W-:Y:S05]  /*65c0*/  BSYNC B2 ;  /* 0x0000000000027941 */ /* 0x000fea0003800000 */
.L_x_2069:
        /* <DEDUP_REMOVED lines=47> */
.L_x_2073:
[----:B------:R-:W-:Y:S01]  /*68c0*/  DMUL R2, RZ, R52 ;  /* 0x00000034ff027228 */ /* 0x000fe20000000000 */
[----:B------:R-:W-:-:S10]  /*68d0*/  IMAD.MOV.U32 R0, RZ, RZ, RZ ;  /* 0x000000ffff007224 */ /* 0x000fd400078e00ff */
.L_x_2074:
[----:B------:R-:W-:Y:S05]  /*68e0*/  BSYNC B2 ;  /* 0x0000000000027941 */ /* 0x000fea0003800000 */
.L_x_2072:
        /* <DEDUP_REMOVED lines=24> */
.L_x_2068:
[----:B------:R-:W-:Y:S05]  /*6a70*/  BSYNC B1 ;  /* 0x0000000000017941 */ /* 0x000fea0003800000 */
.L_x_2067:
        /* <DEDUP_REMOVED lines=30> */
.L_x_2078:
[----:B------:R-:W-:Y:S01]  /*6c60*/  DMUL R2, RZ, R42 ;  /* 0x0000002aff027228 */ /* 0x000fe20000000000 */
[----:B------:R-:W-:-:S10]  /*6c70*/  IMAD.MOV.U32 R5, RZ, RZ, RZ ;  /* 0x000000ffff057224 */ /* 0x000fd400078e00ff */
.L_x_2079:
[----:B------:R-:W-:Y:S05]  /*6c80*/  BSYNC B2 ;  /* 0x0000000000027941 */ /* 0x000fea0003800000 */
.L_x_2077:
        /* <DEDUP_REMOVED lines=47> */
.L_x_2081:
[----:B------:R-:W-:Y:S01]  /*6f80*/  DMUL R2, RZ, R42 ;  /* 0x0000002aff027228 */ /* 0x000fe20000000000 */
[----:B------:R-:W-:-:S10]  /*6f90*/  IMAD.MOV.U32 R0, RZ, RZ, RZ ;  /* 0x000000ffff007224 */ /* 0x000fd400078e00ff */
.L_x_2082:
[----:B------:R-:W-:Y:S05]  /*6fa0*/  BSYNC B2 ;  /* 0x0000000000027941 */ /* 0x000fea0003800000 */
.L_x_2080:
        /* <DEDUP_REMOVED lines=24> */
.L_x_2076:
[----:B------:R-:W-:Y:S05]  /*7130*/  BSYNC B1 ;  /* 0x0000000000017941 */ /* 0x000fea0003800000 */
.L_x_2075:
        /* <DEDUP_REMOVED lines=23> */
.L_x_2085:
[----:B------:R-:W-:-:S13]  /*72b0*/  ISETP.GE.AND P0, PT, R0, R40, PT ;  /* 0x000000280000720c */ /* 0x000fda0003f06270 */
[----:B------:R-:W-:Y:S05]  /*72c0*/  @P0 BRA `(.L_x_2087) ;  /* 0x0000000000300947 */ /* 0x000fea0003800000 */
[----:B01----:R-:W0:Y:S01]  /*72d0*/  LDC.64 R2, c[0x0][0x218] ;  /* 0x00008600ff027b82 */ /* 0x003e220000000a00 */
[----:B------:R-:W-:Y:S01]  /*72e0*/  IMAD.IADD R5, R41, 0x1, R0 ;  /* 0x0000000129057824 */ /* 0x000fe200078e0200 */
[----:B------:R-:W-:-:S03]  /*72f0*/  IADD3 R0, R0, 0x80, RZ ;  /* 0x0000008000007810 */ /* 0x000fc60007ffe0ff */
[----:B0-----:R-:W-:-:S05]  /*7300*/  IMAD.WIDE.U32 R2, R5, 0x10, R2 ;  /* 0x0000001005027825 */ /* 0x001fca00078e0002 */
[----:B------:R1:W-:Y:S02]  /*7310*/  STG.E.128 desc[UR6][R2.64], R20 ;  /* 0x0000001402007986 */ /* 0x0003e4000c101d06 */
.L_x_2086:
[----:B------:R-:W-:-:S13]  /*7320*/  ISETP.GE.AND P0, PT, R0, R40, PT ;  /* 0x000000280000720c */ /* 0x000fda0003f06270 */
[----:B------:R-:W-:Y:S05]  /*7330*/  @P0 BRA `(.L_x_2088) ;  /* 0x0000000000340947 */ /* 0x000fea0003800000 */
[----:B01----:R-:W0:Y:S01]  /*7340*/  LDC.64 R2, c[0x0][0x218] ;  /* 0x00008600ff027b82 */ /* 0x003e220000000a00 */
[----:B------:R-:W-:Y:S02]  /*7350*/  IMAD.IADD R5, R41, 0x1, R0 ;  /* 0x0000000129057824 */ /* 0x000fe400078e0200 */
[----:B------:R-:W-:Y:S02]  /*7360*/  VIADD R0, R0, 0x80 ;  /* 0x0000008000007836 */ /* 0x000fe40000000000 */
[----:B0-----:R-:W-:-:S05]  /*7370*/  IMAD.WIDE.U32 R2, R5, 0x10, R2 ;  /* 0x0000001005027825 */ /* 0x001fca00078e0002 */
[----:B------:R2:W-:Y:S02]  /*7380*/  STG.E.128 desc[UR6][R2.64], R24 ;  /* 0x0000001802007986 */ /* 0x0005e4000c101d06 */
.L_x_2087:
        /* <DEDUP_REMOVED lines=8> */
.L_x_2088:
[----:B------:R-:W-:Y:S05]  /*7410*/  BSYNC B1 ;  /* 0x0000000000017941 */ /* 0x000fea0003800000 */
.L_x_2084:
[----:B------:R-:W-:-:S13]  /*7420*/  ISETP.GE.AND P0, PT, R0, R40, PT ;  /* 0x000000280000720c */ /* 0x000fda0003f06270 */
[----:B012---:R-:W0:Y:S01]  /*7430*/  @!P0 LDC.64 R2, c[0x0][0x218] ;  /* 0x00008600ff028b82 */ /* 0x007e220000000a00 */
[----:B------:R-:W-:Y:S02]  /*7440*/  @!P0 IMAD.IADD R5, R41, 0x1, R0 ;  /* 0x0000000129058824 */ /* 0x000fe400078e0200 */
[----:B------:R-:W-:Y:S02]  /*7450*/  @!P0 VIADD R0, R0, 0x80 ;  /* 0x0000008000008836 */ /* 0x000fe40000000000 */
[----:B0-----:R-:W-:-:S05]  /*7460*/  @!P0 IMAD.WIDE.U32 R2, R5, 0x10, R2 ;  /* 0x0000001005028825 */ /* 0x001fca00078e0002 */
[----:B------:R3:W-:Y:S02]  /*7470*/  @!P0 STG.E.128 desc[UR6][R2.64], R36 ;  /* 0x0000002402008986 */ /* 0x0007e4000c101d06 */
.L_x_2089:
[----:B------:R-:W-:Y:S05]  /*7480*/  BSYNC B0 ;  /* 0x0000000000007941 */ /* 0x000fea0003800000 */
.L_x_2083:
        /* <DEDUP_REMOVED lines=8> */
        .type           $_ZN2at6native29vectorized_elementwise_kernelILi8EZZZNS0_54_GLOBAL__N__7dbc7496_16_ComplexKernel_cu_75b981de_334617polar_kernel_cudaERNS_14TensorIteratorEENKUlvE_clEvENKUlvE_clEvEUlddE_St5arrayIPcLm3EEEEviT0_T1_$__internal_trig_reduction_slowpathd,@function
        .size           $_ZN2at6native29vectorized_elementwise_kernelILi8EZZZNS0_54_GLOBAL__N__7dbc7496_16_ComplexKernel_cu_75b981de_334617polar_kernel_cudaERNS_14TensorIteratorEENKUlvE_clEvENKUlvE_clEvEUlddE_St5arrayIPcLm3EEEEviT0_T1_$__internal_trig_reduction_slowpathd,(.L_x_4585 - $_ZN2at6native29vectorized_elementwise_kernelILi8EZZZNS0_54_GLOBAL__N__7dbc7496_16_ComplexKernel_cu_75b981de_334617polar_kernel_cudaERNS_14TensorIteratorEENKUlvE_clEvENKUlvE_clEvEUlddE_St5arrayIPcLm3EEEEviT0_T1_$__internal_trig_reduction_slowpathd)
$_ZN2at6native29vectorized_elementwise_kernelILi8EZZZNS0_54_GLOBAL__N__7dbc7496_16_ComplexKernel_cu_75b981de_334617polar_kernel_cudaERNS_14TensorIteratorEENKUlvE_clEvENKUlvE_clEvEUlddE_St5arrayIPcLm3EEEEviT0_T1_$__internal_trig_reduction_slowpathd:
        /* <DEDUP_REMOVED lines=27> */
.L_x_2093:
        /* <DEDUP_REMOVED lines=29> */
.L_x_2092:
[----:B------:R-:W-:Y:S05]  /*7890*/  BSYNC B0 ;  /* 0x0000000000007941 */ /* 0x000fea0003800000 */
.L_x_2091:
        /* <DEDUP_REMOVED lines=96> */
.L_x_2090:
[----:B------:R-:W-:Y:S02]  /*7ea0*/  IMAD.MOV.U32 R6, RZ, RZ, R47 ;  /* 0x000000ffff067224 */ /* 0x000fe400078e002f */
[----:B------:R-:W-:-:S04]  /*7eb0*/  IMAD.MOV.U32 R7, RZ, RZ, 0x0 ;  /* 0x00000000ff077424 */ /* 0x000fc800078e00ff */
[----:B------:R-:W-:Y:S05]  /*7ec0*/  RET.REL.NODEC R6 `(_ZN2at6native29vectorized_elementwise_kernelILi8EZZZNS0_54_GLOBAL__N__7dbc7496_16_ComplexKernel_cu_75b981de_334617polar_kernel_cudaERNS_14TensorIteratorEENKUlvE_clEvENKUlvE_clEvEUlddE_St5arrayIPcLm3EEEEviT0_T1_) ;  /* 0xffffff80064c7950 */ /* 0x000fea0003c3ffff */
.L_x_2094:
        /* <DEDUP_REMOVED lines=11> */
.L_x_4585:


//--------------------- .text._ZN2at6native18elementwise_kernelILi128ELi4EZNS0_15gpu_kernel_implIZZZNS0_54_GLOBAL__N__7dbc7496_16_ComplexKernel_cu_75b981de_334619complex_kernel_cudaERNS_14TensorIteratorEENKUlvE_clEvENKUlvE1_clEvEUlN3c104HalfES9_E_EEvRNS_18TensorIteratorBaseERKT_EUliE_EEviT1_ --------------------------
	.section	.text._ZN2at6native18elementwise_kernelILi128ELi4EZNS0_15gpu_kernel_implIZZZNS0_54_GLOBAL__N__7dbc7496_16_ComplexKernel_cu_75b981de_334619complex_kernel_cudaERNS_14TensorIteratorEENKUlvE_clEvENKUlvE1_clEvEUlN3c104HalfES9_E_EEvRNS_18TensorIteratorBaseERKT_EUliE_EEviT1_,"ax",@progbits
	.align	128
        .global         _ZN2at6native18elementwise_kernelILi128ELi4EZNS0_15gpu_kernel_implIZZZNS0_54_GLOBAL__N__7dbc7496_16_ComplexKernel_cu_75b981de_334619complex_kernel_cudaERNS_14TensorIteratorEENKUlvE_clEvENKUlvE1_clEvEUlN3c104HalfES9_E_EEvRNS_18TensorIteratorBaseERKT_EUliE_EEviT1_
        .type           _ZN2at6native18elementwise_kernelILi128ELi4EZNS0_15gpu_kernel_implIZZZNS0_54_GLOBAL__N__7dbc7496_16_ComplexKernel_cu_75b981de_334619complex_kernel_cudaERNS_14TensorIteratorEENKUlvE_clEvENKUlvE1_clEvEUlN3c104HalfES9_E_EEvRNS_18TensorIteratorBaseERKT_EUliE_EEviT1_,@function
        .size           _ZN2at6native18elementwise_kernelILi128ELi4EZNS0_15gpu_kernel_implIZZZNS0_54_GLOBAL__N__7dbc7496_16_ComplexKernel_cu_75b981de_334619complex_kernel_cudaERNS_14TensorIteratorEENKUlvE_clEvENKUlvE1_clEvEUlN3c104HalfES9_E_EEvRNS_18TensorIteratorBaseERKT_EUliE_EEviT1_,(.L_x_4600 - _ZN2at6native18elementwise_kernelILi128ELi4EZNS0_15gpu_kernel_implIZZZNS0_54_GLOBAL__N__7dbc7496_16_ComplexKernel_cu_75b981de_334619complex_kernel_cudaERNS_14TensorIteratorEENKUlvE_clEvENKUlvE1_clEvEUlN3c104HalfES9_E_EEvRNS_18TensorIteratorBaseERKT_EUliE_EEviT1_)
        .other          _ZN2at6native18elementwise_kernelILi128ELi4EZNS0_15gpu_kernel_implIZZZNS0_54_GLOBAL__N__7dbc7496_16_ComplexKernel_cu_75b981de_334619complex_kernel_cudaERNS_14TensorIteratorEENKUlvE_clEvENKUlvE1_clEvEUlN3c104HalfES9_E_EEvRNS_18TensorIteratorBaseERKT_EUliE_EEviT1_,@"STO_CUDA_ENTRY STV_DEFAULT"
_ZN2at6native18elementwise_kernelILi128ELi4EZNS0_15gpu_kernel_implIZZZNS0_54_GLOBAL__N__7dbc7496_16_ComplexKernel_cu_75b981de_334619complex_kernel_cudaERNS_14TensorIteratorEENKUlvE_clEvENKUlvE1_clEvEUlN3c104HalfES9_E_EEvRNS_18TensorIteratorBaseERKT_EUliE_EEviT1_:
.text._ZN2at6native18elementwise_kernelILi128ELi4EZNS0_15gpu_kernel_implIZZZNS0_54_GLOBAL__N__7dbc7496_16_ComplexKernel_cu_75b981de_334619complex_kernel_cudaERNS_14TensorIteratorEENKUlvE_clEvENKUlvE1_clEvEUlN3c104HalfES9_E_EEvRNS_18TensorIteratorBaseERKT_EUliE_EEviT1_:
        /* <DEDUP_REMOVED lines=365> */
.L_x_2097:
        /* <DEDUP_REMOVED lines=19> */
[----:B--2---:R-:W0:Y:S02]  /*1800*/  I2F.S16 R0, R2 ;  /* 0x0000000200007306 */ /* 0x004e240000101400 */
[----:B0-----:R-:W-:-:S04]  /*1810*/  F2FP.F16.F32.PACK_AB R0, RZ, R0 ;  /* 0x00000000ff00723e */ /* 0x001fc800000000ff */
[----:B------:R-:W-:Y:S01]  /*1820*/  PRMT R19, R0, 0x7610, R19 ;  /* 0x0000761000137816 */ /* 0x000fe20000000013 */
[----:B------:R-:W-:Y:S06]  /*1830*/  BRA `(.L_x_2103) ;  /* 0x0000000c00d07947 */ /* 0x000fec0003800000 */
.L_x_2101:
[----:B------:R-:W2:Y:S02]  /*1840*/  LDG.E.U8 R2, desc[UR36][R2.64] ;  /* 0x0000002402027981 */ /* 0x000ea4000c1e1100 */
[----:B--2---:R-:W-:-:S04]  /*1850*/  I2FP.F32.U32 R0, R2 ;  /* 0x0000000200007245 */ /* 0x004fc80000201000 */
[----:B------:R-:W-:-:S04]  /*1860*/  F2FP.F16.F32.PACK_AB R0, RZ, R0 ;  /* 0x00000000ff00723e */ /* 0x000fc800000000ff */
[----:B------:R-:W-:Y:S01]  /*1870*/  PRMT R19, R0, 0x7610, R19 ;  /* 0x0000761000137816 */ /* 0x000fe20000000013 */
[----:B------:R-:W-:Y:S06]  /*1880*/  BRA `(.L_x_2103) ;  /* 0x0000000c00bc7947 */ /* 0x000fec0003800000 */
.L_x_2100:
[----:B------:R-:W-:-:S13]  /*1890*/  ISETP.NE.AND P0, PT, R4, 0x2, PT ;  /* 0x000000020400780c */ /* 0x000fda0003f05270 */
[----:B------:R-:W-:Y:S05]  /*18a0*/  @!P0 BRA `(.L_x_2104) ;  /* 0x0000000000388947 */ /* 0x000fea0003800000 */
[----:B------:R-:W-:-:S13]  /*18b0*/  ISETP.NE.AND P0, PT, R4, 0x3, PT ;  /* 0x000000030400780c */ /* 0x000fda0003f05270 */
[----:B------:R-:W-:Y:S05]  /*18c0*/  @!P0 BRA `(.L_x_2105) ;  /* 0x00000000001c8947 */ /* 0x000fea0003800000 */
[----:B------:R-:W-:-:S13]  /*18d0*/  ISETP.NE.AND P0, PT, R4, 0x4, PT ;  /* 0x000000040400780c */ /* 0x000fda0003f05270 */
[----:B------:R-:W-:Y:S05]  /*18e0*/  @P0 BRA `(.L_x_2102) ;  /* 0x0000000c00380947 */ /* 0x000fea0003800000 */
[----:B------:R-:W2:Y:S02]  /*18f0*/  LDG.E.64 R2, desc[UR36][R2.64] ;  /* 0x0000002402027981 */ /* 0x000ea4000c1e1b00 */
[----:B--2---:R-:W0:Y:S02]  /*1900*/  I2F.S64 R0, R2 ;  /* 0x0000000200007312 */ /* 0x004e240000301400 */
[----:B0-----:R-:W-:-:S04]  /*1910*/  F2FP.F16.F32.PACK_AB R0, RZ, R0 ;  /* 0x00000000ff00723e */ /* 0x001fc800000000ff */
[----:B------:R-:W-:Y:S01]  /*1920*/  PRMT R19, R0, 0x7610, R19 ;  /* 0x0000761000137816 */ /* 0x000fe20000000013 */
[----:B------:R-:W-:Y:S06]  /*1930*/  BRA `(.L_x_2103) ;  /* 0x0000000c00907947 */ /* 0x000fec0003800000 */
.L_x_2105:
[----:B------:R-:W2:Y:S02]  /*1940*/  LDG.E R2, desc[UR36][R2.64] ;  /* 0x0000002402027981 */ /* 0x000ea4000c1e1900 */
[----:B--2---:R-:W-:-:S04]  /*1950*/  I2FP.F32.S32 R0, R2 ;  /* 0x0000000200007245 */ /* 0x004fc80000201400 */
[----:B------:R-:W-:-:S04]  /*1960*/  F2FP.F16.F32.PACK_AB R0, RZ, R0 ;  /* 0x00000000ff00723e */ /* 0x000fc800000000ff */
[----:B------:R-:W-:Y:S01]  /*1970*/  PRMT R19, R0, 0x7610, R19 ;  /* 0x0000761000137816 */ /* 0x000fe20000000013 */
[----:B------:R-:W-:Y:S06]  /*1980*/  BRA `(.L_x_2103) ;  /* 0x0000000c007c7947 */ /* 0x000fec0003800000 */
.L_x_2104:
[----:B------:R-:W2:Y:S02]  /*1990*/  LDG.E.U16 R2, desc[UR36][R2.64] ;  /* 0x0000002402027981 */ /* 0x000ea4000c1e1500 */
[----:B--2---:R-:W0:Y:S02]  /*19a0*/  I2F.S16 R0, R2 ;  /* 0x0000000200007306 */ /* 0x004e240000101400 */
[----:B0-----:R-:W-:-:S04]  /*19b0*/  F2FP.F16.F32.PACK_AB R0, RZ, R0 ;  /* 0x00000000ff00723e */ /* 0x001fc800000000ff */
[----:B------:R-:W-:Y:S01]  /*19c0*/  PRMT R19, R0, 0x7610, R19 ;  /* 0x0000761000137816 */ /* 0x000fe20000000013 */
[----:B------:R-:W-:Y:S06]  /*19d0*/  BRA `(.L_x_2103) ;  /* 0x0000000c00687947 */ /* 0x000fec0003800000 */
.L_x_2099:
[----:B------:R-:W-:-:S13]  /*19e0*/  ISETP.GT.AND P0, PT, R4, 0x6, PT ;  /* 0x000000060400780c */ /* 0x000fda0003f04270 */
[----:B------:R-:W-:Y:S05]  /*19f0*/  @P0 BRA `(.L_x_2106) ;  /* 0x0000000000240947 */ /* 0x000fea0003800000 */
[----:B------:R-:W-:-:S13]  /*1a00*/  ISETP.NE.AND P0, PT, R4, 0x5, PT ;  /* 0x000000050400780c */ /* 0x000fda0003f05270 */
[----:B------:R-:W-:Y:S05]  /*1a10*/  @!P0 BRA `(.L_x_2107) ;  /* 0x0000000000148947 */ /* 0x000fea0003800000 */
[----:B------:R-:W-:-:S13]  /*1a20*/  ISETP.NE.AND P0, PT, R4, 0x6, PT ;  /* 0x000000060400780c */ /* 0x000fda0003f05270 */
[----:B------:R-:W-:Y:S05]  /*1a30*/  @P0 BRA `(.L_x_2102) ;  /* 0x0000000800e40947 */ /* 0x000fea0003800000 */
[----:B------:R-:W2:Y:S02]  /*1a40*/  LDG.E R2, desc[UR36][R2.64] ;  /* 0x0000002402027981 */ /* 0x000ea4000c1e1900 */
[----:B--2---:R-:W-:Y:S01]  /*1a50*/  F2FP.F16.F32.PACK_AB R19, RZ, R2 ;  /* 0x00000002ff13723e */ /* 0x004fe200000000ff */
[----:B------:R-:W-:Y:S06]  /*1a60*/  BRA `(.L_x_2103) ;  /* 0x0000000c00447947 */ /* 0x000fec0003800000 */
.L_x_2107:
[----:B------:R0:W5:Y:S01]  /*1a70*/  LDG.E.U16 R19, desc[UR36][R2.64] ;  /* 0x0000002402137981 */ /* 0x000162000c1e1500 */
[----:B------:R-:W-:Y:S05]  /*1a80*/  BRA `(.L_x_2103) ;  /* 0x0000000c003c7947 */ /* 0x000fea0003800000 */
.L_x_2106:
[----:B------:R-:W-:-:S13]  /*1a90*/  ISETP.NE.AND P0, PT, R4, 0x7, PT ;  /* 0x000000070400780c */ /* 0x000fda0003f05270 */
[----:B------:R-:W-:Y:S05]  /*1aa0*/  @!P0 BRA `(.L_x_2108) ;  /* 0x0000000000248947 */ /* 0x000fea0003800000 */
[----:B------:R-:W-:-:S13]  /*1ab0*/  ISETP.NE.AND P0, PT, R4, 0x8, PT ;  /* 0x000000080400780c */ /* 0x000fda0003f05270 */
[----:B------:R-:W-:Y:S05]  /*1ac0*/  @!P0 BRA `(.L_x_2109) ;  /* 0x0000000000148947 */ /* 0x000fea0003800000 */
[----:B------:R-:W-:-:S13]  /*1ad0*/  ISETP.NE.AND P0, PT, R4, 0x9, PT ;  /* 0x000000090400780c */ /* 0x000fda0003f05270 */
[----:B------:R-:W-:Y:S05]  /*1ae0*/  @P0 BRA `(.L_x_2102) ;  /* 0x0000000800b80947 */ /* 0x000fea0003800000 */
[----:B------:R-:W2:Y:S02]  /*1af0*/  LDG.E R2, desc[UR36][R2.64] ;  /* 0x0000002402027981 */ /* 0x000ea4000c1e1900 */
[----:B--2---:R-:W-:Y:S01]  /*1b00*/  F2FP.F16.F32.PACK_AB R19, RZ, R2 ;  /* 0x00000002ff13723e */ /* 0x004fe200000000ff */
[----:B------:R-:W-:Y:S06]  /*1b10*/  BRA `(.L_x_2103) ;  /* 0x0000000c00187947 */ /* 0x000fec0003800000 */
.L_x_2109:
[----:B------:R1:W5:Y:S01]  /*1b20*/  LDG.E.U16 R19, desc[UR36][R2.64] ;  /* 0x0000002402137981 */ /* 0x000362000c1e1500 */
[----:B------:R-:W-:Y:S05]  /*1b30*/  BRA `(.L_x_2103) ;  /* 0x0000000c00107947 */ /* 0x000fea0003800000 */
.L_x_2108:
[----:B------:R-:W2:Y:S01]  /*1b40*/  LDG.E.64 R2, desc[UR36][R2.64] ;  /* 0x0000002402027981 */ /* 0x000ea2000c1e1b00 */
[----:B------:R-:W-:Y:S01]  /*1b50*/  UMOV UR4, 0xf0000000 ;  /* 0xf000000000047882 */ /* 0x000fe20000000000 */
[----:B------:R-:W-:Y:S01]  /*1b60*/  UMOV UR5, 0x380fffff ;  /* 0x380fffff00057882 */ /* 0x000fe20000000000 */
[----:B--2---:R-:W0:Y:S01]  /*1b70*/  F2F.F32.F64 R0, R2 ;  /* 0x0000000200007310 */ /* 0x004e220000301000 */
[----:B------:R-:W-:-:S14]  /*1b80*/  DSETP.GEU.AND P0, PT, |R2|, UR4, PT ;  /* 0x0000000402007e2a */ /* 0x000fdc000bf0e200 */
[----:B0-----:R-:W-:-:S05]  /*1b90*/  @!P0 FMUL R0, R0, 1.175494350822287508e-38 ;  /* 0x0080000000008820 */ /* 0x001fca0000400000 */
[----:B------:R-:W-:-:S04]  /*1ba0*/  F2FP.F16.F32.PACK_AB R0, RZ, R0 ;  /* 0x00000000ff00723e */ /* 0x000fc800000000ff */
[----:B------:R-:W-:Y:S01]  /*1bb0*/  PRMT R19, R0, 0x7610, R19 ;  /* 0x0000761000137816 */ /* 0x000fe20000000013 */
[----:B------:R-:W-:Y:S06]  /*1bc0*/  BRA `(.L_x_2103) ;  /* 0x0000000800ec7947 */ /* 0x000fec0003800000 */
.L_x_2098:
        /* <DEDUP_REMOVED lines=10> */
[----:B------:R-:W-:-:S04]  /*1c70*/  FSEL R0, RZ, 1, !P0 ;  /* 0x3f800000ff007808 */ /* 0x000fc80004000000 */
[----:B------:R-:W-:-:S04]  /*1c80*/  F2FP.F16.F32.PACK_AB R0, RZ, R0 ;  /* 0x00000000ff00723e */ /* 0x000fc800000000ff */
[----:B------:R-:W-:Y:S01]  /*1c90*/  PRMT R19, R0, 0x7610, R19 ;  /* 0x0000761000137816 */ /* 0x000fe20000000013 */
[----:B------:R-:W-:Y:S06]  /*1ca0*/  BRA `(.L_x_2103) ;  /* 0x0000000800b47947 */ /* 0x000fec0003800000 */
.L_x_2112:
        /* <DEDUP_REMOVED lines=9> */
.L_x_2111:
        /* <DEDUP_REMOVED lines=24> */
[----:B------:R-:W-:-:S04]  /*1ec0*/  LOP3.LUT R5, R5, 0x80000000, R0, 0xf8, !PT ;  /* 0x8000000005057812 */ /* 0x000fc800078ef800 */
[----:B------:R-:W-:-:S04]  /*1ed0*/  F2FP.F16.F32.PACK_AB R5, RZ, R5 ;  /* 0x00000005ff05723e */ /* 0x000fc800000000ff */
[----:B------:R-:W-:Y:S01]  /*1ee0*/  PRMT R19, R5, 0x7610, R19 ;  /* 0x0000761005137816 */ /* 0x000fe20000000013 */
[----:B------:R-:W-:Y:S06]  /*1ef0*/  BRA `(.L_x_2103) ;  /* 0x0000000800207947 */ /* 0x000fec0003800000 */
.L_x_2114:
        /* <DEDUP_REMOVED lines=11> */
[----:B------:R-:W-:-:S04]  /*1fb0*/  LOP3.LUT R4, R4, 0x80000000, R5, 0xf8, !PT ;  /* 0x8000000004047812 */ /* 0x000fc800078ef805 */
[----:B------:R-:W-:-:S04]  /*1fc0*/  F2FP.F16.F32.PACK_AB R4, RZ, R4 ;  /* 0x00000004ff04723e */ /* 0x000fc800000000ff */
[----:B------:R-:W-:Y:S01]  /*1fd0*/  PRMT R19, R4, 0x7610, R19 ;  /* 0x0000761004137816 */ /* 0x000fe20000000013 */
[----:B------:R-:W-:Y:S06]  /*1fe0*/  BRA `(.L_x_2103) ;  /* 0x0000000400e47947 */ /* 0x000fec0003800000 */
.L_x_2113:
[----:B------:R-:W2:Y:S02]  /*1ff0*/  LDG.E.U16 R0, desc[UR36][R2.64] ;  /* 0x0000002402007981 */ /* 0x000ea4000c1e1500 */
[----:B--2---:R-:W-:-:S05]  /*2000*/  IMAD.U32 R0, R0, 0x10000, RZ ;  /* 0x0001000000007824 */ /* 0x004fca00078e00ff */
[----:B------:R-:W-:-:S04]  /*2010*/  F2FP.F16.F32.PACK_AB R0, RZ, R0 ;  /* 0x00000000ff00723e */ /* 0x000fc800000000ff */
[----:B------:R-:W-:Y:S01]  /*2020*/  PRMT R19, R0, 0x7610, R19 ;  /* 0x0000761000137816 */ /* 0x000fe20000000013 */
[----:B------:R-:W-:Y:S06]  /*2030*/  BRA `(.L_x_2103) ;  /* 0x0000000400d07947 */ /* 0x000fec0003800000 */
.L_x_2110:
        /* <DEDUP_REMOVED lines=9> */
[----:B--2---:R-:W-:-:S04]  /*20d0*/  I2FP.F32.U32 R0, R0 ;  /* 0x0000000000007245 */ /* 0x004fc80000201000 */
[----:B------:R-:W-:-:S04]  /*20e0*/  F2FP.F16.F32.PACK_AB R0, RZ, R0 ;  /* 0x00000000ff00723e */ /* 0x000fc800000000ff */
[----:B------:R-:W-:Y:S01]  /*20f0*/  PRMT R19, R0, 0x7610, R19 ;  /* 0x0000761000137816 */ /* 0x000fe20000000013 */
[----:B------:R-:W-:Y:S06]  /*2100*/  BRA `(.L_x_2103) ;  /* 0x00000004009c7947 */ /* 0x000fec0003800000 */
.L_x_2117:
        /* <DEDUP_REMOVED lines=21> */
.L_x_2121:
[----:B------:R-:W-:Y:S05]  /*2260*/  BSYNC B1 ;  /* 0x0000000000017941 */ /* 0x000fea0003800000 */
.L_x_2120:
[----:B------:R-:W-:Y:S01]  /*2270*/  LEA R3, R0, 0x3b800000, 0x17 ;  /* 0x3b80000000037811 */ /* 0x000fe200078eb8ff */
[----:B------:R-:W-:-:S05]  /*2280*/  IMAD.SHL.U32 R0, R2, 0x100000, RZ ;  /* 0x0010000002007824 */ /* 0x000fca00078e00ff */
[----:B------:R-:W-:-:S07]  /*2290*/  LOP3.LUT R0, R3, R0, R4, 0xfe, !PT ;  /* 0x0000000003007212 */ /* 0x000fce00078efe04 */
.L_x_2119:
[----:B------:R-:W-:Y:S05]  /*22a0*/  BSYNC B0 ;  /* 0x0000000000007941 */ /* 0x000fea0003800000 */
.L_x_2118:
[----:B------:R-:W-:-:S04]  /*22b0*/  F2FP.F16.F32.PACK_AB R0, RZ, R0 ;  /* 0x00000000ff00723e */ /* 0x000fc800000000ff */
[----:B------:R-:W-:Y:S01]  /*22c0*/  PRMT R19, R0, 0x7610, R19 ;  /* 0x0000761000137816 */ /* 0x000fe20000000013 */
[----:B------:R-:W-:Y:S06]  /*22d0*/  BRA `(.L_x_2103) ;  /* 0x0000000400287947 */ /* 0x000fec0003800000 */
.L_x_2116:
        /* <DEDUP_REMOVED lines=21> */
.L_x_2125:
[----:B------:R-:W-:Y:S05]  /*2430*/  BSYNC B1 ;  /* 0x0000000000017941 */ /* 0x000fea0003800000 */
.L_x_2124:
[----:B------:R-:W-:Y:S01]  /*2440*/  LEA R3, R0, 0x37800000, 0x17 ;  /* 0x3780000000037811 */ /* 0x000fe200078eb8ff */
[----:B------:R-:W-:-:S05]  /*2450*/  IMAD.SHL.U32 R0, R2, 0x200000, RZ ;  /* 0x0020000002007824 */ /* 0x000fca00078e00ff */
[----:B------:R-:W-:-:S07]  /*2460*/  LOP3.LUT R0, R3, R0, R4, 0xfe, !PT ;  /* 0x0000000003007212 */ /* 0x000fce00078efe04 */
.L_x_2123:
[----:B------:R-:W-:Y:S05]  /*2470*/  BSYNC B0 ;  /* 0x0000000000007941 */ /* 0x000fea0003800000 */
.L_x_2122:
[----:B------:R-:W-:-:S04]  /*2480*/  F2FP.F16.F32.PACK_AB R0, RZ, R0 ;  /* 0x00000000ff00723e */ /* 0x000fc800000000ff */
[----:B------:R-:W-:Y:S01]  /*2490*/  PRMT R19, R0, 0x7610, R19 ;  /* 0x0000761000137816 */ /* 0x000fe20000000013 */
[----:B------:R-:W-:Y:S06]  /*24a0*/  BRA `(.L_x_2103) ;  /* 0x0000000000b47947 */ /* 0x000fec0003800000 */
.L_x_2115:
        /* <DEDUP_REMOVED lines=14> */
.L_x_2129:
[----:B------:R-:W-:Y:S05]  /*2590*/  BSYNC B0 ;  /* 0x0000000000007941 */ /* 0x000fea0003800000 */
.L_x_2128:
[----:B------:R-:W-:-:S04]  /*25a0*/  F2FP.F16.F32.PACK_AB R0, RZ, R0 ;  /* 0x00000000ff00723e */ /* 0x000fc800000000ff */
[----:B------:R-:W-:Y:S01]  /*25b0*/  PRMT R19, R0, 0x7610, R19 ;  /* 0x0000761000137816 */ /* 0x000fe20000000013 */
[----:B------:R-:W-:Y:S06]  /*25c0*/  BRA `(.L_x_2103) ;  /* 0x00000000006c7947 */ /* 0x000fec0003800000 */
.L_x_2102:
        /* <DEDUP_REMOVED lines=16> */
.L_x_2130:
[----:B------:R-:W-:Y:S01]  /*26d0*/  PRMT R19, RZ, 0x7610, R19 ;  /* 0x00007610ff137816 */ /* 0x000fe20000000013 */
[----:B------:R-:W-:Y:S06]  /*26e0*/  BRA `(.L_x_2103) ;  /* 0x0000000000247947 */ /* 0x000fec0003800000 */
.L_x_2127:
[----:B------:R-:W2:Y:S02]  /*26f0*/  LDG.E.64 R2, desc[UR36][R2.64] ;  /* 0x0000002402027981 */ /* 0x000ea4000c1e1b00 */
[----:B--2---:R-:W0:Y:S02]  /*2700*/  I2F.U64 R0, R2 ;  /* 0x0000000200007312 */ /* 0x004e240000301000 */
[----:B0-----:R-:W-:-:S04]  /*2710*/  F2FP.F16.F32.PACK_AB R0, RZ, R0 ;  /* 0x00000000ff00723e */ /* 0x001fc800000000ff */
[----:B------:R-:W-:Y:S01]  /*2720*/  PRMT R19, R0, 0x7610, R19 ;  /* 0x0000761000137816 */ /* 0x000fe20000000013 */
[----:B------:R-:W-:Y:S06]  /*2730*/  BRA `(.L_x_2103) ;  /* 0x0000000000107947 */ /* 0x000fec0003800000 */
.L_x_2126:
[----:B------:R-:W2:Y:S02]  /*2740*/  LDG.E R2, desc[UR36][R2.64] ;  /* 0x0000002402027981 */ /* 0x000ea4000c1e1900 */
[----:B--2---:R-:W-:-:S04]  /*2750*/  I2FP.F32.U32 R0, R2 ;  /* 0x0000000200007245 */ /* 0x004fc80000201000 */
[----:B------:R-:W-:-:S04]  /*2760*/  F2FP.F16.F32.PACK_AB R0, RZ, R0 ;  /* 0x00000000ff00723e */ /* 0x000fc800000000ff */
[----:B------:R-:W-:-:S07]  /*2770*/  PRMT R19, R0, 0x7610, R19 ;  /* 0x0000761000137816 */ /* 0x000fce0000000013 */
.L_x_2103:
[----:B------:R-:W2:Y:S01]  /*2780*/  LDC.U8 R4, c[0x0][0x493] ;  /* 0x000124c0ff047b82 */ /* 0x000ea20000000000 */
[----:B------:R-:W-:Y:S02]  /*2790*/  ULDC.64 UR4, c[0x0][0x488] ;  /* 0x0001220000047ab9 */ /* 0x000fe40000000a00 */
[----:B01----:R-:W-:-:S05]  /*27a0*/  IADD3 R2, P1, R22, UR4, RZ ;  /* 0x0000000416027c10 */ /* 0x003fca000ff3e0ff */
        /* <DEDUP_REMOVED lines=14> */
[----:B0-----:R-:W-:Y:S01]  /*2890*/  F2FP.F16.F32.PACK_AB R0, RZ, R0 ;  /* 0x00000000ff00723e */ /* 0x001fe200000000ff */
[----:B------:R-:W-:Y:S06]  /*28a0*/  BRA `(.L_x_2136) ;  /* 0x0000000c00987947 */ /* 0x000fec0003800000 */
.L_x_2134:
[----:B------:R-:W2:Y:S02]  /*28b0*/  LDG.E.U8 R2, desc[UR36][R2.64] ;  /* 0x0000002402027981 */ /* 0x000ea4000c1e1100 */
[----:B--2---:R-:W-:-:S04]  /*28c0*/  I2FP.F32.U32 R0, R2 ;  /* 0x0000000200007245 */ /* 0x004fc80000201000 */
[----:B------:R-:W-:Y:S01]  /*28d0*/  F2FP.F16.F32.PACK_AB R0, RZ, R0 ;  /* 0x00000000ff00723e */ /* 0x000fe200000000ff */
[----:B------:R-:W-:Y:S06]  /*28e0*/  BRA `(.L_x_2136) ;  /* 0x0000000c00887947 */ /* 0x000fec0003800000 */
.L_x_2133:
        /* <DEDUP_REMOVED lines=8> */
[----:B0-----:R-:W-:Y:S01]  /*2970*/  F2FP.F16.F32.PACK_AB R0, RZ, R0 ;  /* 0x00000000ff00723e */ /* 0x001fe200000000ff */
[----:B------:R-:W-:Y:S06]  /*2980*/  BRA `(.L_x_2136) ;  /* 0x0000000c00607947 */ /* 0x000fec0003800000 */
.L_x_2138:
[----:B------:R-:W2:Y:S02]  /*2990*/  LDG.E R2, desc[UR36][R2.64] ;  /* 0x0000002402027981 */ /* 0x000ea4000c1e1900 */
[----:B--2---:R-:W-:-:S04]  /*29a0*/  I2FP.F32.S32 R0, R2 ;  /* 0x0000000200007245 */ /* 0x004fc80000201400 */
[----:B------:R-:W-:Y:S01]  /*29b0*/  F2FP.F16.F32.PACK_AB R0, RZ, R0 ;  /* 0x00000000ff00723e */ /* 0x000fe200000000ff */
[----:B------:R-:W-:Y:S06]  /*29c0*/  BRA `(.L_x_2136) ;  /* 0x0000000c00507947 */ /* 0x000fec0003800000 */
.L_x_2137:
[----:B------:R-:W2:Y:S02]  /*29d0*/  LDG.E.U16 R2, desc[UR36][R2.64] ;  /* 0x0000002402027981 */ /* 0x000ea4000c1e1500 */
[----:B--2---:R-:W0:Y:S02]  /*29e0*/  I2F.S16 R0, R2 ;  /* 0x0000000200007306 */ /* 0x004e240000101400 */
[----:B0-----:R-:W-:Y:S01]  /*29f0*/  F2FP.F16.F32.PACK_AB R0, RZ, R0 ;  /* 0x00000000ff00723e */ /* 0x001fe200000000ff */
[----:B------:R-:W-:Y:S06]  /*2a00*/  BRA `(.L_x_2136) ;  /* 0x0000000c00407947 */ /* 0x000fec0003800000 */
.L_x_2132:
        /* <DEDUP_REMOVED lines=9> */
.L_x_2140:
[----:B------:R1:W5:Y:S01]  /*2aa0*/  LDG.E.U16 R0, desc[UR36][R2.64] ;  /* 0x0000002402007981 */ /* 0x000362000c1e1500 */
[----:B------:R-:W-:Y:S05]  /*2ab0*/  BRA `(.L_x_2136) ;  /* 0x0000000c00147947 */ /* 0x000fea0003800000 */
.L_x_2139:
        /* <DEDUP_REMOVED lines=9> */
.L_x_2142:
[----:B------:R0:W5:Y:S01]  /*2b50*/  LDG.E.U16 R0, desc[UR36][R2.64] ;  /* 0x0000002402007981 */ /* 0x000162000c1e1500 */
[----:B------:R-:W-:Y:S05]  /*2b60*/  BRA `(.L_x_2136) ;  /* 0x0000000800e87947 */ /* 0x000fea0003800000 */
.L_x_2141:
[----:B------:R-:W2:Y:S01]  /*2b70*/  LDG.E.64 R2, desc[UR36][R2.64] ;  /* 0x0000002402027981 */ /* 0x000ea2000c1e1b00 */
[----:B------:R-:W-:Y:S01]  /*2b80*/  UMOV UR4, 0xf0000000 ;  /* 0xf000000000047882 */ /* 0x000fe20000000000 */
[----:B------:R-:W-:Y:S01]  /*2b90*/  UMOV UR5, 0x380fffff ;  /* 0x380fffff00057882 */ /* 0x000fe20000000000 */
[----:B--2---:R-:W0:Y:S01]  /*2ba0*/  F2F.F32.F64 R0, R2 ;  /* 0x0000000200007310 */ /* 0x004e220000301000 */
[----:B------:R-:W-:-:S14]  /*2bb0*/  DSETP.GEU.AND P0, PT, |R2|, UR4, PT ;  /* 0x0000000402007e2a */ /* 0x000fdc000bf0e200 */
[----:B0-----:R-:W-:-:S05]  /*2bc0*/  @!P0 FMUL R0, R0, 1.175494350822287508e-38 ;  /* 0x0080000000008820 */ /* 0x001fca0000400000 */
[----:B------:R-:W-:Y:S01]  /*2bd0*/  F2FP.F16.F32.PACK_AB R0, RZ, R0 ;  /* 0x00000000ff00723e */ /* 0x000fe200000000ff */
[----:B------:R-:W-:Y:S06]  /*2be0*/  BRA `(.L_x_2136) ;  /* 0x0000000800c87947 */ /* 0x000fec0003800000 */
.L_x_2131:
        /* <DEDUP_REMOVED lines=11> */
[----:B------:R-:W-:Y:S01]  /*2ca0*/  F2FP.F16.F32.PACK_AB R0, RZ, R0 ;  /* 0x00000000ff00723e */ /* 0x000fe200000000ff */
[----:B------:R-:W-:Y:S06]  /*2cb0*/  BRA `(.L_x_2136) ;  /* 0x0000000800947947 */ /* 0x000fec0003800000 */
.L_x_2145:
        /* <DEDUP_REMOVED lines=8> */
.L_x_2144:
        /* <DEDUP_REMOVED lines=28> */
.L_x_2147:
        /* <DEDUP_REMOVED lines=15> */
.L_x_2146:
[----:B------:R-:W2:Y:S02]  /*2ff0*/  LDG.E.U16 R0, desc[UR36][R2.64] ;  /* 0x0000002402007981 */ /* 0x000ea4000c1e1500 */
[----:B--2---:R-:W-:-:S05]  /*3000*/  IMAD.U32 R0, R0, 0x10000, RZ ;  /* 0x0001000000007824 */ /* 0x004fca00078e00ff */
[----:B------:R-:W-:Y:S01]  /*3010*/  F2FP.F16.F32.PACK_AB R0, RZ, R0 ;  /* 0x00000000ff00723e */ /* 0x000fe200000000ff */
[----:B------:R-:W-:Y:S06]  /*3020*/  BRA `(.L_x_2136) ;  /* 0x0000000400b87947 */ /* 0x000fec0003800000 */
.L_x_2143:
        /* <DEDUP_REMOVED lines=10> */
[----:B------:R-:W-:Y:S01]  /*30d0*/  F2FP.F16.F32.PACK_AB R0, RZ, R0 ;  /* 0x00000000ff00723e */ /* 0x000fe200000000ff */
[----:B------:R-:W-:Y:S06]  /*30e0*/  BRA `(.L_x_2136) ;  /* 0x0000000400887947 */ /* 0x000fec0003800000 */
.L_x_2150:
        /* <DEDUP_REMOVED lines=21> */
.L_x_2154:
[----:B------:R-:W-:Y:S05]  /*3240*/  BSYNC B1 ;  /* 0x0000000000017941 */ /* 0x000fea0003800000 */
.L_x_2153:
[----:B------:R-:W-:Y:S01]  /*3250*/  LEA R3, R0, 0x3b800000, 0x17 ;  /* 0x3b80000000037811 */ /* 0x000fe200078eb8ff */
[----:B------:R-:W-:-:S05]  /*3260*/  IMAD.SHL.U32 R0, R2, 0x100000, RZ ;  /* 0x0010000002007824 */ /* 0x000fca00078e00ff */
[----:B------:R-:W-:-:S07]  /*3270*/  LOP3.LUT R0, R3, R0, R4, 0xfe, !PT ;  /* 0x0000000003007212 */ /* 0x000fce00078efe04 */
.L_x_2152:
[----:B------:R-:W-:Y:S05]  /*3280*/  BSYNC B0 ;  /* 0x0000000000007941 */ /* 0x000fea0003800000 */
.L_x_2151:
[----:B------:R-:W-:Y:S01]  /*3290*/  F2FP.F16.F32.PACK_AB R0, RZ, R0 ;  /* 0x00000000ff00723e */ /* 0x000fe200000000ff */
[----:B------:R-:W-:Y:S06]  /*32a0*/  BRA `(.L_x_2136) ;  /* 0x0000000400187947 */ /* 0x000fec0003800000 */
.L_x_2149:
        /* <DEDUP_REMOVED lines=21> */
.L_x_2158:
[----:B------:R-:W-:Y:S05]  /*3400*/  BSYNC B1 ;  /* 0x0000000000017941 */ /* 0x000fea0003800000 */
.L_x_2157:
[----:B------:R-:W-:Y:S01]  /*3410*/  LEA R3, R0, 0x37800000, 0x17 ;  /* 0x3780000000037811 */ /* 0x000fe200078eb8ff */
[----:B------:R-:W-:-:S05]  /*3420*/  IMAD.SHL.U32 R0, R2, 0x200000, RZ ;  /* 0x0020000002007824 */ /* 0x000fca00078e00ff */
[----:B------:R-:W-:-:S07]  /*3430*/  LOP3.LUT R0, R3, R0, R4, 0xfe, !PT ;  /* 0x0000000003007212 */ /* 0x000fce00078efe04 */
.L_x_2156:
[----:B------:R-:W-:Y:S05]  /*3440*/  BSYNC B0 ;  /* 0x0000000000007941 */ /* 0x000fea0003800000 */
.L_x_2155:
[----:B------:R-:W-:Y:S01]  /*3450*/  F2FP.F16.F32.PACK_AB R0, RZ, R0 ;  /* 0x00000000ff00723e */ /* 0x000fe200000000ff */
[----:B------:R-:W-:Y:S06]  /*3460*/  BRA `(.L_x_2136) ;  /* 0x0000000000a87947 */ /* 0x000fec0003800000 */
.L_x_2148:
        /* <DEDUP_REMOVED lines=14> */
.L_x_2162:
[----:B------:R-:W-:Y:S05]  /*3550*/  BSYNC B0 ;  /* 0x0000000000007941 */ /* 0x000fea0003800000 */
.L_x_2161:
[----:B------:R-:W-:Y:S01]  /*3560*/  F2FP.F16.F32.PACK_AB R0, RZ, R0 ;  /* 0x00000000ff00723e */ /* 0x000fe200000000ff */
[----:B------:R-:W-:Y:S06]  /*3570*/  BRA `(.L_x_2136) ;  /* 0x0000000000647947 */ /* 0x000fec0003800000 */
.L_x_2135:
        /* <DEDUP_REMOVED lines=16> */
.L_x_2163:
[----:B------:R-:W-:Y:S01]  /*3680*/  PRMT R0, RZ, 0x7610, R0 ;  /* 0x00007610ff007816 */ /* 0x000fe20000000000 */
[----:B------:R-:W-:Y:S06]  /*3690*/  BRA `(.L_x_2136) ;  /* 0x00000000001c7947 */ /* 0x000fec0003800000 */
.L_x_2160:
[----:B------:R-:W2:Y:S02]  /*36a0*/  LDG.E.64 R2, desc[UR36][R2.64] ;  /* 0x0000002402027981 */ /* 0x000ea4000c1e1b00 */
[----:B--2---:R-:W0:Y:S02]  /*36b0*/  I2F.U64 R0, R2 ;  /* 0x0000000200007312 */ /* 0x004e240000301000 */
[----:B0-----:R-:W-:Y:S01]  /*36c0*/  F2FP.F16.F32.PACK_AB R0, RZ, R0 ;  /* 0x00000000ff00723e */ /* 0x001fe200000000ff */
[----:B------:R-:W-:Y:S06]  /*36d0*/  BRA `(.L_x_2136) ;  /* 0x00000000000c7947 */ /* 0x000fec0003800000 */
.L_x_2159:
[----:B------:R-:W2:Y:S02]  /*36e0*/  LDG.E R2, desc[UR36][R2.64] ;  /* 0x0000002402027981 */ /* 0x000ea4000c1e1900 */
[----:B--2---:R-:W-:-:S04]  /*36f0*/  I2FP.F32.U32 R0, R2 ;  /* 0x0000000200007245 */ /* 0x004fc80000201000 */
[----:B------:R-:W-:-:S07]  /*3700*/  F2FP.F16.F32.PACK_AB R0, RZ, R0 ;  /* 0x00000000ff00723e */ /* 0x000fce00000000ff */
.L_x_2136:
[----:B01----:R-:W0:Y:S02]  /*3710*/  LDC.U8 R3, c[0x0][0x491] ;  /* 0x00012440ff037b82 */ /* 0x003e240000000000 */
        /* <DEDUP_REMOVED lines=11> */
[----:B-----5:R-:W-:-:S06]  /*37d0*/  HADD2.F32 R19, -RZ, R19.H0_H0 ;  /* 0x20000013ff137230 */ /* 0x020fcc0000004100 */
[----:B------:R-:W0:Y:S02]  /*37e0*/  F2I.FTZ.TRUNC.NTZ R19, R19 ;  /* 0x0000001300137305 */ /* 0x000e24000021f100 */
[----:B0-----:R0:W-:Y:S01]  /*37f0*/  STG.E.U8 desc[UR36][R16.64], R19 ;  /* 0x0000001310007986 */ /* 0x0011e2000c101124 */
[----:B------:R-:W-:Y:S05]  /*3800*/  BRA `(.L_x_2169) ;  /* 0x0000000c00a07947 */ /* 0x000fea0003800000 */
.L_x_2167:
[----:B-----5:R-:W-:-:S06]  /*3810*/  HADD2.F32 R3, -RZ, R19.H0_H0 ;  /* 0x20000013ff037230 */ /* 0x020fcc0000004100 */
[----:B------:R-:W0:Y:S02]  /*3820*/  F2I.S64.TRUNC R2, R3 ;  /* 0x0000000300027311 */ /* 0x000e24000020d900 */
[----:B0-----:R1:W-:Y:S01]  /*3830*/  STG.E.U8 desc[UR36][R16.64], R2 ;  /* 0x0000000210007986 */ /* 0x0013e2000c101124 */
[----:B------:R-:W-:Y:S05]  /*3840*/  BRA `(.L_x_2169) ;  /* 0x0000000c00907947 */ /* 0x000fea0003800000 */
.L_x_2166:
[----:B------:R-:W-:-:S13]  /*3850*/  ISETP.NE.AND P0, PT, R2, 0x2, PT ;  /* 0x000000020200780c */ /* 0x000fda0003f05270 */
[----:B------:R-:W-:Y:S05]  /*3860*/  @!P0 BRA `(.L_x_2170) ;  /* 0x0000000000308947 */ /* 0x000fea0003800000 */
[----:B------:R-:W-:-:S13]  /*3870*/  ISETP.NE.AND P0, PT, R2, 0x3, PT ;  /* 0x000000030200780c */ /* 0x000fda0003f05270 */
[----:B------:R-:W-:Y:S05]  /*3880*/  @!P0 BRA `(.L_x_2171) ;  /* 0x0000000000188947 */ /* 0x000fea0003800000 */
[----:B------:R-:W-:-:S13]  /*3890*/  ISETP.NE.AND P0, PT, R2, 0x4, PT ;  /* 0x000000040200780c */ /* 0x000fda0003f05270 */
[----:B------:R-:W-:Y:S05]  /*38a0*/  @P0 BRA `(.L_x_2168) ;  /* 0x0000000c00180947 */ /* 0x000fea0003800000 */
[----:B-----5:R-:W-:-:S06]  /*38b0*/  HADD2.F32 R2, -RZ, R19.H0_H0 ;  /* 0x20000013ff027230 */ /* 0x020fcc0000004100 */
[----:B------:R-:W0:Y:S02]  /*38c0*/  F2I.S64.TRUNC R2, R2 ;  /* 0x0000000200027311 */ /* 0x000e24000020d900 */
[----:B0-----:R4:W-:Y:S01]  /*38d0*/  STG.E.64 desc[UR36][R16.64], R2 ;  /* 0x0000000210007986 */ /* 0x0019e2000c101b24 */
[----:B------:R-:W-:Y:S05]  /*38e0*/  BRA `(.L_x_2169) ;  /* 0x0000000c00687947 */ /* 0x000fea0003800000 */
.L_x_2171:
[----:B-----5:R-:W-:-:S06]  /*38f0*/  HADD2.F32 R19, -RZ, R19.H0_H0 ;  /* 0x20000013ff137230 */ /* 0x020fcc0000004100 */
[----:B------:R-:W0:Y:S02]  /*3900*/  F2I.FTZ.TRUNC.NTZ R19, R19 ;  /* 0x0000001300137305 */ /* 0x000e24000021f100 */
[----:B0-----:R3:W-:Y:S01]  /*3910*/  STG.E desc[UR36][R16.64], R19 ;  /* 0x0000001310007986 */ /* 0x0017e2000c101924 */
[----:B------:R-:W-:Y:S05]  /*3920*/  BRA `(.L_x_2169) ;  /* 0x0000000c00587947 */ /* 0x000fea0003800000 */
.L_x_2170:
[----:B-----5:R-:W-:-:S06]  /*3930*/  HADD2.F32 R19, -RZ, R19.H0_H0 ;  /* 0x20000013ff137230 */ /* 0x020fcc0000004100 */
[----:B------:R-:W0:Y:S02]  /*3940*/  F2I.FTZ.TRUNC.NTZ R19, R19 ;  /* 0x0000001300137305 */ /* 0x000e24000021f100 */
[----:B0-----:R2:W-:Y:S01]  /*3950*/  STG.E.U16 desc[UR36][R16.64], R19 ;  /* 0x0000001310007986 */ /* 0x0015e2000c101524 */
[----:B------:R-:W-:Y:S05]  /*3960*/  BRA `(.L_x_2169) ;  /* 0x0000000c00487947 */ /* 0x000fea0003800000 */
.L_x_2165:
[----:B------:R-:W-:-:S13]  /*3970*/  ISETP.GT.AND P0, PT, R2, 0x6, PT ;  /* 0x000000060200780c */ /* 0x000fda0003f04270 */
[----:B------:R-:W-:Y:S05]  /*3980*/  @P0 BRA `(.L_x_2172) ;  /* 0x0000000000240947 */ /* 0x000fea0003800000 */
[----:B------:R-:W-:-:S13]  /*3990*/  ISETP.NE.AND P0, PT, R2, 0x5, PT ;  /* 0x000000050200780c */ /* 0x000fda0003f05270 */
[----:B------:R-:W-:Y:S05]  /*39a0*/  @!P0 BRA `(.L_x_2173) ;  /* 0x0000000000148947 */ /* 0x000fea0003800000 */
[----:B------:R-:W-:-:S13]  /*39b0*/  ISETP.NE.AND P0, PT, R2, 0x6, PT ;  /* 0x000000060200780c */ /* 0x000fda0003f05270 */
[----:B------:R-:W-:Y:S05]  /*39c0*/  @P0 BRA `(.L_x_2168) ;  /* 0x0000000800d00947 */ /* 0x000fea0003800000 */
[----:B-----5:R-:W-:-:S05]  /*39d0*/  HADD2.F32 R19, -RZ, R19.H0_H0 ;  /* 0x20000013ff137230 */ /* 0x020fca0000004100 */
[----:B------:R0:W-:Y:S01]  /*39e0*/  STG.E desc[UR36][R16.64], R19 ;  /* 0x0000001310007986 */ /* 0x0001e2000c101924 */
[----:B------:R-:W-:Y:S05]  /*39f0*/  BRA `(.L_x_2169) ;  /* 0x0000000c00247947 */ /* 0x000fea0003800000 */
.L_x_2173:
[----:B-----5:R0:W-:Y:S01]  /*3a00*/  STG.E.U16 desc[UR36][R16.64], R19 ;  /* 0x0000001310007986 */ /* 0x0201e2000c101524 */
[----:B------:R-:W-:Y:S05]  /*3a10*/  BRA `(.L_x_2169) ;  /* 0x0000000c001c7947 */ /* 0x000fea0003800000 */
.L_x_2172:
[----:B------:R-:W-:-:S13]  /*3a20*/  ISETP.NE.AND P0, PT, R2, 0x7, PT ;  /* 0x000000070200780c */ /* 0x000fda0003f05270 */
[----:B------:R-:W-:Y:S05]  /*3a30*/  @!P0 BRA `(.L_x_2174) ;  /* 0x00000000002c8947 */ /* 0x000fea0003800000 */
[----:B------:R-:W-:-:S13]  /*3a40*/  ISETP.NE.AND P0, PT, R2, 0x8, PT ;  /* 0x000000080200780c */ /* 0x000fda0003f05270 */
[----:B------:R-:W-:Y:S05]  /*3a50*/  @!P0 BRA `(.L_x_2175) ;  /* 0x0000000000188947 */ /* 0x000fea0003800000 */
[----:B------:R-:W-:-:S13]  /*3a60*/  ISETP.NE.AND P0, PT, R2, 0x9, PT ;  /* 0x000000090200780c */ /* 0x000fda0003f05270 */
[----:B------:R-:W-:Y:S05]  /*3a70*/  @P0 BRA `(.L_x_2168) ;  /* 0x0000000800a40947 */ /* 0x000fea0003800000 */
[----:B-----5:R-:W-:Y:S02]  /*3a80*/  HADD2.F32 R3, -RZ, R0.H0_H0 ;  /* 0x20000000ff037230 */ /* 0x020fe40000004100 */
[----:B------:R-:W-:-:S05]  /*3a90*/  HADD2.F32 R2, -RZ, R19.H0_H0 ;  /* 0x20000013ff027230 */ /* 0x000fca0000004100 */
[----:B------:R0:W-:Y:S01]  /*3aa0*/  STG.E.64 desc[UR36][R16.64], R2 ;  /* 0x0000000210007986 */ /* 0x0001e2000c101b24 */
[----:B------:R-:W-:Y:S05]  /*3ab0*/  BRA `(.L_x_2169) ;  /* 0x0000000800f47947 */ /* 0x000fea0003800000 */
.L_x_2175:
[----:B-----5:R-:W-:-:S05]  /*3ac0*/  PRMT R19, R19, 0x5410, R0 ;  /* 0x0000541013137816 */ /* 0x020fca0000000000 */
[----:B------:R0:W-:Y:S01]  /*3ad0*/  STG.E desc[UR36][R16.64], R19 ;  /* 0x0000001310007986 */ /* 0x0001e2000c101924 */
[----:B------:R-:W-:Y:S05]  /*3ae0*/  BRA `(.L_x_2169) ;  /* 0x0000000800e87947 */ /* 0x000fea0003800000 */
.L_x_2174:
[----:B-----5:R-:W-:-:S05]  /*3af0*/  HADD2.F32 R2, -RZ, R19.H0_H0 ;  /* 0x20000013ff027230 */ /* 0x020fca0000004100 */
[----:B------:R-:W-:-:S06]  /*3b00*/  FMUL.FTZ R2, R2, 1 ;  /* 0x3f80000002027820 */ /* 0x000fcc0000410000 */
[----:B------:R-:W0:Y:S02]  /*3b10*/  F2F.F64.F32 R2, R2 ;  /* 0x0000000200027310 */ /* 0x000e240000201800 */
[----:B0-----:R0:W-:Y:S01]  /*3b20*/  STG.E.64 desc[UR36][R16.64], R2 ;  /* 0x0000000210007986 */ /* 0x0011e2000c101b24 */
[----:B------:R-:W-:Y:S05]  /*3b30*/  BRA `(.L_x_2169) ;  /* 0x0000000800d47947 */ /* 0x000fea0003800000 */
.L_x_2164:
        /* <DEDUP_REMOVED lines=8> */
[----:B-----5:R-:W-:Y:S02]  /*3bc0*/  HADD2.F32 R19, -RZ, R19.H0_H0 ;  /* 0x20000013ff137230 */ /* 0x020fe40000004100 */
[----:B------:R-:W-:-:S03]  /*3bd0*/  IMAD.MOV.U32 R3, RZ, RZ, 0x1 ;  /* 0x00000001ff037424 */ /* 0x000fc600078e00ff */
[----:B------:R-:W-:-:S13]  /*3be0*/  FSETP.NEU.FTZ.AND P0, PT, R19, RZ, PT ;  /* 0x000000ff1300720b */ /* 0x000fda0003f1d000 */
[----:B------:R-:W-:-:S05]  /*3bf0*/  @!P0 HADD2.F32 R0, -RZ, R0.H0_H0 ;  /* 0x20000000ff008230 */ /* 0x000fca0000004100 */
[----:B------:R-:W-:-:S04]  /*3c00*/  @!P0 FSETP.NEU.FTZ.AND P1, PT, R0, RZ, PT ;  /* 0x000000ff0000820b */ /* 0x000fc80003f3d000 */
[----:B------:R-:W-:-:S05]  /*3c10*/  @!P0 SEL R3, RZ, 0x1, !P1 ;  /* 0x00000001ff038807 */ /* 0x000fca0004800000 */
[----:B------:R0:W-:Y:S01]  /*3c20*/  STG.E.U8 desc[UR36][R16.64], R3 ;  /* 0x0000000310007986 */ /* 0x0001e2000c101124 */
[----:B------:R-:W-:Y:S05]  /*3c30*/  BRA `(.L_x_2169) ;  /* 0x0000000800947947 */ /* 0x000fea0003800000 */
.L_x_2178:
[----:B-----5:R-:W-:Y:S02]  /*3c40*/  HADD2.F32 R6, -RZ, R0.H0_H0 ;  /* 0x20000000ff067230 */ /* 0x020fe40000004100 */
[----:B------:R-:W-:-:S03]  /*3c50*/  HADD2.F32 R19, -RZ, R19.H0_H0 ;  /* 0x20000013ff137230 */ /* 0x000fc60000004100 */
[----:B------:R-:W-:Y:S02]  /*3c60*/  FMUL.FTZ R6, R6, 1 ;  /* 0x3f80000006067820 */ /* 0x000fe40000410000 */
[----:B------:R-:W-:-:S04]  /*3c70*/  FMUL.FTZ R4, R19, 1 ;  /* 0x3f80000013047820 */ /* 0x000fc80000410000 */
[----:B------:R-:W-:Y:S08]  /*3c80*/  F2F.F64.F32 R6, R6 ;  /* 0x0000000600067310 */ /* 0x000ff00000201800 */
[----:B------:R-:W0:Y:S02]  /*3c90*/  F2F.F64.F32 R4, R4 ;  /* 0x0000000400047310 */ /* 0x000e240000201800 */
[----:B0-----:R0:W-:Y:S01]  /*3ca0*/  STG.E.128 desc[UR36][R16.64], R4 ;  /* 0x0000000410007986 */ /* 0x0011e2000c101d24 */
[----:B------:R-:W-:Y:S05]  /*3cb0*/  BRA `(.L_x_2169) ;  /* 0x0000000800747947 */ /* 0x000fea0003800000 */
.L_x_2177:
[----:B------:R-:W-:-:S13]  /*3cc0*/  ISETP.NE.AND P0, PT, R2, 0xf, PT ;  /* 0x0000000f0200780c */ /* 0x000fda0003f05270 */
[----:B------:R-:W-:Y:S05]  /*3cd0*/  @!P0 BRA `(.L_x_2179) ;  /* 0x0000000000b48947 */ /* 0x000fea0003800000 */
[----:B------:R-:W-:-:S13]  /*3ce0*/  ISETP.NE.AND P0, PT, R2, 0x17, PT ;  /* 0x000000170200780c */ /* 0x000fda0003f05270 */
[----:B------:R-:W-:Y:S05]  /*3cf0*/  @!P0 BRA `(.L_x_2180) ;  /* 0x0000000000548947 */ /* 0x000fea0003800000 */
[----:B------:R-:W-:-:S13]  /*3d00*/  ISETP.NE.AND P0, PT, R2, 0x18, PT ;  /* 0x000000180200780c */ /* 0x000fda0003f05270 */
[----:B------:R-:W-:Y:S05]  /*3d10*/  @P0 BRA `(.L_x_2168) ;  /* 0x0000000400fc0947 */ /* 0x000fea0003800000 */
[----:B-----5:R-:W-:Y:S01]  /*3d20*/  HADD2.F32 R19, -RZ, R19.H0_H0 ;  /* 0x20000013ff137230 */ /* 0x020fe20000004100 */
[----:B------:R-:W-:Y:S04]  /*3d30*/  BSSY B0, `(.L_x_2181) ;  /* 0x000000e000007945 */ /* 0x000fe80003800000 */
        /* <DEDUP_REMOVED lines=13> */
.L_x_2182:
[----:B------:R-:W-:Y:S05]  /*3e10*/  BSYNC B0 ;  /* 0x0000000000007941 */ /* 0x000fea0003800000 */
.L_x_2181:
[----:B------:R-:W-:-:S05]  /*3e20*/  LOP3.LUT R3, R0, R3, RZ, 0xfc, !PT ;  /* 0x0000000300037212 */ /* 0x000fca00078efcff */
[----:B------:R0:W-:Y:S01]  /*3e30*/  STG.E.U8 desc[UR36][R16.64], R3 ;  /* 0x0000000310007986 */ /* 0x0001e2000c101124 */
[----:B------:R-:W-:Y:S05]  /*3e40*/  BRA `(.L_x_2169) ;  /* 0x0000000800107947 */ /* 0x000fea0003800000 */
.L_x_2180:
[----:B-----5:R-:W-:Y:S01]  /*3e50*/  HADD2.F32 R19, -RZ, R19.H0_H0 ;  /* 0x20000013ff137230 */ /* 0x020fe20000004100 */
[----:B------:R-:W-:Y:S04]  /*3e60*/  BSSY B0, `(.L_x_2183) ;  /* 0x000000f000007945 */ /* 0x000fe80003800000 */
        /* <DEDUP_REMOVED lines=11> */
.L_x_2184:
[----:B------:R-:W-:Y:S01]  /*3f20*/  IMAD.MOV.U32 R0, RZ, RZ, 0x7f ;  /* 0x0000007fff007424 */ /* 0x000fe200078e00ff */
[----:B------:R-:W-:-:S04]  /*3f30*/  ISETP.GT.U32.AND P0, PT, R2, 0x7f800000, PT ;  /* 0x7f8000000200780c */ /* 0x000fc80003f04070 */
[----:B------:R-:W-:-:S09]  /*3f40*/  SEL R0, R0, 0x7c, P0 ;  /* 0x0000007c00007807 */ /* 0x000fd20000000000 */
.L_x_2185:
[----:B------:R-:W-:Y:S05]  /*3f50*/  BSYNC B0 ;  /* 0x0000000000007941 */ /* 0x000fea0003800000 */
.L_x_2183:
[----:B------:R-:W-:-:S04]  /*3f60*/  LOP3.LUT R2, R19, 0x80000000, RZ, 0xc0, !PT ;  /* 0x8000000013027812 */ /* 0x000fc800078ec0ff */
[----:B------:R-:W-:-:S04]  /*3f70*/  SHF.R.U32.HI R3, RZ, 0x18, R2 ;  /* 0x00000018ff037819 */ /* 0x000fc80000011602 */
[----:B------:R-:W-:-:S05]  /*3f80*/  LOP3.LUT R3, R0, R3, RZ, 0xfc, !PT ;  /* 0x0000000300037212 */ /* 0x000fca00078efcff */
[----:B------:R0:W-:Y:S01]  /*3f90*/  STG.E.U8 desc[UR36][R16.64], R3 ;  /* 0x0000000310007986 */ /* 0x0001e2000c101124 */
[----:B------:R-:W-:Y:S05]  /*3fa0*/  BRA `(.L_x_2169) ;  /* 0x0000000400b87947 */ /* 0x000fea0003800000 */
.L_x_2179:
[----:B-----5:R-:W-:-:S05]  /*3fb0*/  HADD2.F32 R0, -RZ, R19.H0_H0 ;  /* 0x20000013ff007230 */ /* 0x020fca0000004100 */
[----:B------:R-:W-:-:S05]  /*3fc0*/  F2FP.BF16.F32.PACK_AB R0, RZ, R0 ;  /* 0x00000000ff00723e */ /* 0x000fca00000010ff */
[----:B------:R0:W-:Y:S01]  /*3fd0*/  STG.E.U16 desc[UR36][R16.64], R0 ;  /* 0x0000000010007986 */ /* 0x0001e2000c101524 */
[----:B------:R-:W-:Y:S05]  /*3fe0*/  BRA `(.L_x_2169) ;  /* 0x0000000400a87947 */ /* 0x000fea0003800000 */
.L_x_2176:
        /* <DEDUP_REMOVED lines=8> */
[----:B-----5:R-:W-:-:S06]  /*4070*/  HADD2.F32 R3, -RZ, R19.H0_H0 ;  /* 0x20000013ff037230 */ /* 0x020fcc0000004100 */
[----:B------:R-:W0:Y:S02]  /*4080*/  F2I.FTZ.U32.TRUNC.NTZ R3, R3 ;  /* 0x0000000300037305 */ /* 0x000e24000021f000 */
[----:B0-----:R0:W-:Y:S01]  /*4090*/  STG.E.U16 desc[UR36][R16.64], R3 ;  /* 0x0000000310007986 */ /* 0x0011e2000c101524 */
[----:B------:R-:W-:Y:S05]  /*40a0*/  BRA `(.L_x_2169) ;  /* 0x0000000400787947 */ /* 0x000fea0003800000 */
.L_x_2188:
[----:B-----5:R-:W-:Y:S01]  /*40b0*/  HADD2.F32 R19, -RZ, R19.H0_H0 ;  /* 0x20000013ff137230 */ /* 0x020fe20000004100 */
[----:B------:R-:W-:Y:S01]  /*40c0*/  BSSY B0, `(.L_x_2189) ;  /* 0x0000014000007945 */ /* 0x000fe20003800000 */
[----:B------:R-:W-:-:S03]  /*40d0*/  IMAD.MOV.U32 R8, RZ, RZ, 0x80 ;  /* 0x00000080ff087424 */ /* 0x000fc600078e00ff */
        /* <DEDUP_REMOVED lines=14> */
.L_x_2191:
[----:B------:R-:W-:-:S04]  /*41c0*/  LOP3.LUT R2, R19, 0x80000000, RZ, 0xc0, !PT ;  /* 0x8000000013027812 */ /* 0x000fc800078ec0ff */
[----:B------:R-:W-:-:S04]  /*41d0*/  SHF.R.U32.HI R3, RZ, 0x18, R2 ;  /* 0x00000018ff037819 */ /* 0x000fc80000011602 */
[----:B------:R-:W-:-:S04]  /*41e0*/  LOP3.LUT R0, R0, R3, RZ, 0xfc, !PT ;  /* 0x0000000300007212 */ /* 0x000fc800078efcff */
[----:B------:R-:W-:-:S07]  /*41f0*/  PRMT R8, R0, 0x7610, R8 ;  /* 0x0000761000087816 */ /* 0x000fce0000000008 */
.L_x_2190:
[----:B------:R-:W-:Y:S05]  /*4200*/  BSYNC B0 ;  /* 0x0000000000007941 */ /* 0x000fea0003800000 */
.L_x_2189:
[----:B------:R0:W-:Y:S01]  /*4210*/  STG.E.U8 desc[UR36][R16.64], R8 ;  /* 0x0000000810007986 */ /* 0x0001e2000c101124 */
[----:B------:R-:W-:Y:S05]  /*4220*/  BRA `(.L_x_2169) ;  /* 0x0000000400187947 */ /* 0x000fea0003800000 */
.L_x_2187:
        /* <DEDUP_REMOVED lines=17> */
.L_x_2194:
[----:B------:R-:W-:-:S04]  /*4340*/  LOP3.LUT R2, R19, 0x80000000, RZ, 0xc0, !PT ;  /* 0x8000000013027812 */ /* 0x000fc800078ec0ff */
[----:B------:R-:W-:-:S04]  /*4350*/  SHF.R.U32.HI R3, RZ, 0x18, R2 ;  /* 0x00000018ff037819 */ /* 0x000fc80000011602 */
[----:B------:R-:W-:-:S04]  /*4360*/  LOP3.LUT R0, R0, R3, RZ, 0xfc, !PT ;  /* 0x0000000300007212 */ /* 0x000fc800078efcff */
[----:B------:R-:W-:-:S07]  /*4370*/  PRMT R8, R0, 0x7610, R8 ;  /* 0x0000761000087816 */ /* 0x000fce0000000008 */
.L_x_2193:
[----:B------:R-:W-:Y:S05]  /*4380*/  BSYNC B0 ;  /* 0x0000000000007941 */ /* 0x000fea0003800000 */
.L_x_2192:
[----:B------:R0:W-:Y:S01]  /*4390*/  STG.E.U8 desc[UR36][R16.64], R8 ;  /* 0x0000000810007986 */ /* 0x0001e2000c101124 */
[----:B------:R-:W-:Y:S05]  /*43a0*/  BRA `(.L_x_2169) ;  /* 0x0000000000b87947 */ /* 0x000fea0003800000 */
.L_x_2186:
[----:B------:R-:W-:-:S13]  /*43b0*/  ISETP.NE.AND P0, PT, R2, 0x1c, PT ;  /* 0x0000001c0200780c */ /* 0x000fda0003f05270 */
[----:B------:R-:W-:Y:S05]  /*43c0*/  @!P0 BRA `(.L_x_2195) ;  /* 0x0000000000a48947 */ /* 0x000fea0003800000 */
[----:B------:R-:W-:-:S13]  /*43d0*/  ISETP.NE.AND P0, PT, R2, 0x1d, PT ;  /* 0x0000001d0200780c */ /* 0x000fda0003f05270 */
[----:B------:R-:W-:Y:S05]  /*43e0*/  @!P0 BRA `(.L_x_2196) ;  /* 0x00000000008c8947 */ /* 0x000fea0003800000 */
[----:B------:R-:W-:-:S13]  /*43f0*/  ISETP.NE.AND P0, PT, R2, 0x2c, PT ;  /* 0x0000002c0200780c */ /* 0x000fda0003f05270 */
[----:B------:R-:W-:Y:S05]  /*4400*/  @P0 BRA `(.L_x_2168) ;  /* 0x0000000000400947 */ /* 0x000fea0003800000 */
[----:B-----5:R-:W-:Y:S02]  /*4410*/  HADD2.F32 R19, -RZ, R19.H0_H0 ;  /* 0x20000013ff137230 */ /* 0x020fe40000004100 */
[----:B------:R-:W-:-:S03]  /*4420*/  IMAD.MOV.U32 R3, RZ, RZ, 0xff ;  /* 0x000000ffff037424 */ /* 0x000fc600078e00ff */
        /* <DEDUP_REMOVED lines=14> */
.L_x_2168:
        /* <DEDUP_REMOVED lines=16> */
.L_x_2197:
[----:B------:R-:W-:Y:S05]  /*4610*/  BRA `(.L_x_2169) ;  /* 0x00000000001c7947 */ /* 0x000fea0003800000 */
.L_x_2196:
[----:B-----5:R-:W-:-:S06]  /*4620*/  HADD2.F32 R2, -RZ, R19.H0_H0 ;  /* 0x20000013ff027230 */ /* 0x020fcc0000004100 */
[----:B------:R-:W0:Y:S02]  /*4630*/  F2I.U64.TRUNC R2, R2 ;  /* 0x0000000200027311 */ /* 0x000e24000020d800 */
[----:B0-----:R0:W-:Y:S01]  /*4640*/  STG.E.64 desc[UR36][R16.64], R2 ;  /* 0x0000000210007986 */ /* 0x0011e2000c101b24 */
[----:B------:R-:W-:Y:S05]  /*4650*/  BRA `(.L_x_2169) ;  /* 0x00000000000c7947 */ /* 0x000fea0003800000 */
.L_x_2195:
[----:B-----5:R-:W-:-:S06]  /*4660*/  HADD2.F32 R19, -RZ, R19.H0_H0 ;  /* 0x20000013ff137230 */ /* 0x020fcc0000004100 */
[----:B------:R-:W0:Y:S02]  /*4670*/  F2I.FTZ.U32.TRUNC.NTZ R19, R19 ;  /* 0x0000001300137305 */ /* 0x000e24000021f000 */
[----:B0-----:R0:W-:Y:S02]  /*4680*/  STG.E desc[UR36][R16.64], R19 ;  /* 0x0000001310007986 */ /* 0x0011e4000c101924 */
.L_x_2169:
[----:B------:R-:W-:-:S04]  /*4690*/  IMAD R18, R18, 0x200, R23 ;  /* 0x0000020012127824 */ /* 0x000fc800078e0217 */
[----:B0-23--:R-:W-:-:S07]  /*46a0*/  VIADD R19, R18, 0x80 ;  /* 0x0000008012137836 */ /* 0x00dfce0000000000 */
.L_x_2096:
[----:B------:R-:W-:Y:S05]  /*46b0*/  BSYNC B6 ;  /* 0x0000000000067941 */ /* 0x000fea0003800000 */
.L_x_2095:
[----:B------:R-:W-:Y:S01]  /*46c0*/  ULDC UR4, c[0x0][0x210] ;  /* 0x0000840000047ab9 */ /* 0x000fe20000000800 */
[----:B------:R-:W-:Y:S01]  /*46d0*/  BSSY B6, `(.L_x_2198) ;  /* 0x0000462000067945 */ /* 0x000fe20003800000 */
[----:B------:R-:W-:-:S13]  /*46e0*/  ISETP.GE.AND P0, PT, R19, UR4, PT ;  /* 0x0000000413007c0c */ /* 0x000fda000bf06270 */
[----:B------:R-:W-:Y:S05]  /*46f0*/  @P0 BRA `(.L_x_2199) ;  /* 0x00000044007c0947 */ /* 0x000fea0003800000 */
[----:B------:R-:W0:Y:S01]  /*4700*/  LDC R6, c[0x0][0x218] ;  /* 0x00008600ff067b82 */ /* 0x000e220000000800 */
[----:B------:R-:W-:Y:S02]  /*4710*/  IMAD.MOV.U32 R18, RZ, RZ, RZ ;  /* 0x000000ffff127224 */ /* 0x000fe400078e00ff */
[----:B------:R-:W-:Y:S02]  /*4720*/  IMAD.MOV.U32 R0, RZ, RZ, RZ ;  /* 0x000000ffff007224 */ /* 0x000fe400078e00ff */
[----:B-1--4-:R-:W-:Y:S01]  /*4730*/  IMAD.MOV.U32 R16, RZ, RZ, RZ ;  /* 0x000000ffff107224 */ /* 0x012fe200078e00ff */
        /* <DEDUP_REMOVED lines=350> */
.L_x_2200:
        /* <DEDUP_REMOVED lines=23> */
.L_x_2204:
[----:B------:R-:W2:Y:S02]  /*5e90*/  LDG.E.U8 R2, desc[UR36][R2.64] ;  /* 0x0000002402027981 */ /* 0x000ea4000c1e1100 */
[----:B--2---:R-:W-:-:S04]  /*5ea0*/  I2FP.F32.U32 R0, R2 ;  /* 0x0000000200007245 */ /* 0x004fc80000201000 */
[----:B------:R-:W-:-:S04]  /*5eb0*/  F2FP.F16.F32.PACK_AB R0, RZ, R0 ;  /* 0x00000000ff00723e */ /* 0x000fc800000000ff */
[----:B------:R-:W-:Y:S01]  /*5ec0*/  PRMT R23, R0, 0x7610, R23 ;  /* 0x0000761000177816 */ /* 0x000fe20000000017 */
[----:B------:R-:W-:Y:S06]  /*5ed0*/  BRA `(.L_x_2206) ;  /* 0x0000000c00bc7947 */ /* 0x000fec0003800000 */
.L_x_2203:
        /* <DEDUP_REMOVED lines=11> */
.L_x_2208:
[----:B------:R-:W2:Y:S02]  /*5f90*/  LDG.E R2, desc[UR36][R2.64] ;  /* 0x0000002402027981 */ /* 0x000ea4000c1e1900 */
[----:B--2---:R-:W-:-:S04]  /*5fa0*/  I2FP.F32.S32 R0, R2 ;  /* 0x0000000200007245 */ /* 0x004fc80000201400 */
[----:B------:R-:W-:-:S04]  /*5fb0*/  F2FP.F16.F32.PACK_AB R0, RZ, R0 ;  /* 0x00000000ff00723e */ /* 0x000fc800000000ff */
[----:B------:R-:W-:Y:S01]  /*5fc0*/  PRMT R23, R0, 0x7610, R23 ;  /* 0x0000761000177816 */ /* 0x000fe20000000017 */
[----:B------:R-:W-:Y:S06]  /*5fd0*/  BRA `(.L_x_2206) ;  /* 0x0000000c007c7947 */ /* 0x000fec0003800000 */
.L_x_2207:
[----:B------:R-:W2:Y:S02]  /*5fe0*/  LDG.E.U16 R2, desc[UR36][R2.64] ;  /* 0x0000002402027981 */ /* 0x000ea4000c1e1500 */
[----:B--2---:R-:W0:Y:S02]  /*5ff0*/  I2F.S16 R0, R2 ;  /* 0x0000000200007306 */ /* 0x004e240000101400 */
[----:B0-----:R-:W-:-:S04]  /*6000*/  F2FP.F16.F32.PACK_AB R0, RZ, R0 ;  /* 0x00000000ff00723e */ /* 0x001fc800000000ff */
[----:B------:R-:W-:Y:S01]  /*6010*/  PRMT R23, R0, 0x7610, R23 ;  /* 0x0000761000177816 */ /* 0x000fe20000000017 */
[----:B------:R-:W-:Y:S06]  /*6020*/  BRA `(.L_x_2206) ;  /* 0x0000000c00687947 */ /* 0x000fec0003800000 */
.L_x_2202:
        /* <DEDUP_REMOVED lines=9> */
.L_x_2210:
[----:B------:R1:W5:Y:S01]  /*60c0*/  LDG.E.U16 R23, desc[UR36][R2.64] ;  /* 0x0000002402177981 */ /* 0x000362000c1e1500 */
[----:B------:R-:W-:Y:S05]  /*60d0*/  BRA `(.L_x_2206) ;  /* 0x0000000c003c7947 */ /* 0x000fea0003800000 */
.L_x_2209:
        /* <DEDUP_REMOVED lines=9> */
.L_x_2212:
[----:B------:R0:W5:Y:S01]  /*6170*/  LDG.E.U16 R23, desc[UR36][R2.64] ;  /* 0x0000002402177981 */ /* 0x000162000c1e1500 */
[----:B------:R-:W-:Y:S05]  /*6180*/  BRA `(.L_x_2206) ;  /* 0x0000000c00107947 */ /* 0x000fea0003800000 */
.L_x_2211:
        /* <DEDUP_REMOVED lines=9> */
.L_x_2201:
        /* <DEDUP_REMOVED lines=14> */
.L_x_2215:
        /* <DEDUP_REMOVED lines=9> */
.L_x_2214:
        /* <DEDUP_REMOVED lines=28> */
.L_x_2217:
        /* <DEDUP_REMOVED lines=15> */
.L_x_2216:
[----:B------:R-:W2:Y:S02]  /*6640*/  LDG.E.U16 R0, desc[UR36][R2.64] ;  /* 0x0000002402007981 */ /* 0x000ea4000c1e1500 */
[----:B--2---:R-:W-:-:S05]  /*6650*/  IMAD.U32 R0, R0, 0x10000, RZ ;  /* 0x0001000000007824 */ /* 0x004fca00078e00ff */
[----:B------:R-:W-:-:S04]  /*6660*/  F2FP.F16.F32.PACK_AB R0, RZ, R0 ;  /* 0x00000000ff00723e */ /* 0x000fc800000000ff */
[----:B------:R-:W-:Y:S01]  /*6670*/  PRMT R23, R0, 0x7610, R23 ;  /* 0x0000761000177816 */ /* 0x000fe20000000017 */
[----:B------:R-:W-:Y:S06]  /*6680*/  BRA `(.L_x_2206) ;  /* 0x0000000400d07947 */ /* 0x000fec0003800000 */
.L_x_2213:
        /* <DEDUP_REMOVED lines=13> */
.L_x_2220:
        /* <DEDUP_REMOVED lines=21> */
.L_x_2224:
[----:B------:R-:W-:Y:S05]  /*68b0*/  BSYNC B1 ;  /* 0x0000000000017941 */ /* 0x000fea0003800000 */
.L_x_2223:
[----:B------:R-:W-:Y:S01]  /*68c0*/  LEA R3, R0, 0x3b800000, 0x17 ;  /* 0x3b80000000037811 */ /* 0x000fe200078eb8ff */
[----:B------:R-:W-:-:S05]  /*68d0*/  IMAD.SHL.U32 R0, R2, 0x100000, RZ ;  /* 0x0010000002007824 */ /* 0x000fca00078e00ff */
[----:B------:R-:W-:-:S07]  /*68e0*/  LOP3.LUT R0, R3, R0, R4, 0xfe, !PT ;  /* 0x0000000003007212 */ /* 0x000fce00078efe04 */
.L_x_2222:
[----:B------:R-:W-:Y:S05]  /*68f0*/  BSYNC B0 ;  /* 0x0000000000007941 */ /* 0x000fea0003800000 */
.L_x_2221:
[----:B------:R-:W-:-:S04]  /*6900*/  F2FP.F16.F32.PACK_AB R0, RZ, R0 ;  /* 0x00000000ff00723e */ /* 0x000fc800000000ff */
[----:B------:R-:W-:Y:S01]  /*6910*/  PRMT R23, R0, 0x7610, R23 ;  /* 0x0000761000177816 */ /* 0x000fe20000000017 */
[----:B------:R-:W-:Y:S06]  /*6920*/  BRA `(.L_x_2206) ;  /* 0x0000000400287947 */ /* 0x000fec0003800000 */
.L_x_2219:
        /* <DEDUP_REMOVED lines=21> */
.L_x_2228:
[----:B------:R-:W-:Y:S05]  /*6a80*/  BSYNC B1 ;  /* 0x0000000000017941 */ /* 0x000fea0003800000 */
.L_x_2227:
[----:B------:R-:W-:Y:S01]  /*6a90*/  LEA R3, R0, 0x37800000, 0x17 ;  /* 0x3780000000037811 */ /* 0x000fe200078eb8ff */
[----:B------:R-:W-:-:S05]  /*6aa0*/  IMAD.SHL.U32 R0, R2, 0x200000, RZ ;  /* 0x0020000002007824 */ /* 0x000fca00078e00ff */
[----:B------:R-:W-:-:S07]  /*6ab0*/  LOP3.LUT R0, R3, R0, R4, 0xfe, !PT ;  /* 0x0000000003007212 */ /* 0x000fce00078efe04 */
.L_x_2226:
[----:B------:R-:W-:Y:S05]  /*6ac0*/  BSYNC B0 ;  /* 0x0000000000007941 */ /* 0x000fea0003800000 */
.L_x_2225:
[----:B------:R-:W-:-:S04]  /*6ad0*/  F2FP.F16.F32.PACK_AB R0, RZ, R0 ;  /* 0x00000000ff00723e */ /* 0x000fc800000000ff */
[----:B------:R-:W-:Y:S01]  /*6ae0*/  PRMT R23, R0, 0x7610, R23 ;  /* 0x0000761000177816 */ /* 0x000fe20000000017 */
[----:B------:R-:W-:Y:S06]  /*6af0*/  BRA `(.L_x_2206) ;  /* 0x0000000000b47947 */ /* 0x000fec0003800000 */
.L_x_2218:
        /* <DEDUP_REMOVED lines=14> */
.L_x_2232:
[----:B------:R-:W-:Y:S05]  /*6be0*/  BSYNC B0 ;  /* 0x0000000000007941 */ /* 0x000fea0003800000 */
.L_x_2231:
[----:B------:R-:W-:-:S04]  /*6bf0*/  F2FP.F16.F32.PACK_AB R0, RZ, R0 ;  /* 0x00000000ff00723e */ /* 0x000fc800000000ff */
[----:B------:R-:W-:Y:S01]  /*6c00*/  PRMT R23, R0, 0x7610, R23 ;  /* 0x0000761000177816 */ /* 0x000fe20000000017 */
[----:B------:R-:W-:Y:S06]  /*6c10*/  BRA `(.L_x_2206) ;  /* 0x00000000006c7947 */ /* 0x000fec0003800000 */
.L_x_2205:
        /* <DEDUP_REMOVED lines=16> */
.L_x_2233:
[----:B------:R-:W-:Y:S01]  /*6d20*/  PRMT R23, RZ, 0x7610, R23 ;  /* 0x00007610ff177816 */ /* 0x000fe20000000017 */
[----:B------:R-:W-:Y:S06]  /*6d30*/  BRA `(.L_x_2206) ;  /* 0x0000000000247947 */ /* 0x000fec0003800000 */
.L_x_2230:
[----:B------:R-:W2:Y:S02]  /*6d40*/  LDG.E.64 R2, desc[UR36][R2.64] ;  /* 0x0000002402027981 */ /* 0x000ea4000c1e1b00 */
[----:B--2---:R-:W0:Y:S02]  /*6d50*/  I2F.U64 R0, R2 ;  /* 0x0000000200007312 */ /* 0x004e240000301000 */
[----:B0-----:R-:W-:-:S04]  /*6d60*/  F2FP.F16.F32.PACK_AB R0, RZ, R0 ;  /* 0x00000000ff00723e */ /* 0x001fc800000000ff */
[----:B------:R-:W-:Y:S01]  /*6d70*/  PRMT R23, R0, 0x7610, R23 ;  /* 0x0000761000177816 */ /* 0x000fe20000000017 */
[----:B------:R-:W-:Y:S06]  /*6d80*/  BRA `(.L_x_2206) ;  /* 0x0000000000107947 */ /* 0x000fec0003800000 */
.L_x_2229:
[----:B------:R-:W2:Y:S02]  /*6d90*/  LDG.E R2, desc[UR36][R2.64] ;  /* 0x0000002402027981 */ /* 0x000ea4000c1e1900 */
[----:B--2---:R-:W-:-:S04]  /*6da0*/  I2FP.F32.U32 R0, R2 ;  /* 0x0000000200007245 */ /* 0x004fc80000201000 */
[----:B------:R-:W-:-:S04]  /*6db0*/  F2FP.F16.F32.PACK_AB R0, RZ, R0 ;  /* 0x00000000ff00723e */ /* 0x000fc800000000ff */
[----:B------:R-:W-:-:S07]  /*6dc0*/  PRMT R23, R0, 0x7610, R23 ;  /* 0x0000761000177816 */ /* 0x000fce0000000017 */
.L_x_2206:
        /* <DEDUP_REMOVED lines=19> */
.L_x_2237:
[----:B------:R-:W2:Y:S02]  /*6f00*/  LDG.E.U8 R2, desc[UR36][R2.64] ;  /* 0x0000002402027981 */ /* 0x000ea4000c1e1100 */
[----:B--2---:R-:W-:-:S04]  /*6f10*/  I2FP.F32.U32 R0, R2 ;  /* 0x0000000200007245 */ /* 0x004fc80000201000 */
[----:B------:R-:W-:Y:S01]  /*6f20*/  F2FP.F16.F32.PACK_AB R0, RZ, R0 ;  /* 0x00000000ff00723e */ /* 0x000fe200000000ff */
[----:B------:R-:W-:Y:S06]  /*6f30*/  BRA `(.L_x_2239) ;  /* 0x0000000c00887947 */ /* 0x000fec0003800000 */
.L_x_2236:
        /* <DEDUP_REMOVED lines=10> */
.L_x_2241:
[----:B------:R-:W2:Y:S02]  /*6fe0*/  LDG.E R2, desc[UR36][R2.64] ;  /* 0x0000002402027981 */ /* 0x000ea4000c1e1900 */
[----:B--2---:R-:W-:-:S04]  /*6ff0*/  I2FP.F32.S32 R0, R2 ;  /* 0x0000000200007245 */ /* 0x004fc80000201400 */
[----:B------:R-:W-:Y:S01]  /*7000*/  F2FP.F16.F32.PACK_AB R0, RZ, R0 ;  /* 0x00000000ff00723e */ /* 0x000fe200000000ff */
[----:B------:R-:W-:Y:S06]  /*7010*/  BRA `(.L_x_2239) ;  /* 0x0000000c00507947 */ /* 0x000fec0003800000 */
.L_x_2240:
[----:B------:R-:W2:Y:S02]  /*7020*/  LDG.E.U16 R2, desc[UR36][R2.64] ;  /* 0x0000002402027981 */ /* 0x000ea4000c1e1500 */
[----:B--2---:R-:W0:Y:S02]  /*7030*/  I2F.S16 R0, R2 ;  /* 0x0000000200007306 */ /* 0x004e240000101400 */
[----:B0-----:R-:W-:Y:S01]  /*7040*/  F2FP.F16.F32.PACK_AB R0, RZ, R0 ;  /* 0x00000000ff00723e */ /* 0x001fe200000000ff */
[----:B------:R-:W-:Y:S06]  /*7050*/  BRA `(.L_x_2239) ;  /* 0x0000000c00407947 */ /* 0x000fec0003800000 */
.L_x_2235:
        /* <DEDUP_REMOVED lines=9> */
.L_x_2243:
[----:B------:R1:W5:Y:S01]  /*70f0*/  LDG.E.U16 R0, desc[UR36][R2.64] ;  /* 0x0000002402007981 */ /* 0x000362000c1e1500 */
[----:B------:R-:W-:Y:S05]  /*7100*/  BRA `(.L_x_2239) ;  /* 0x0000000c00147947 */ /* 0x000fea0003800000 */
.L_x_2242:
        /* <DEDUP_REMOVED lines=9> */
.L_x_2245:
[----:B------:R0:W5:Y:S01]  /*71a0*/  LDG.E.U16 R0, desc[UR36][R2.64] ;  /* 0x0000002402007981 */ /* 0x000162000c1e1500 */
[----:B------:R-:W-:Y:S05]  /*71b0*/  BRA `(.L_x_2239) ;  /* 0x0000000800e87947 */ /* 0x000fea0003800000 */
.L_x_2244:
        /* <DEDUP_REMOVED lines=8> */
.L_x_2234:
        /* <DEDUP_REMOVED lines=13> */
.L_x_2248:
        /* <DEDUP_REMOVED lines=8> */
.L_x_2247:
        /* <DEDUP_REMOVED lines=28> */
.L_x_2250:
        /* <DEDUP_REMOVED lines=15> */
.L_x_2249:
[----:B------:R-:W2:Y:S02]  /*7640*/  LDG.E.U16 R0, desc[UR36][R2.64] ;  /* 0x0000002402007981 */ /* 0x000ea4000c1e1500 */
[----:B--2---:R-:W-:-:S05]  /*7650*/  IMAD.U32 R0, R0, 0x10000, RZ ;  /* 0x0001000000007824 */ /* 0x004fca00078e00ff */
[----:B------:R-:W-:Y:S01]  /*7660*/  F2FP.F16.F32.PACK_AB R0, RZ, R0 ;  /* 0x00000000ff00723e */ /* 0x000fe200000000ff */
[----:B------:R-:W-:Y:S06]  /*7670*/  BRA `(.L_x_2239) ;  /* 0x0000000400b87947 */ /* 0x000fec0003800000 */
.L_x_2246:
        /* <DEDUP_REMOVED lines=12> */
.L_x_2253:
        /* <DEDUP_REMOVED lines=21> */
.L_x_2257:
[----:B------:R-:W-:Y:S05]  /*7890*/  BSYNC B1 ;  /* 0x0000000000017941 */ /* 0x000fea0003800000 */
.L_x_2256:
[----:B------:R-:W-:Y:S01]  /*78a0*/  LEA R3, R0, 0x3b800000, 0x17 ;  /* 0x3b80000000037811 */ /* 0x000fe200078eb8ff */
[----:B------:R-:W-:-:S05]  /*78b0*/  IMAD.SHL.U32 R0, R2, 0x100000, RZ ;  /* 0x0010000002007824 */ /* 0x000fca00078e00ff */
[----:B------:R-:W-:-:S07]  /*78c0*/  LOP3.LUT R0, R3, R0, R4, 0xfe, !PT ;  /* 0x0000000003007212 */ /* 0x000fce00078efe04 */
.L_x_2255:
[----:B------:R-:W-:Y:S05]  /*78d0*/  BSYNC B0 ;  /* 0x0000000000007941 */ /* 0x000fea0003800000 */
.L_x_2254:
[----:B------:R-:W-:Y:S01]  /*78e0*/  F2FP.F16.F32.PACK_AB R0, RZ, R0 ;  /* 0x00000000ff00723e */ /* 0x000fe200000000ff */
[----:B------:R-:W-:Y:S06]  /*78f0*/  BRA `(.L_x_2239) ;  /* 0x0000000400187947 */ /* 0x000fec0003800000 */
.L_x_2252:
        /* <DEDUP_REMOVED lines=21> */
.L_x_2261:
[----:B------:R-:W-:Y:S05]  /*7a50*/  BSYNC B1 ;  /* 0x0000000000017941 */ /* 0x000fea0003800000 */
.L_x_2260:
[----:B------:R-:W-:Y:S01]  /*7a60*/  LEA R3, R0, 0x37800000, 0x17 ;  /* 0x3780000000037811 */ /* 0x000fe200078eb8ff */
[----:B------:R-:W-:-:S05]  /*7a70*/  IMAD.SHL.U32 R0, R2, 0x200000, RZ ;  /* 0x0020000002007824 */ /* 0x000fca00078e00ff */
[----:B------:R-:W-:-:S07]  /*7a80*/  LOP3.LUT R0, R3, R0, R4, 0xfe, !PT ;  /* 0x0000000003007212 */ /* 0x000fce00078efe04 */
.L_x_2259:
[----:B------:R-:W-:Y:S05]  /*7a90*/  BSYNC B0 ;  /* 0x0000000000007941 */ /* 0x000fea0003800000 */
.L_x_2258:
[----:B------:R-:W-:Y:S01]  /*7aa0*/  F2FP.F16.F32.PACK_AB R0, RZ, R0 ;  /* 0x00000000ff00723e */ /* 0x000fe200000000ff */
[----:B------:R-:W-:Y:S06]  /*7ab0*/  BRA `(.L_x_2239) ;  /* 0x0000000000a87947 */ /* 0x000fec0003800000 */
.L_x_2251:
        /* <DEDUP_REMOVED lines=14> */
.L_x_2265:
[----:B------:R-:W-:Y:S05]  /*7ba0*/  BSYNC B0 ;  /* 0x0000000000007941 */ /* 0x000fea0003800000 */
.L_x_2264:
[----:B------:R-:W-:Y:S01]  /*7bb0*/  F2FP.F16.F32.PACK_AB R0, RZ, R0 ;  /* 0x00000000ff00723e */ /* 0x000fe200000000ff */
[----:B------:R-:W-:Y:S06]  /*7bc0*/  BRA `(.L_x_2239) ;  /* 0x0000000000647947 */ /* 0x000fec0003800000 */
.L_x_2238:
        /* <DEDUP_REMOVED lines=16> */
.L_x_2266:
[----:B------:R-:W-:Y:S01]  /*7cd0*/  PRMT R0, RZ, 0x7610, R0 ;  /* 0x00007610ff007816 */ /* 0x000fe20000000000 */
[----:B------:R-:W-:Y:S06]  /*7ce0*/  BRA `(.L_x_2239) ;  /* 0x00000000001c7947 */ /* 0x000fec0003800000 */
.L_x_2263:
[----:B------:R-:W2:Y:S02]  /*7cf0*/  LDG.E.64 R2, desc[UR36][R2.64] ;  /* 0x0000002402027981 */ /* 0x000ea4000c1e1b00 */
[----:B--2---:R-:W0:Y:S02]  /*7d00*/  I2F.U64 R0, R2 ;  /* 0x0000000200007312 */ /* 0x004e240000301000 */
[----:B0-----:R-:W-:Y:S01]  /*7d10*/  F2FP.F16.F32.PACK_AB R0, RZ, R0 ;  /* 0x00000000ff00723e */ /* 0x001fe200000000ff */
[----:B------:R-:W-:Y:S06]  /*7d20*/  BRA `(.L_x_2239) ;  /* 0x00000000000c7947 */ /* 0x000fec0003800000 */
.L_x_2262:
[----:B------:R-:W2:Y:S02]  /*7d30*/  LDG.E R2, desc[UR36][R2.64] ;  /* 0x0000002402027981 */ /* 0x000ea4000c1e1900 */
[----:B--2---:R-:W-:-:S04]  /*7d40*/  I2FP.F32.U32 R0, R2 ;  /* 0x0000000200007245 */ /* 0x004fc80000201000 */
[----:B------:R-:W-:-:S07]  /*7d50*/  F2FP.F16.F32.PACK_AB R0, RZ, R0 ;  /* 0x00000000ff00723e */ /* 0x000fce00000000ff */
.L_x_2239:
        /* <DEDUP_REMOVED lines=16> */
.L_x_2270:
[----:B-----5:R-:W-:-:S06]  /*7e60*/  HADD2.F32 R3, -RZ, R23.H0_H0 ;  /* 0x20000017ff037230 */ /* 0x020fcc0000004100 */
[----:B------:R-:W0:Y:S02]  /*7e70*/  F2I.S64.TRUNC R2, R3 ;  /* 0x0000000300027311 */ /* 0x000e24000020d900 */
[----:B0-----:R0:W-:Y:S01]  /*7e80*/  STG.E.U8 desc[UR36][R16.64], R2 ;  /* 0x0000000210007986 */ /* 0x0011e2000c101124 */
[----:B------:R-:W-:Y:S05]  /*7e90*/  BRA `(.L_x_2272) ;  /* 0x0000000c00907947 */ /* 0x000fea0003800000 */
.L_x_2269:
        /* <DEDUP_REMOVED lines=10> */
.L_x_2274:
[----:B-----5:R-:W-:-:S06]  /*7f40*/  HADD2.F32 R23, -RZ, R23.H0_H0 ;  /* 0x20000017ff177230 */ /* 0x020fcc0000004100 */
[----:B------:R-:W0:Y:S02]  /*7f50*/  F2I.FTZ.TRUNC.NTZ R23, R23 ;  /* 0x0000001700177305 */ /* 0x000e24000021f100 */
[----:B0-----:R3:W-:Y:S01]  /*7f60*/  STG.E desc[UR36][R16.64], R23 ;  /* 0x0000001710007986 */ /* 0x0017e2000c101924 */
[----:B------:R-:W-:Y:S05]  /*7f70*/  BRA `(.L_x_2272) ;  /* 0x0000000c00587947 */ /* 0x000fea0003800000 */
.L_x_2273:
[----:B-----5:R-:W-:-:S06]  /*7f80*/  HADD2.F32 R23, -RZ, R23.H0_H0 ;  /* 0x20000017ff177230 */ /* 0x020fcc0000004100 */
[----:B------:R-:W0:Y:S02]  /*7f90*/  F2I.FTZ.TRUNC.NTZ R23, R23 ;  /* 0x0000001700177305 */ /* 0x000e24000021f100 */
[----:B0-----:R2:W-:Y:S01]  /*7fa0*/  STG.E.U16 desc[UR36][R16.64], R23 ;  /* 0x0000001710007986 */ /* 0x0015e2000c101524 */
[----:B------:R-:W-:Y:S05]  /*7fb0*/  BRA `(.L_x_2272) ;  /* 0x0000000c00487947 */ /* 0x000fea0003800000 */
.L_x_2268:
        /* <DEDUP_REMOVED lines=9> */
.L_x_2276:
[----:B-----5:R0:W-:Y:S01]  /*8050*/  STG.E.U16 desc[UR36][R16.64], R23 ;  /* 0x0000001710007986 */ /* 0x0201e2000c101524 */
[----:B------:R-:W-:Y:S05]  /*8060*/  BRA `(.L_x_2272) ;  /* 0x0000000c001c7947 */ /* 0x000fea0003800000 */
.L_x_2275:
        /* <DEDUP_REMOVED lines=10> */
.L_x_2278:
[----:B-----5:R-:W-:-:S05]  /*8110*/  PRMT R23, R23, 0x5410, R0 ;  /* 0x0000541017177816 */ /* 0x020fca0000000000 */
[----:B------:R0:W-:Y:S01]  /*8120*/  STG.E desc[UR36][R16.64], R23 ;  /* 0x0000001710007986 */ /* 0x0001e2000c101924 */
[----:B------:R-:W-:Y:S05]  /*8130*/  BRA `(.L_x_2272) ;  /* 0x0000000800e87947 */ /* 0x000fea0003800000 */
.L_x_2277:
[----:B-----5:R-:W-:-:S05]  /*8140*/  HADD2.F32 R2, -RZ, R23.H0_H0 ;  /* 0x20000017ff027230 */ /* 0x020fca0000004100 */
[----:B------:R-:W-:-:S06]  /*8150*/  FMUL.FTZ R2, R2, 1 ;  /* 0x3f80000002027820 */ /* 0x000fcc0000410000 */
[----:B------:R-:W0:Y:S02]  /*8160*/  F2F.F64.F32 R2, R2 ;  /* 0x0000000200027310 */ /* 0x000e240000201800 */
[----:B0-----:R0:W-:Y:S01]  /*8170*/  STG.E.64 desc[UR36][R16.64], R2 ;  /* 0x0000000210007986 */ /* 0x0011e2000c101b24 */
[----:B------:R-:W-:Y:S05]  /*8180*/  BRA `(.L_x_2272) ;  /* 0x0000000800d47947 */ /* 0x000fea0003800000 */
.L_x_2267:
        /* <DEDUP_REMOVED lines=16> */
.L_x_2281:
        /* <DEDUP_REMOVED lines=8> */
.L_x_2280:
        /* <DEDUP_REMOVED lines=21> */
.L_x_2285:
[----:B------:R-:W-:Y:S05]  /*8460*/  BSYNC B0 ;  /* 0x0000000000007941 */ /* 0x000fea0003800000 */
.L_x_2284:
[----:B------:R-:W-:-:S05]  /*8470*/  LOP3.LUT R3, R0, R3, RZ, 0xfc, !PT ;  /* 0x0000000300037212 */ /* 0x000fca00078efcff */
[----:B------:R0:W-:Y:S01]  /*8480*/  STG.E.U8 desc[UR36][R16.64], R3 ;  /* 0x0000000310007986 */ /* 0x0001e2000c101124 */
[----:B------:R-:W-:Y:S05]  /*8490*/  BRA `(.L_x_2272) ;  /* 0x0000000800107947 */ /* 0x000fea0003800000 */
.L_x_2283:
        /* <DEDUP_REMOVED lines=13> */
.L_x_2287:
[----:B------:R-:W-:Y:S01]  /*8570*/  IMAD.MOV.U32 R0, RZ, RZ, 0x7f ;  /* 0x0000007fff007424 */ /* 0x000fe200078e00ff */
[----:B------:R-:W-:-:S04]  /*8580*/  ISETP.GT.U32.AND P0, PT, R2, 0x7f800000, PT ;  /* 0x7f8000000200780c */ /* 0x000fc80003f04070 */
[----:B------:R-:W-:-:S09]  /*8590*/  SEL R0, R0, 0x7c, P0 ;  /* 0x0000007c00007807 */ /* 0x000fd20000000000 */
.L_x_2288:
[----:B------:R-:W-:Y:S05]  /*85a0*/  BSYNC B0 ;  /* 0x0000000000007941 */ /* 0x000fea0003800000 */
.L_x_2286:
[----:B------:R-:W-:-:S04]  /*85b0*/  LOP3.LUT R2, R23, 0x80000000, RZ, 0xc0, !PT ;  /* 0x8000000017027812 */ /* 0x000fc800078ec0ff */
[----:B------:R-:W-:-:S04]  /*85c0*/  SHF.R.U32.HI R3, RZ, 0x18, R2 ;  /* 0x00000018ff037819 */ /* 0x000fc80000011602 */
[----:B------:R-:W-:-:S05]  /*85d0*/  LOP3.LUT R3, R0, R3, RZ, 0xfc, !PT ;  /* 0x0000000300037212 */ /* 0x000fca00078efcff */
[----:B------:R0:W-:Y:S01]  /*85e0*/  STG.E.U8 desc[UR36][R16.64], R3 ;  /* 0x0000000310007986 */ /* 0x0001e2000c101124 */
[----:B------:R-:W-:Y:S05]  /*85f0*/  BRA `(.L_x_2272) ;  /* 0x0000000400b87947 */ /* 0x000fea0003800000 */
.L_x_2282:
[----:B-----5:R-:W-:-:S05]  /*8600*/  HADD2.F32 R0, -RZ, R23.H0_H0 ;  /* 0x20000017ff007230 */ /* 0x020fca0000004100 */
[----:B------:R-:W-:-:S05]  /*8610*/  F2FP.BF16.F32.PACK_AB R0, RZ, R0 ;  /* 0x00000000ff00723e */ /* 0x000fca00000010ff */
[----:B------:R0:W-:Y:S01]  /*8620*/  STG.E.U16 desc[UR36][R16.64], R0 ;  /* 0x0000000010007986 */ /* 0x0001e2000c101524 */
[----:B------:R-:W-:Y:S05]  /*8630*/  BRA `(.L_x_2272) ;  /* 0x0000000400a87947 */ /* 0x000fea0003800000 */
.L_x_2279:
        /* <DEDUP_REMOVED lines=12> */
.L_x_2291:
        /* <DEDUP_REMOVED lines=17> */
.L_x_2294:
[----:B------:R-:W-:-:S04]  /*8810*/  LOP3.LUT R2, R23, 0x80000000, RZ, 0xc0, !PT ;  /* 0x8000000017027812 */ /* 0x000fc800078ec0ff */
[----:B------:R-:W-:-:S04]  /*8820*/  SHF.R.U32.HI R3, RZ, 0x18, R2 ;  /* 0x00000018ff037819 */ /* 0x000fc80000011602 */
[----:B------:R-:W-:-:S04]  /*8830*/  LOP3.LUT R0, R0, R3, RZ, 0xfc, !PT ;  /* 0x0000000300007212 */ /* 0x000fc800078efcff */
[----:B------:R-:W-:-:S07]  /*8840*/  PRMT R8, R0, 0x7610, R8 ;  /* 0x0000761000087816 */ /* 0x000fce0000000008 */
.L_x_2293:
[----:B------:R-:W-:Y:S05]  /*8850*/  BSYNC B0 ;  /* 0x0000000000007941 */ /* 0x000fea0003800000 */
.L_x_2292:
[----:B------:R0:W-:Y:S01]  /*8860*/  STG.E.U8 desc[UR36][R16.64], R8 ;  /* 0x0000000810007986 */ /* 0x0001e2000c101124 */
[----:B------:R-:W-:Y:S05]  /*8870*/  BRA `(.L_x_2272) ;  /* 0x0000000400187947 */ /* 0x000fea0003800000 */
.L_x_2290:
        /* <DEDUP_REMOVED lines=17> */
.L_x_2297:
[----:B------:R-:W-:-:S04]  /*8990*/  LOP3.LUT R2, R23, 0x80000000, RZ, 0xc0, !PT ;  /* 0x8000000017027812 */ /* 0x000fc800078ec0ff */
[----:B------:R-:W-:-:S04]  /*89a0*/  SHF.R.U32.HI R3, RZ, 0x18, R2 ;  /* 0x00000018ff037819 */ /* 0x000fc80000011602 */
[----:B------:R-:W-:-:S04]  /*89b0*/  LOP3.LUT R0, R0, R3, RZ, 0xfc, !PT ;  /* 0x0000000300007212 */ /* 0x000fc800078efcff */
[----:B------:R-:W-:-:S07]  /*89c0*/  PRMT R8, R0, 0x7610, R8 ;  /* 0x0000761000087816 */ /* 0x000fce0000000008 */
.L_x_2296:
[----:B------:R-:W-:Y:S05]  /*89d0*/  BSYNC B0 ;  /* 0x0000000000007941 */ /* 0x000fea0003800000 */
.L_x_2295:
[----:B------:R0:W-:Y:S01]  /*89e0*/  STG.E.U8 desc[UR36][R16.64], R8 ;  /* 0x0000000810007986 */ /* 0x0001e2000c101124 */
[----:B------:R-:W-:Y:S05]  /*89f0*/  BRA `(.L_x_2272) ;  /* 0x0000000000b87947 */ /* 0x000fea0003800000 */
.L_x_2289:
        /* <DEDUP_REMOVED lines=22> */
.L_x_2271:
[----:B-----5:R-:W-:Y:S01]  /*8b60*/  MOV R0, 0x0 ;  /* 0x0000000000007802 */ /* 0x020fe20000000f00 */
        /* <DEDUP_REMOVED lines=15> */
.L_x_2300:
[----:B------:R-:W-:Y:S05]  /*8c60*/  BRA `(.L_x_2272) ;  /* 0x00000000001c7947 */ /* 0x000fea0003800000 */
.L_x_2299:
[----:B-----5:R-:W-:-:S06]  /*8c70*/  HADD2.F32 R2, -RZ, R23.H0_H0 ;  /* 0x20000017ff027230 */ /* 0x020fcc0000004100 */
[----:B------:R-:W0:Y:S02]  /*8c80*/  F2I.U64.TRUNC R2, R2 ;  /* 0x0000000200027311 */ /* 0x000e24000020d800 */
[----:B0-----:R0:W-:Y:S01]  /*8c90*/  STG.E.64 desc[UR36][R16.64], R2 ;  /* 0x0000000210007986 */ /* 0x0011e2000c101b24 */
[----:B------:R-:W-:Y:S05]  /*8ca0*/  BRA `(.L_x_2272) ;  /* 0x00000000000c7947 */ /* 0x000fea0003800000 */
.L_x_2298:
[----:B-----5:R-:W-:-:S06]  /*8cb0*/  HADD2.F32 R23, -RZ, R23.H0_H0 ;  /* 0x20000017ff177230 */ /* 0x020fcc0000004100 */
[----:B------:R-:W0:Y:S02]  /*8cc0*/  F2I.FTZ.U32.TRUNC.NTZ R23, R23 ;  /* 0x0000001700177305 */ /* 0x000e24000021f000 */
[----:B0-----:R0:W-:Y:S02]  /*8cd0*/  STG.E desc[UR36][R16.64], R23 ;  /* 0x0000001710007986 */ /* 0x0011e4000c101924 */
.L_x_2272:
[----:B------:R-:W-:-:S07]  /*8ce0*/  VIADD R19, R19, 0x80 ;  /* 0x0000008013137836 */ /* 0x000fce0000000000 */
.L_x_2199:
[----:B------:R-:W-:Y:S05]  /*8cf0*/  BSYNC B6 ;  /* 0x0000000000067941 */ /* 0x000fea0003800000 */
.L_x_2198:
        /* <DEDUP_REMOVED lines=358> */
.L_x_2303:
        /* <DEDUP_REMOVED lines=23> */
.L_x_2307:
[----:B------:R-:W2:Y:S02]  /*a4d0*/  LDG.E.U8 R2, desc[UR36][R2.64] ;  /* 0x0000002402027981 */ /* 0x000ea4000c1e1100 */
[----:B--2---:R-:W-:-:S04]  /*a4e0*/  I2FP.F32.U32 R0, R2 ;  /* 0x0000000200007245 */ /* 0x004fc80000201000 */
[----:B------:R-:W-:-:S04]  /*a4f0*/  F2FP.F16.F32.PACK_AB R0, RZ, R0 ;  /* 0x00000000ff00723e */ /* 0x000fc800000000ff */
[----:B------:R-:W-:Y:S01]  /*a500*/  PRMT R23, R0, 0x7610, R23 ;  /* 0x0000761000177816 */ /* 0x000fe20000000017 */
[----:B------:R-:W-:Y:S06]  /*a510*/  BRA `(.L_x_2309) ;  /* 0x0000000c00bc7947 */ /* 0x000fec0003800000 */
.L_x_2306:
        /* <DEDUP_REMOVED lines=11> */
.L_x_2311:
[----:B------:R-:W2:Y:S02]  /*a5d0*/  LDG.E R2, desc[UR36][R2.64] ;  /* 0x0000002402027981 */ /* 0x000ea4000c1e1900 */
[----:B--2---:R-:W-:-:S04]  /*a5e0*/  I2FP.F32.S32 R0, R2 ;  /* 0x0000000200007245 */ /* 0x004fc80000201400 */
[----:B------:R-:W-:-:S04]  /*a5f0*/  F2FP.F16.F32.PACK_AB R0, RZ, R0 ;  /* 0x00000000ff00723e */ /* 0x000fc800000000ff */
[----:B------:R-:W-:Y:S01]  /*a600*/  PRMT R23, R0, 0x7610, R23 ;  /* 0x0000761000177816 */ /* 0x000fe20000000017 */
[----:B------:R-:W-:Y:S06]  /*a610*/  BRA `(.L_x_2309) ;  /* 0x0000000c007c7947 */ /* 0x000fec0003800000 */
.L_x_2310:
[----:B------:R-:W2:Y:S02]  /*a620*/  LDG.E.U16 R2, desc[UR36][R2.64] ;  /* 0x0000002402027981 */ /* 0x000ea4000c1e1500 */
[----:B--2---:R-:W0:Y:S02]  /*a630*/  I2F.S16 R0, R2 ;  /* 0x0000000200007306 */ /* 0x004e240000101400 */
[----:B0-----:R-:W-:-:S04]  /*a640*/  F2FP.F16.F32.PACK_AB R0, RZ, R0 ;  /* 0x00000000ff00723e */ /* 0x001fc800000000ff */
[----:B------:R-:W-:Y:S01]  /*a650*/  PRMT R23, R0, 0x7610, R23 ;  /* 0x0000761000177816 */ /* 0x000fe20000000017 */
[----:B------:R-:W-:Y:S06]  /*a660*/  BRA `(.L_x_2309) ;  /* 0x0000000c00687947 */ /* 0x000fec0003800000 */
.L_x_2305:
        /* <DEDUP_REMOVED lines=9> */
.L_x_2313:
[----:B------:R0:W5:Y:S01]  /*a700*/  LDG.E.U16 R23, desc[UR36][R2.64] ;  /* 0x0000002402177981 */ /* 0x000162000c1e1500 */
[----:B------:R-:W-:Y:S05]  /*a710*/  BRA `(.L_x_2309) ;  /* 0x0000000c003c7947 */ /* 0x000fea0003800000 */
.L_x_2312:
        /* <DEDUP_REMOVED lines=9> */
.L_x_2315:
[----:B------:R1:W5:Y:S01]  /*a7b0*/  LDG.E.U16 R23, desc[UR36][R2.64] ;  /* 0x0000002402177981 */ /* 0x000362000c1e1500 */
[----:B------:R-:W-:Y:S05]  /*a7c0*/  BRA `(.L_x_2309) ;  /* 0x0000000c00107947 */ /* 0x000fea0003800000 */
.L_x_2314:
        /* <DEDUP_REMOVED lines=9> */
.L_x_2304:
        /* <DEDUP_REMOVED lines=14> */
.L_x_2318:
        /* <DEDUP_REMOVED lines=9> */
.L_x_2317:
        /* <DEDUP_REMOVED lines=28> */
.L_x_2320:
        /* <DEDUP_REMOVED lines=15> */
.L_x_2319:
[----:B------:R-:W2:Y:S02]  /*ac80*/  LDG.E.U16 R0, desc[UR36][R2.64] ;  /* 0x0000002402007981 */ /* 0x000ea4000c1e1500 */
[----:B--2---:R-:W-:-:S05]  /*ac90*/  IMAD.U32 R0, R0, 0x10000, RZ ;  /* 0x0001000000007824 */ /* 0x004fca00078e00ff */
[----:B------:R-:W-:-:S04]  /*aca0*/  F2FP.F16.F32.PACK_AB R0, RZ, R0 ;  /* 0x00000000ff00723e */ /* 0x000fc800000000ff */
[----:B------:R-:W-:Y:S01]  /*acb0*/  PRMT R23, R0, 0x7610, R23 ;  /* 0x0000761000177816 */ /* 0x000fe20000000017 */
[----:B------:R-:W-:Y:S06]  /*acc0*/  BRA `(.L_x_2309) ;  /* 0x0000000400d07947 */ /* 0x000fec0003800000 */
.L_x_2316:
        /* <DEDUP_REMOVED lines=13> */
.L_x_2323:
        /* <DEDUP_REMOVED lines=21> */
.L_x_2327:
[----:B------:R-:W-:Y:S05]  /*aef0*/  BSYNC B1 ;  /* 0x0000000000017941 */ /* 0x000fea0003800000 */
.L_x_2326:
[----:B------:R-:W-:Y:S01]  /*af00*/  LEA R3, R0, 0x3b800000, 0x17 ;  /* 0x3b80000000037811 */ /* 0x000fe200078eb8ff */
[----:B------:R-:W-:-:S05]  /*af10*/  IMAD.SHL.U32 R0, R2, 0x100000, RZ ;  /* 0x0010000002007824 */ /* 0x000fca00078e00ff */
[----:B------:R-:W-:-:S07]  /*af20*/  LOP3.LUT R0, R3, R0, R4, 0xfe, !PT ;  /* 0x0000000003007212 */ /* 0x000fce00078efe04 */
.L_x_2325:
[----:B------:R-:W-:Y:S05]  /*af30*/  BSYNC B0 ;  /* 0x0000000000007941 */ /* 0x000fea0003800000 */
.L_x_2324:
[----:B------:R-:W-:-:S04]  /*af40*/  F2FP.F16.F32.PACK_AB R0, RZ, R0 ;  /* 0x00000000ff00723e */ /* 0x000fc800000000ff */
[----:B------:R-:W-:Y:S01]  /*af50*/  PRMT R23, R0, 0x7610, R23 ;  /* 0x0000761000177816 */ /* 0x000fe20000000017 */
[----:B------:R-:W-:Y:S06]  /*af60*/  BRA `(.L_x_2309) ;  /* 0x0000000400287947 */ /* 0x000fec0003800000 */
.L_x_2322:
        /* <DEDUP_REMOVED lines=21> */
.L_x_2331:
[----:B------:R-:W-:Y:S05]  /*b0c0*/  BSYNC B1 ;  /* 0x0000000000017941 */ /* 0x000fea0003800000 */
.L_x_2330:
[----:B------:R-:W-:Y:S01]  /*b0d0*/  LEA R3, R0, 0x37800000, 0x17 ;  /* 0x3780000000037811 */ /* 0x000fe200078eb8ff */
[----:B------:R-:W-:-:S05]  /*b0e0*/  IMAD.SHL.U32 R0, R2, 0x200000, RZ ;  /* 0x0020000002007824 */ /* 0x000fca00078e00ff */
[----:B------:R-:W-:-:S07]  /*b0f0*/  LOP3.LUT R0, R3, R0, R4, 0xfe, !PT ;  /* 0x0000000003007212 */ /* 0x000fce00078efe04 */
.L_x_2329:
[----:B------:R-:W-:Y:S05]  /*b100*/  BSYNC B0 ;  /* 0x0000000000007941 */ /* 0x000fea0003800000 */
.L_x_2328:
[----:B------:R-:W-:-:S04]  /*b110*/  F2FP.F16.F32.PACK_AB R0, RZ, R0 ;  /* 0x00000000ff00723e */ /* 0x000fc800000000ff */
[----:B------:R-:W-:Y:S01]  /*b120*/  PRMT R23, R0, 0x7610, R23 ;  /* 0x0000761000177816 */ /* 0x000fe20000000017 */
[----:B------:R-:W-:Y:S06]  /*b130*/  BRA `(.L_x_2309) ;  /* 0x0000000000b47947 */ /* 0x000fec0003800000 */
.L_x_2321:
        /* <DEDUP_REMOVED lines=14> */
.L_x_2335:
[----:B------:R-:W-:Y:S05]  /*b220*/  BSYNC B0 ;  /* 0x0000000000007941 */ /* 0x000fea0003800000 */
.L_x_2334:
[----:B------:R-:W-:-:S04]  /*b230*/  F2FP.F16.F32.PACK_AB R0, RZ, R0 ;  /* 0x00000000ff00723e */ /* 0x000fc800000000ff */
[----:B------:R-:W-:Y:S01]  /*b240*/  PRMT R23, R0, 0x7610, R23 ;  /* 0x0000761000177816 */ /* 0x000fe20000000017 */
[----:B------:R-:W-:Y:S06]  /*b250*/  BRA `(.L_x_2309) ;  /* 0x00000000006c7947 */ /* 0x000fec0003800000 */
.L_x_2308:
        /* <DEDUP_REMOVED lines=16> */
.L_x_2336:
[----:B------:R-:W-:Y:S01]  /*b360*/  PRMT R23, RZ, 0x7610, R23 ;  /* 0x00007610ff177816 */ /* 0x000fe20000000017 */
[----:B------:R-:W-:Y:S06]  /*b370*/  BRA `(.L_x_2309) ;  /* 0x0000000000247947 */ /* 0x000fec0003800000 */
.L_x_2333:
[----:B------:R-:W2:Y:S02]  /*b380*/  LDG.E.64 R2, desc[UR36][R2.64] ;  /* 0x0000002402027981 */ /* 0x000ea4000c1e1b00 */
[----:B--2---:R-:W0:Y:S02]  /*b390*/  I2F.U64 R0, R2 ;  /* 0x0000000200007312 */ /* 0x004e240000301000 */
[----:B0-----:R-:W-:-:S04]  /*b3a0*/  F2FP.F16.F32.PACK_AB R0, RZ, R0 ;  /* 0x00000000ff00723e */ /* 0x001fc800000000ff */
[----:B------:R-:W-:Y:S01]  /*b3b0*/  PRMT R23, R0, 0x7610, R23 ;  /* 0x0000761000177816 */ /* 0x000fe20000000017 */
[----:B------:R-:W-:Y:S06]  /*b3c0*/  BRA `(.L_x_2309) ;  /* 0x0000000000107947 */ /* 0x000fec0003800000 */
.L_x_2332:
[----:B------:R-:W2:Y:S02]  /*b3d0*/  LDG.E R2, desc[UR36][R2.64] ;  /* 0x0000002402027981 */ /* 0x000ea4000c1e1900 */
[----:B--2---:R-:W-:-:S04]  /*b3e0*/  I2FP.F32.U32 R0, R2 ;  /* 0x0000000200007245 */ /* 0x004fc80000201000 */
[----:B------:R-:W-:-:S04]  /*b3f0*/  F2FP.F16.F32.PACK_AB R0, RZ, R0 ;  /* 0x00000000ff00723e */ /* 0x000fc800000000ff */
[----:B------:R-:W-:-:S07]  /*b400*/  PRMT R23, R0, 0x7610, R23 ;  /* 0x0000761000177816 */ /* 0x000fce0000000017 */
.L_x_2309:
        /* <DEDUP_REMOVED lines=19> */
.L_x_2340:
[----:B------:R-:W2:Y:S02]  /*b540*/  LDG.E.U8 R2, desc[UR36][R2.64] ;  /* 0x0000002402027981 */ /* 0x000ea4000c1e1100 */
[----:B--2---:R-:W-:-:S04]  /*b550*/  I2FP.F32.U32 R0, R2 ;  /* 0x0000000200007245 */ /* 0x004fc80000201000 */
[----:B------:R-:W-:Y:S01]  /*b560*/  F2FP.F16.F32.PACK_AB R0, RZ, R0 ;  /* 0x00000000ff00723e */ /* 0x000fe200000000ff */
[----:B------:R-:W-:Y:S06]  /*b570*/  BRA `(.L_x_2342) ;  /* 0x0000000c00887947 */ /* 0x000fec0003800000 */
.L_x_2339:
        /* <DEDUP_REMOVED lines=10> */
.L_x_2344:
[----:B------:R-:W2:Y:S02]  /*b620*/  LDG.E R2, desc[UR36][R2.64] ;  /* 0x0000002402027981 */ /* 0x000ea4000c1e1900 */
[----:B--2---:R-:W-:-:S04]  /*b630*/  I2FP.F32.S32 R0, R2 ;  /* 0x0000000200007245 */ /* 0x004fc80000201400 */
[----:B------:R-:W-:Y:S01]  /*b640*/  F2FP.F16.F32.PACK_AB R0, RZ, R0 ;  /* 0x00000000ff00723e */ /* 0x000fe200000000ff */
[----:B------:R-:W-:Y:S06]  /*b650*/  BRA `(.L_x_2342) ;  /* 0x0000000c00507947 */ /* 0x000fec0003800000 */
.L_x_2343:
[----:B------:R-:W2:Y:S02]  /*b660*/  LDG.E.U16 R2, desc[UR36][R2.64] ;  /* 0x0000002402027981 */ /* 0x000ea4000c1e1500 */
[----:B--2---:R-:W0:Y:S02]  /*b670*/  I2F.S16 R0, R2 ;  /* 0x0000000200007306 */ /* 0x004e240000101400 */
[----:B0-----:R-:W-:Y:S01]  /*b680*/  F2FP.F16.F32.PACK_AB R0, RZ, R0 ;  /* 0x00000000ff00723e */ /* 0x001fe200000000ff */
[----:B------:R-:W-:Y:S06]  /*b690*/  BRA `(.L_x_2342) ;  /* 0x0000000c00407947 */ /* 0x000fec0003800000 */
.L_x_2338:
        /* <DEDUP_REMOVED lines=9> */
.L_x_2346:
[----:B------:R0:W5:Y:S01]  /*b730*/  LDG.E.U16 R0, desc[UR36][R2.64] ;  /* 0x0000002402007981 */ /* 0x000162000c1e1500 */
[----:B------:R-:W-:Y:S05]  /*b740*/  BRA `(.L_x_2342) ;  /* 0x0000000c00147947 */ /* 0x000fea0003800000 */
.L_x_2345:
        /* <DEDUP_REMOVED lines=9> */
.L_x_2348:
[----:B------:R1:W5:Y:S01]  /*b7e0*/  LDG.E.U16 R0, desc[UR36][R2.64] ;  /* 0x0000002402007981 */ /* 0x000362000c1e1500 */
[----:B------:R-:W-:Y:S05]  /*b7f0*/  BRA `(.L_x_2342) ;  /* 0x0000000800e87947 */ /* 0x000fea0003800000 */
.L_x_2347:
        /* <DEDUP_REMOVED lines=8> */
.L_x_2337:
        /* <DEDUP_REMOVED lines=13> */
.L_x_2351:
        /* <DEDUP_REMOVED lines=8> */
.L_x_2350:
        /* <DEDUP_REMOVED lines=28> */
.L_x_2353:
        /* <DEDUP_REMOVED lines=15> */
.L_x_2352:
[----:B------:R-:W2:Y:S02]  /*bc80*/  LDG.E.U16 R0, desc[UR36][R2.64] ;  /* 0x0000002402007981 */ /* 0x000ea4000c1e1500 */
[----:B--2---:R-:W-:-:S05]  /*bc90*/  IMAD.U32 R0, R0, 0x10000, RZ ;  /* 0x0001000000007824 */ /* 0x004fca00078e00ff */
[----:B------:R-:W-:Y:S01]  /*bca0*/  F2FP.F16.F32.PACK_AB R0, RZ, R0 ;  /* 0x00000000ff00723e */ /* 0x000fe200000000ff */
[----:B------:R-:W-:Y:S06]  /*bcb0*/  BRA `(.L_x_2342) ;  /* 0x0000000400b87947 */ /* 0x000fec0003800000 */
.L_x_2349:
        /* <DEDUP_REMOVED lines=12> */
.L_x_2356:
        /* <DEDUP_REMOVED lines=21> */
.L_x_2360:
[----:B------:R-:W-:Y:S05]  /*bed0*/  BSYNC B1 ;  /* 0x0000000000017941 */ /* 0x000fea0003800000 */
.L_x_2359:
[----:B------:R-:W-:Y:S01]  /*bee0*/  LEA R3, R0, 0x3b800000, 0x17 ;  /* 0x3b80000000037811 */ /* 0x000fe200078eb8ff */
[----:B------:R-:W-:-:S05]  /*bef0*/  IMAD.SHL.U32 R0, R2, 0x100000, RZ ;  /* 0x0010000002007824 */ /* 0x000fca00078e00ff */
[----:B------:R-:W-:-:S07]  /*bf00*/  LOP3.LUT R0, R3, R0, R4, 0xfe, !PT ;  /* 0x0000000003007212 */ /* 0x000fce00078efe04 */
.L_x_2358:
[----:B------:R-:W-:Y:S05]  /*bf10*/  BSYNC B0 ;  /* 0x0000000000007941 */ /* 0x000fea0003800000 */
.L_x_2357:
[----:B------:R-:W-:Y:S01]  /*bf20*/  F2FP.F16.F32.PACK_AB R0, RZ, R0 ;  /* 0x00000000ff00723e */ /* 0x000fe200000000ff */
[----:B------:R-:W-:Y:S06]  /*bf30*/  BRA `(.L_x_2342) ;  /* 0x0000000400187947 */ /* 0x000fec0003800000 */
.L_x_2355:
        /* <DEDUP_REMOVED lines=21> */
.L_x_2364:
[----:B------:R-:W-:Y:S05]  /*c090*/  BSYNC B1 ;  /* 0x0000000000017941 */ /* 0x000fea0003800000 */
.L_x_2363:
[----:B------:R-:W-:Y:S01]  /*c0a0*/  LEA R3, R0, 0x37800000, 0x17 ;  /* 0x3780000000037811 */ /* 0x000fe200078eb8ff */
[----:B------:R-:W-:-:S05]  /*c0b0*/  IMAD.SHL.U32 R0, R2, 0x200000, RZ ;  /* 0x0020000002007824 */ /* 0x000fca00078e00ff */
[----:B------:R-:W-:-:S07]  /*c0c0*/  LOP3.LUT R0, R3, R0, R4, 0xfe, !PT ;  /* 0x0000000003007212 */ /* 0x000fce00078efe04 */
.L_x_2362:
[----:B------:R-:W-:Y:S05]  /*c0d0*/  BSYNC B0 ;  /* 0x0000000000007941 */ /* 0x000fea0003800000 */
.L_x_2361:
[----:B------:R-:W-:Y:S01]  /*c0e0*/  F2FP.F16.F32.PACK_AB R0, RZ, R0 ;  /* 0x00000000ff00723e */ /* 0x000fe200000000ff */
[----:B------:R-:W-:Y:S06]  /*c0f0*/  BRA `(.L_x_2342) ;  /* 0x0000000000a87947 */ /* 0x000fec0003800000 */
.L_x_2354:
        /* <DEDUP_REMOVED lines=14> */
.L_x_2368:
[----:B------:R-:W-:Y:S05]  /*c1e0*/  BSYNC B0 ;  /* 0x0000000000007941 */ /* 0x000fea0003800000 */
.L_x_2367:
[----:B------:R-:W-:Y:S01]  /*c1f0*/  F2FP.F16.F32.PACK_AB R0, RZ, R0 ;  /* 0x00000000ff00723e */ /* 0x000fe200000000ff */
[----:B------:R-:W-:Y:S06]  /*c200*/  BRA `(.L_x_2342) ;  /* 0x0000000000647947 */ /* 0x000fec0003800000 */
.L_x_2341:
        /* <DEDUP_REMOVED lines=16> */
.L_x_2369:
[----:B------:R-:W-:Y:S01]  /*c310*/  PRMT R0, RZ, 0x7610, R0 ;  /* 0x00007610ff007816 */ /* 0x000fe20000000000 */
[----:B------:R-:W-:Y:S06]  /*c320*/  BRA `(.L_x_2342) ;  /* 0x00000000001c7947 */ /* 0x000fec0003800000 */
.L_x_2366:
[----:B------:R-:W2:Y:S02]  /*c330*/  LDG.E.64 R2, desc[UR36][R2.64] ;  /* 0x0000002402027981 */ /* 0x000ea4000c1e1b00 */
[----:B--2---:R-:W0:Y:S02]  /*c340*/  I2F.U64 R0, R2 ;  /* 0x0000000200007312 */ /* 0x004e240000301000 */
[----:B0-----:R-:W-:Y:S01]  /*c350*/  F2FP.F16.F32.PACK_AB R0, RZ, R0 ;  /* 0x00000000ff00723e */ /* 0x001fe200000000ff */
[----:B------:R-:W-:Y:S06]  /*c360*/  BRA `(.L_x_2342) ;  /* 0x00000000000c7947 */ /* 0x000fec0003800000 */
.L_x_2365:
[----:B------:R-:W2:Y:S02]  /*c370*/  LDG.E R2, desc[UR36][R2.64] ;  /* 0x0000002402027981 */ /* 0x000ea4000c1e1900 */
[----:B--2---:R-:W-:-:S04]  /*c380*/  I2FP.F32.U32 R0, R2 ;  /* 0x0000000200007245 */ /* 0x004fc80000201000 */
[----:B------:R-:W-:-:S07]  /*c390*/  F2FP.F16.F32.PACK_AB R0, RZ, R0 ;  /* 0x00000000ff00723e */ /* 0x000fce00000000ff */
.L_x_2342:
        /* <DEDUP_REMOVED lines=16> */
.L_x_2373:
[----:B-----5:R-:W-:-:S06]  /*c4a0*/  HADD2.F32 R3, -RZ, R23.H0_H0 ;  /* 0x20000017ff037230 */ /* 0x020fcc0000004100 */
[----:B------:R-:W0:Y:S02]  /*c4b0*/  F2I.S64.TRUNC R2, R3 ;  /* 0x0000000300027311 */ /* 0x000e24000020d900 */
[----:B0-----:R0:W-:Y:S01]  /*c4c0*/  STG.E.U8 desc[UR36][R16.64], R2 ;  /* 0x0000000210007986 */ /* 0x0011e2000c101124 */
[----:B------:R-:W-:Y:S05]  /*c4d0*/  BRA `(.L_x_2375) ;  /* 0x0000000c00907947 */ /* 0x000fea0003800000 */
.L_x_2372:
        /* <DEDUP_REMOVED lines=10> */
.L_x_2377:
[----:B-----5:R-:W-:-:S06]  /*c580*/  HADD2.F32 R23, -RZ, R23.H0_H0 ;  /* 0x20000017ff177230 */ /* 0x020fcc0000004100 */
[----:B------:R-:W0:Y:S02]  /*c590*/  F2I.FTZ.TRUNC.NTZ R23, R23 ;  /* 0x0000001700177305 */ /* 0x000e24000021f100 */
[----:B0-----:R0:W-:Y:S01]  /*c5a0*/  STG.E desc[UR36][R16.64], R23 ;  /* 0x0000001710007986 */ /* 0x0011e2000c101924 */
[----:B------:R-:W-:Y:S05]  /*c5b0*/  BRA `(.L_x_2375) ;  /* 0x0000000c00587947 */ /* 0x000fea0003800000 */
.L_x_2376:
[----:B-----5:R-:W-:-:S06]  /*c5c0*/  HADD2.F32 R23, -RZ, R23.H0_H0 ;  /* 0x20000017ff177230 */ /* 0x020fcc0000004100 */
[----:B------:R-:W0:Y:S02]  /*c5d0*/  F2I.FTZ.TRUNC.NTZ R23, R23 ;  /* 0x0000001700177305 */ /* 0x000e24000021f100 */
[----:B0-----:R0:W-:Y:S01]  /*c5e0*/  STG.E.U16 desc[UR36][R16.64], R23 ;  /* 0x0000001710007986 */ /* 0x0011e2000c101524 */
[----:B------:R-:W-:Y:S05]  /*c5f0*/  BRA `(.L_x_2375) ;  /* 0x0000000c00487947 */ /* 0x000fea0003800000 */
.L_x_2371:
        /* <DEDUP_REMOVED lines=9> */
.L_x_2379:
[----:B-----5:R0:W-:Y:S01]  /*c690*/  STG.E.U16 desc[UR36][R16.64], R23 ;  /* 0x0000001710007986 */ /* 0x0201e2000c101524 */
[----:B------:R-:W-:Y:S05]  /*c6a0*/  BRA `(.L_x_2375) ;  /* 0x0000000c001c7947 */ /* 0x000fea0003800000 */
.L_x_2378:
        /* <DEDUP_REMOVED lines=10> */
.L_x_2381:
[----:B-----5:R-:W-:-:S05]  /*c750*/  PRMT R23, R23, 0x5410, R0 ;  /* 0x0000541017177816 */ /* 0x020fca0000000000 */
[----:B------:R0:W-:Y:S01]  /*c760*/  STG.E desc[UR36][R16.64], R23 ;  /* 0x0000001710007986 */ /* 0x0001e2000c101924 */
[----:B------:R-:W-:Y:S05]  /*c770*/  BRA `(.L_x_2375) ;  /* 0x0000000800e87947 */ /* 0x000fea0003800000 */
.L_x_2380:
[----:B-----5:R-:W-:-:S05]  /*c780*/  HADD2.F32 R2, -RZ, R23.H0_H0 ;  /* 0x20000017ff027230 */ /* 0x020fca0000004100 */
[----:B------:R-:W-:-:S06]  /*c790*/  FMUL.FTZ R2, R2, 1 ;  /* 0x3f80000002027820 */ /* 0x000fcc0000410000 */
[----:B------:R-:W0:Y:S02]  /*c7a0*/  F2F.F64.F32 R2, R2 ;  /* 0x0000000200027310 */ /* 0x000e240000201800 */
[----:B0-----:R0:W-:Y:S01]  /*c7b0*/  STG.E.64 desc[UR36][R16.64], R2 ;  /* 0x0000000210007986 */ /* 0x0011e2000c101b24 */
[----:B------:R-:W-:Y:S05]  /*c7c0*/  BRA `(.L_x_2375) ;  /* 0x0000000800d47947 */ /* 0x000fea0003800000 */
.L_x_2370:
        /* <DEDUP_REMOVED lines=16> */
.L_x_2384:
        /* <DEDUP_REMOVED lines=8> */
.L_x_2383:
        /* <DEDUP_REMOVED lines=21> */
.L_x_2388:
[----:B------:R-:W-:Y:S05]  /*caa0*/  BSYNC B0 ;  /* 0x0000000000007941 */ /* 0x000fea0003800000 */
.L_x_2387:
[----:B------:R-:W-:-:S05]  /*cab0*/  LOP3.LUT R3, R0, R3, RZ, 0xfc, !PT ;  /* 0x0000000300037212 */ /* 0x000fca00078efcff */
[----:B------:R0:W-:Y:S01]  /*cac0*/  STG.E.U8 desc[UR36][R16.64], R3 ;  /* 0x0000000310007986 */ /* 0x0001e2000c101124 */
[----:B------:R-:W-:Y:S05]  /*cad0*/  BRA `(.L_x_2375) ;  /* 0x0000000800107947 */ /* 0x000fea0003800000 */
.L_x_2386:
        /* <DEDUP_REMOVED lines=13> */
.L_x_2390:
[----:B------:R-:W-:Y:S01]  /*cbb0*/  IMAD.MOV.U32 R0, RZ, RZ, 0x7f ;  /* 0x0000007fff007424 */ /* 0x000fe200078e00ff */
[----:B------:R-:W-:-:S04]  /*cbc0*/  ISETP.GT.U32.AND P0, PT, R2, 0x7f800000, PT ;  /* 0x7f8000000200780c */ /* 0x000fc80003f04070 */
[----:B------:R-:W-:-:S09]  /*cbd0*/  SEL R0, R0, 0x7c, P0 ;  /* 0x0000007c00007807 */ /* 0x000fd20000000000 */
.L_x_2391:
[----:B------:R-:W-:Y:S05]  /*cbe0*/  BSYNC B0 ;  /* 0x0000000000007941 */ /* 0x000fea0003800000 */
.L_x_2389:
[----:B------:R-:W-:-:S04]  /*cbf0*/  LOP3.LUT R2, R23, 0x80000000, RZ, 0xc0, !PT ;  /* 0x8000000017027812 */ /* 0x000fc800078ec0ff */
[----:B------:R-:W-:-:S04]  /*cc00*/  SHF.R.U32.HI R3, RZ, 0x18, R2 ;  /* 0x00000018ff037819 */ /* 0x000fc80000011602 */
[----:B------:R-:W-:-:S05]  /*cc10*/  LOP3.LUT R3, R0, R3, RZ, 0xfc, !PT ;  /* 0x0000000300037212 */ /* 0x000fca00078efcff */
[----:B------:R0:W-:Y:S01]  /*cc20*/  STG.E.U8 desc[UR36][R16.64], R3 ;  /* 0x0000000310007986 */ /* 0x0001e2000c101124 */
[----:B------:R-:W-:Y:S05]  /*cc30*/  BRA `(.L_x_2375) ;  /* 0x0000000400b87947 */ /* 0x000fea0003800000 */
.L_x_2385:
[----:B-----5:R-:W-:-:S05]  /*cc40*/  HADD2.F32 R0, -RZ, R23.H0_H0 ;  /* 0x20000017ff007230 */ /* 0x020fca0000004100 */
[----:B------:R-:W-:-:S05]  /*cc50*/  F2FP.BF16.F32.PACK_AB R0, RZ, R0 ;  /* 0x00000000ff00723e */ /* 0x000fca00000010ff */
[----:B------:R0:W-:Y:S01]  /*cc60*/  STG.E.U16 desc[UR36][R16.64], R0 ;  /* 0x0000000010007986 */ /* 0x0001e2000c101524 */
[----:B------:R-:W-:Y:S05]  /*cc70*/  BRA `(.L_x_2375) ;  /* 0x0000000400a87947 */ /* 0x000fea0003800000 */
.L_x_2382:
        /* <DEDUP_REMOVED lines=12> */
.L_x_2394:
        /* <DEDUP_REMOVED lines=17> */
.L_x_2397:
[----:B------:R-:W-:-:S04]  /*ce50*/  LOP3.LUT R2, R23, 0x80000000, RZ, 0xc0, !PT ;  /* 0x8000000017027812 */ /* 0x000fc800078ec0ff */
[----:B------:R-:W-:-:S04]  /*ce60*/  SHF.R.U32.HI R3, RZ, 0x18, R2 ;  /* 0x00000018ff037819 */ /* 0x000fc80000011602 */
[----:B------:R-:W-:-:S04]  /*ce70*/  LOP3.LUT R0, R0, R3, RZ, 0xfc, !PT ;  /* 0x0000000300007212 */ /* 0x000fc800078efcff */
[----:B------:R-:W-:-:S07]  /*ce80*/  PRMT R8, R0, 0x7610, R8 ;  /* 0x0000761000087816 */ /* 0x000fce0000000008 */
.L_x_2396:
[----:B------:R-:W-:Y:S05]  /*ce90*/  BSYNC B0 ;  /* 0x0000000000007941 */ /* 0x000fea0003800000 */
.L_x_2395:
[----:B------:R3:W-:Y:S01]  /*cea0*/  STG.E.U8 desc[UR36][R16.64], R8 ;  /* 0x0000000810007986 */ /* 0x0007e2000c101124 */
[----:B------:R-:W-:Y:S05]  /*ceb0*/  BRA `(.L_x_2375) ;  /* 0x0000000400187947 */ /* 0x000fea0003800000 */
.L_x_2393:
        /* <DEDUP_REMOVED lines=17> */
.L_x_2400:
[----:B------:R-:W-:-:S04]  /*cfd0*/  LOP3.LUT R2, R23, 0x80000000, RZ, 0xc0, !PT ;  /* 0x8000000017027812 */ /* 0x000fc800078ec0ff */
[----:B------:R-:W-:-:S04]  /*cfe0*/  SHF.R.U32.HI R3, RZ, 0x18, R2 ;  /* 0x00000018ff037819 */ /* 0x000fc80000011602 */
[----:B------:R-:W-:-:S04]  /*cff0*/  LOP3.LUT R0, R0, R3, RZ, 0xfc, !PT ;  /* 0x0000000300007212 */ /* 0x000fc800078efcff */
[----:B------:R-:W-:-:S07]  /*d000*/  PRMT R8, R0, 0x7610, R8 ;  /* 0x0000761000087816 */ /* 0x000fce0000000008 */
.L_x_2399:
[----:B------:R-:W-:Y:S05]  /*d010*/  BSYNC B0 ;  /* 0x0000000000007941 */ /* 0x000fea0003800000 */
.L_x_2398:
[----:B------:R0:W-:Y:S01]  /*d020*/  STG.E.U8 desc[UR36][R16.64], R8 ;  /* 0x0000000810007986 */ /* 0x0001e2000c101124 */
[----:B------:R-:W-:Y:S05]  /*d030*/  BRA `(.L_x_2375) ;  /* 0x0000000000b87947 */ /* 0x000fea0003800000 */
.L_x_2392:
        /* <DEDUP_REMOVED lines=22> */
.L_x_2374:
        /* <DEDUP_REMOVED lines=16> */
.L_x_2403:
[----:B------:R-:W-:Y:S05]  /*d2a0*/  BRA `(.L_x_2375) ;  /* 0x00000000001c7947 */ /* 0x000fea0003800000 */
.L_x_2402:
[----:B-----5:R-:W-:-:S06]  /*d2b0*/  HADD2.F32 R2, -RZ, R23.H0_H0 ;  /* 0x20000017ff027230 */ /* 0x020fcc0000004100 */
[----:B------:R-:W0:Y:S02]  /*d2c0*/  F2I.U64.TRUNC R2, R2 ;  /* 0x0000000200027311 */ /* 0x000e24000020d800 */
[----:B0-----:R1:W-:Y:S01]  /*d2d0*/  STG.E.64 desc[UR36][R16.64], R2 ;  /* 0x0000000210007986 */ /* 0x0013e2000c101b24 */
[----:B------:R-:W-:Y:S05]  /*d2e0*/  BRA `(.L_x_2375) ;  /* 0x00000000000c7947 */ /* 0x000fea0003800000 */
.L_x_2401:
[----:B-----5:R-:W-:-:S06]  /*d2f0*/  HADD2.F32 R23, -RZ, R23.H0_H0 ;  /* 0x20000017ff177230 */ /* 0x020fcc0000004100 */
[----:B------:R-:W0:Y:S02]  /*d300*/  F2I.FTZ.U32.TRUNC.NTZ R23, R23 ;  /* 0x0000001700177305 */ /* 0x000e24000021f000 */
[----:B0-----:R0:W-:Y:S02]  /*d310*/  STG.E desc[UR36][R16.64], R23 ;  /* 0x0000001710007986 */ /* 0x0011e4000c101924 */
.L_x_2375:
[----:B------:R-:W-:-:S07]  /*d320*/  VIADD R19, R19, 0x80 ;  /* 0x0000008013137836 */ /* 0x000fce0000000000 */
.L_x_2302:
[----:B------:R-:W-:Y:S05]  /*d330*/  BSYNC B6 ;  /* 0x0000000000067941 */ /* 0x000fea0003800000 */
.L_x_2301:
        /* <DEDUP_REMOVED lines=357> */
.L_x_2404:
        /* <DEDUP_REMOVED lines=23> */
.L_x_2408:
[----:B------:R-:W2:Y:S02]  /*eb00*/  LDG.E.U8 R2, desc[UR36][R2.64] ;  /* 0x0000002402027981 */ /* 0x000ea4000c1e1100 */
[----:B--2---:R-:W-:-:S04]  /*eb10*/  I2FP.F32.U32 R0, R2 ;  /* 0x0000000200007245 */ /* 0x004fc80000201000 */
[----:B------:R-:W-:-:S04]  /*eb20*/  F2FP.F16.F32.PACK_AB R0, RZ, R0 ;  /* 0x00000000ff00723e */ /* 0x000fc800000000ff */
[----:B------:R-:W-:Y:S01]  /*eb30*/  PRMT R19, R0, 0x7610, R19 ;  /* 0x0000761000137816 */ /* 0x000fe20000000013 */
[----:B------:R-:W-:Y:S06]  /*eb40*/  BRA `(.L_x_2410) ;  /* 0x0000000c00bc7947 */ /* 0x000fec0003800000 */
.L_x_2407:
        /* <DEDUP_REMOVED lines=11> */
.L_x_2412:
[----:B------:R-:W2:Y:S02]  /*ec00*/  LDG.E R2, desc[UR36][R2.64] ;  /* 0x0000002402027981 */ /* 0x000ea4000c1e1900 */
[----:B--2---:R-:W-:-:S04]  /*ec10*/  I2FP.F32.S32 R0, R2 ;  /* 0x0000000200007245 */ /* 0x004fc80000201400 */
[----:B------:R-:W-:-:S04]  /*ec20*/  F2FP.F16.F32.PACK_AB R0, RZ, R0 ;  /* 0x00000000ff00723e */ /* 0x000fc800000000ff */
[----:B------:R-:W-:Y:S01]  /*ec30*/  PRMT R19, R0, 0x7610, R19 ;  /* 0x0000761000137816 */ /* 0x000fe20000000013 */
[----:B------:R-:W-:Y:S06]  /*ec40*/  BRA `(.L_x_2410) ;  /* 0x0000000c007c7947 */ /* 0x000fec0003800000 */
.L_x_2411:
[----:B------:R-:W2:Y:S02]  /*ec50*/  LDG.E.U16 R2, desc[UR36][R2.64] ;  /* 0x0000002402027981 */ /* 0x000ea4000c1e1500 */
[----:B--2---:R-:W0:Y:S02]  /*ec60*/  I2F.S16 R0, R2 ;  /* 0x0000000200007306 */ /* 0x004e240000101400 */
[----:B0-----:R-:W-:-:S04]  /*ec70*/  F2FP.F16.F32.PACK_AB R0, RZ, R0 ;  /* 0x00000000ff00723e */ /* 0x001fc800000000ff */
[----:B------:R-:W-:Y:S01]  /*ec80*/  PRMT R19, R0, 0x7610, R19 ;  /* 0x0000761000137816 */ /* 0x000fe20000000013 */
[----:B------:R-:W-:Y:S06]  /*ec90*/  BRA `(.L_x_2410) ;  /* 0x0000000c00687947 */ /* 0x000fec0003800000 */
.L_x_2406:
        /* <DEDUP_REMOVED lines=9> */
.L_x_2414:
[----:B------:R1:W5:Y:S01]  /*ed30*/  LDG.E.U16 R19, desc[UR36][R2.64] ;  /* 0x0000002402137981 */ /* 0x000362000c1e1500 */
[----:B------:R-:W-:Y:S05]  /*ed40*/  BRA `(.L_x_2410) ;  /* 0x0000000c003c7947 */ /* 0x000fea0003800000 */
.L_x_2413:
        /* <DEDUP_REMOVED lines=9> */
.L_x_2416:
[----:B------:R0:W5:Y:S01]  /*ede0*/  LDG.E.U16 R19, desc[UR36][R2.64] ;  /* 0x0000002402137981 */ /* 0x000162000c1e1500 */
[----:B------:R-:W-:Y:S05]  /*edf0*/  BRA `(.L_x_2410) ;  /* 0x0000000c00107947 */ /* 0x000fea0003800000 */
.L_x_2415:
        /* <DEDUP_REMOVED lines=9> */
.L_x_2405:
        /* <DEDUP_REMOVED lines=14> */
.L_x_2419:
        /* <DEDUP_REMOVED lines=9> */
.L_x_2418:
        /* <DEDUP_REMOVED lines=28> */
.L_x_2421:
        /* <DEDUP_REMOVED lines=15> */
.L_x_2420:
[----:B------:R-:W2:Y:S02]  /*f2b0*/  LDG.E.U16 R0, desc[UR36][R2.64] ;  /* 0x0000002402007981 */ /* 0x000ea4000c1e1500 */
[----:B--2---:R-:W-:-:S05]  /*f2c0*/  IMAD.U32 R0, R0, 0x10000, RZ ;  /* 0x0001000000007824 */ /* 0x004fca00078e00ff */
[----:B------:R-:W-:-:S04]  /*f2d0*/  F2FP.F16.F32.PACK_AB R0, RZ, R0 ;  /* 0x00000000ff00723e */ /* 0x000fc800000000ff */
[----:B------:R-:W-:Y:S01]  /*f2e0*/  PRMT R19, R0, 0x7610, R19 ;  /* 0x0000761000137816 */ /* 0x000fe20000000013 */
[----:B------:R-:W-:Y:S06]  /*f2f0*/  BRA `(.L_x_2410) ;  /* 0x0000000400d07947 */ /* 0x000fec0003800000 */
.L_x_2417:
        /* <DEDUP_REMOVED lines=13> */
.L_x_2424:
        /* <DEDUP_REMOVED lines=21> */
.L_x_2428:
[----:B------:R-:W-:Y:S05]  /*f520*/  BSYNC B1 ;  /* 0x0000000000017941 */ /* 0x000fea0003800000 */
.L_x_2427:
[----:B------:R-:W-:Y:S01]  /*f530*/  LEA R3, R0, 0x3b800000, 0x17 ;  /* 0x3b80000000037811 */ /* 0x000fe200078eb8ff */
[----:B------:R-:W-:-:S05]  /*f540*/  IMAD.SHL.U32 R0, R2, 0x100000, RZ ;  /* 0x0010000002007824 */ /* 0x000fca00078e00ff */
[----:B------:R-:W-:-:S07]  /*f550*/  LOP3.LUT R0, R3, R0, R4, 0xfe, !PT ;  /* 0x0000000003007212 */ /* 0x000fce00078efe04 */
.L_x_2426:
[----:B------:R-:W-:Y:S05]  /*f560*/  BSYNC B0 ;  /* 0x0000000000007941 */ /* 0x000fea0003800000 */
.L_x_2425:
[----:B------:R-:W-:-:S04]  /*f570*/  F2FP.F16.F32.PACK_AB R0, RZ, R0 ;  /* 0x00000000ff00723e */ /* 0x000fc800000000ff */
[----:B------:R-:W-:Y:S01]  /*f580*/  PRMT R19, R0, 0x7610, R19 ;  /* 0x0000761000137816 */ /* 0x000fe20000000013 */
[----:B------:R-:W-:Y:S06]  /*f590*/  BRA `(.L_x_2410) ;  /* 0x0000000400287947 */ /* 0x000fec0003800000 */
.L_x_2423:
        /* <DEDUP_REMOVED lines=21> */
.L_x_2432:
[----:B------:R-:W-:Y:S05]  /*f6f0*/  BSYNC B1 ;  /* 0x0000000000017941 */ /* 0x000fea0003800000 */
.L_x_2431:
[----:B------:R-:W-:Y:S01]  /*f700*/  LEA R3, R0, 0x37800000, 0x17 ;  /* 0x3780000000037811 */ /* 0x000fe200078eb8ff */
[----:B------:R-:W-:-:S05]  /*f710*/  IMAD.SHL.U32 R0, R2, 0x200000, RZ ;  /* 0x0020000002007824 */ /* 0x000fca00078e00ff */
[----:B------:R-:W-:-:S07]  /*f720*/  LOP3.LUT R0, R3, R0, R4, 0xfe, !PT ;  /* 0x0000000003007212 */ /* 0x000fce00078efe04 */
.L_x_2430:
[----:B------:R-:W-:Y:S05]  /*f730*/  BSYNC B0 ;  /* 0x0000000000007941 */ /* 0x000fea0003800000 */
.L_x_2429:
[----:B------:R-:W-:-:S04]  /*f740*/  F2FP.F16.F32.PACK_AB R0, RZ, R0 ;  /* 0x00000000ff00723e */ /* 0x000fc800000000ff */
[----:B------:R-:W-:Y:S01]  /*f750*/  PRMT R19, R0, 0x7610, R19 ;  /* 0x0000761000137816 */ /* 0x000fe20000000013 */
[----:B------:R-:W-:Y:S06]  /*f760*/  BRA `(.L_x_2410) ;  /* 0x0000000000b47947 */ /* 0x000fec0003800000 */
.L_x_2422:
        /* <DEDUP_REMOVED lines=14> */
.L_x_2436:
[----:B------:R-:W-:Y:S05]  /*f850*/  BSYNC B0 ;  /* 0x0000000000007941 */ /* 0x000fea0003800000 */
.L_x_2435:
[----:B------:R-:W-:-:S04]  /*f860*/  F2FP.F16.F32.PACK_AB R0, RZ, R0 ;  /* 0x00000000ff00723e */ /* 0x000fc800000000ff */
[----:B------:R-:W-:Y:S01]  /*f870*/  PRMT R19, R0, 0x7610, R19 ;  /* 0x0000761000137816 */ /* 0x000fe20000000013 */
[----:B------:R-:W-:Y:S06]  /*f880*/  BRA `(.L_x_2410) ;  /* 0x00000000006c7947 */ /* 0x000fec0003800000 */
.L_x_2409:
        /* <DEDUP_REMOVED lines=16> */
.L_x_2437:
[----:B------:R-:W-:Y:S01]  /*f990*/  PRMT R19, RZ, 0x7610, R19 ;  /* 0x00007610ff137816 */ /* 0x000fe20000000013 */
[----:B------:R-:W-:Y:S06]  /*f9a0*/  BRA `(.L_x_2410) ;  /* 0x0000000000247947 */ /* 0x000fec0003800000 */
.L_x_2434:
[----:B------:R-:W2:Y:S02]  /*f9b0*/  LDG.E.64 R2, desc[UR36][R2.64] ;  /* 0x0000002402027981 */ /* 0x000ea4000c1e1b00 */
[----:B--2---:R-:W0:Y:S02]  /*f9c0*/  I2F.U64 R0, R2 ;  /* 0x0000000200007312 */ /* 0x004e240000301000 */
[----:B0-----:R-:W-:-:S04]  /*f9d0*/  F2FP.F16.F32.PACK_AB R0, RZ, R0 ;  /* 0x00000000ff00723e */ /* 0x001fc800000000ff */
[----:B------:R-:W-:Y:S01]  /*f9e0*/  PRMT R19, R0, 0x7610, R19 ;  /* 0x0000761000137816 */ /* 0x000fe20000000013 */
[----:B------:R-:W-:Y:S06]  /*f9f0*/  BRA `(.L_x_2410) ;  /* 0x0000000000107947 */ /* 0x000fec0003800000 */
.L_x_2433:
[----:B------:R-:W2:Y:S02]  /*fa00*/  LDG.E R2, desc[UR36][R2.64] ;  /* 0x0000002402027981 */ /* 0x000ea4000c1e1900 */
[----:B--2---:R-:W-:-:S04]  /*fa10*/  I2FP.F32.U32 R0, R2 ;  /* 0x0000000200007245 */ /* 0x004fc80000201000 */
[----:B------:R-:W-:-:S04]  /*fa20*/  F2FP.F16.F32.PACK_AB R0, RZ, R0 ;  /* 0x00000000ff00723e */ /* 0x000fc800000000ff */
[----:B------:R-:W-:-:S07]  /*fa30*/  PRMT R19, R0, 0x7610, R19 ;  /* 0x0000761000137816 */ /* 0x000fce0000000013 */
.L_x_2410:
        /* <DEDUP_REMOVED lines=19> */
.L_x_2441:
[----:B------:R-:W2:Y:S02]  /*fb70*/  LDG.E.U8 R2, desc[UR36][R2.64] ;  /* 0x0000002402027981 */ /* 0x000ea4000c1e1100 */
[----:B--2---:R-:W-:-:S04]  /*fb80*/  I2FP.F32.U32 R0, R2 ;  /* 0x0000000200007245 */ /* 0x004fc80000201000 */
[----:B------:R-:W-:Y:S01]  /*fb90*/  F2FP.F16.F32.PACK_AB R0, RZ, R0 ;  /* 0x00000000ff00723e */ /* 0x000fe200000000ff */
[----:B------:R-:W-:Y:S06]  /*fba0*/  BRA `(.L_x_2443) ;  /* 0x0000000c00887947 */ /* 0x000fec0003800000 */
.L_x_2440:
        /* <DEDUP_REMOVED lines=10> */
.L_x_2445:
[----:B------:R-:W2:Y:S02]  /*fc50*/  LDG.E R2, desc[UR36][R2.64] ;  /* 0x0000002402027981 */ /* 0x000ea4000c1e1900 */
[----:B--2---:R-:W-:-:S04]  /*fc60*/  I2FP.F32.S32 R0, R2 ;  /* 0x0000000200007245 */ /* 0x004fc80000201400 */
[----:B------:R-:W-:Y:S01]  /*fc70*/  F2FP.F16.F32.PACK_AB R0, RZ, R0 ;  /* 0x00000000ff00723e */ /* 0x000fe200000000ff */
[----:B------:R-:W-:Y:S06]  /*fc80*/  BRA `(.L_x_2443) ;  /* 0x0000000c00507947 */ /* 0x000fec0003800000 */
.L_x_2444:
[----:B------:R-:W2:Y:S02]  /*fc90*/  LDG.E.U16 R2, desc[UR36][R2.64] ;  /* 0x0000002402027981 */ /* 0x000ea4000c1e1500 */
[----:B--2---:R-:W0:Y:S02]  /*fca0*/  I2F.S16 R0, R2 ;  /* 0x0000000200007306 */ /* 0x004e240000101400 */
[----:B0-----:R-:W-:Y:S01]  /*fcb0*/  F2FP.F16.F32.PACK_AB R0, RZ, R0 ;  /* 0x00000000ff00723e */ /* 0x001fe200000000ff */
[----:B------:R-:W-:Y:S06]  /*fcc0*/  BRA `(.L_x_2443) ;  /* 0x0000000c00407947 */ /* 0x000fec0003800000 */
.L_x_2439:
        /* <DEDUP_REMOVED lines=9> */
.L_x_2447:
[----:B------:R1:W5:Y:S01]  /*fd60*/  LDG.E.U16 R0, desc[UR36][R2.64] ;  /* 0x0000002402007981 */ /* 0x000362000c1e1500 */
[----:B------:R-:W-:Y:S05]  /*fd70*/  BRA `(.L_x_2443) ;  /* 0x0000000c00147947 */ /* 0x000fea0003800000 */
.L_x_2446:
        /* <DEDUP_REMOVED lines=9> */
.L_x_2449:
[----:B------:R0:W5:Y:S01]  /*fe10*/  LDG.E.U16 R0, desc[UR36][R2.64] ;  /* 0x0000002402007981 */ /* 0x000162000c1e1500 */
[----:B------:R-:W-:Y:S05]  /*fe20*/  BRA `(.L_x_2443) ;  /* 0x0000000800e87947 */ /* 0x000fea0003800000 */
.L_x_2448:
        /* <DEDUP_REMOVED lines=8> */
.L_x_2438:
        /* <DEDUP_REMOVED lines=13> */
.L_x_2452:
        /* <DEDUP_REMOVED lines=8> */
.L_x_2451:
        /* <DEDUP_REMOVED lines=28> */
.L_x_2454:
        /* <DEDUP_REMOVED lines=15> */
.L_x_2453:
[----:B------:R-:W2:Y:S02]  /*102b0*/  LDG.E.U16 R0, desc[UR36][R2.64] ;  /* 0x0000002402007981 */ /* 0x000ea4000c1e1500 */
[----:B--2---:R-:W-:-:S05]  /*102c0*/  IMAD.U32 R0, R0, 0x10000, RZ ;  /* 0x0001000000007824 */ /* 0x004fca00078e00ff */
[----:B------:R-:W-:Y:S01]  /*102d0*/  F2FP.F16.F32.PACK_AB R0, RZ, R0 ;  /* 0x00000000ff00723e */ /* 0x000fe200000000ff */
[----:B------:R-:W-:Y:S06]  /*102e0*/  BRA `(.L_x_2443) ;  /* 0x0000000400b87947 */ /* 0x000fec0003800000 */
.L_x_2450:
        /* <DEDUP_REMOVED lines=12> */
.L_x_2457:
        /* <DEDUP_REMOVED lines=21> */
.L_x_2461:
[----:B------:R-:W-:Y:S05]  /*10500*/  BSYNC B1 ;  /* 0x0000000000017941 */ /* 0x000fea0003800000 */
.L_x_2460:
[----:B------:R-:W-:Y:S01]  /*10510*/  LEA R3, R0, 0x3b800000, 0x17 ;  /* 0x3b80000000037811 */ /* 0x000fe200078eb8ff */
[----:B------:R-:W-:-:S05]  /*10520*/  IMAD.SHL.U32 R0, R2, 0x100000, RZ ;  /* 0x0010000002007824 */ /* 0x000fca00078e00ff */
[----:B------:R-:W-:-:S07]  /*10530*/  LOP3.LUT R0, R3, R0, R4, 0xfe, !PT ;  /* 0x0000000003007212 */ /* 0x000fce00078efe04 */
.L_x_2459:
[----:B------:R-:W-:Y:S05]  /*10540*/  BSYNC B0 ;  /* 0x0000000000007941 */ /* 0x000fea0003800000 */
.L_x_2458:
[----:B------:R-:W-:Y:S01]  /*10550*/  F2FP.F16.F32.PACK_AB R0, RZ, R0 ;  /* 0x00000000ff00723e */ /* 0x000fe200000000ff */
[----:B------:R-:W-:Y:S06]  /*10560*/  BRA `(.L_x_2443) ;  /* 0x0000000400187947 */ /* 0x000fec0003800000 */
.L_x_2456:
        /* <DEDUP_REMOVED lines=21> */
.L_x_2465:
[----:B------:R-:W-:Y:S05]  /*106c0*/  BSYNC B1 ;  /* 0x0000000000017941 */ /* 0x000fea0003800000 */
.L_x_2464:
[----:B------:R-:W-:Y:S01]  /*106d0*/  LEA R3, R0, 0x37800000, 0x17 ;  /* 0x3780000000037811 */ /* 0x000fe200078eb8ff */
[----:B------:R-:W-:-:S05]  /*106e0*/  IMAD.SHL.U32 R0, R2, 0x200000, RZ ;  /* 0x0020000002007824 */ /* 0x000fca00078e00ff */
[----:B------:R-:W-:-:S07]  /*106f0*/  LOP3.LUT R0, R3, R0, R4, 0xfe, !PT ;  /* 0x0000000003007212 */ /* 0x000fce00078efe04 */
.L_x_2463:
[----:B------:R-:W-:Y:S05]  /*10700*/  BSYNC B0 ;  /* 0x0000000000007941 */ /* 0x000fea0003800000 */
.L_x_2462:
[----:B------:R-:W-:Y:S01]  /*10710*/  F2FP.F16.F32.PACK_AB R0, RZ, R0 ;  /* 0x00000000ff00723e */ /* 0x000fe200000000ff */
[----:B------:R-:W-:Y:S06]  /*10720*/  BRA `(.L_x_2443) ;  /* 0x0000000000a87947 */ /* 0x000fec0003800000 */
.L_x_2455:
        /* <DEDUP_REMOVED lines=14> */
.L_x_2469:
[----:B------:R-:W-:Y:S05]  /*10810*/  BSYNC B0 ;  /* 0x0000000000007941 */ /* 0x000fea0003800000 */
.L_x_2468:
[----:B------:R-:W-:Y:S01]  /*10820*/  F2FP.F16.F32.PACK_AB R0, RZ, R0 ;  /* 0x00000000ff00723e */ /* 0x000fe200000000ff */
[----:B------:R-:W-:Y:S06]  /*10830*/  BRA `(.L_x_2443) ;  /* 0x0000000000647947 */ /* 0x000fec0003800000 */
.L_x_2442:
        /* <DEDUP_REMOVED lines=16> */
.L_x_2470:
[----:B------:R-:W-:Y:S01]  /*10940*/  PRMT R0, RZ, 0x7610, R0 ;  /* 0x00007610ff007816 */ /* 0x000fe20000000000 */
[----:B------:R-:W-:Y:S06]  /*10950*/  BRA `(.L_x_2443) ;  /* 0x00000000001c7947 */ /* 0x000fec0003800000 */
.L_x_2467:
[----:B------:R-:W2:Y:S02]  /*10960*/  LDG.E.64 R2, desc[UR36][R2.64] ;  /* 0x0000002402027981 */ /* 0x000ea4000c1e1b00 */
[----:B--2---:R-:W0:Y:S02]  /*10970*/  I2F.U64 R0, R2 ;  /* 0x0000000200007312 */ /* 0x004e240000301000 */
[----:B0-----:R-:W-:Y:S01]  /*10980*/  F2FP.F16.F32.PACK_AB R0, RZ, R0 ;  /* 0x00000000ff00723e */ /* 0x001fe200000000ff */
[----:B------:R-:W-:Y:S06]  /*10990*/  BRA `(.L_x_2443) ;  /* 0x00000000000c7947 */ /* 0x000fec0003800000 */
.L_x_2466:
[----:B------:R-:W2:Y:S02]  /*109a0*/  LDG.E R2, desc[UR36][R2.64] ;  /* 0x0000002402027981 */ /* 0x000ea4000c1e1900 */
[----:B--2---:R-:W-:-:S04]  /*109b0*/  I2FP.F32.U32 R0, R2 ;  /* 0x0000000200007245 */ /* 0x004fc80000201000 */
[----:B------:R-:W-:-:S07]  /*109c0*/  F2FP.F16.F32.PACK_AB R0, RZ, R0 ;  /* 0x00000000ff00723e */ /* 0x000fce00000000ff */
.L_x_2443:
        /* <DEDUP_REMOVED lines=14> */
[----:B0-----:R-:W-:Y:S01]  /*10ab0*/  STG.E.U8 desc[UR36][R16.64], R19 ;  /* 0x0000001310007986 */ /* 0x001fe2000c101124 */
[----:B------:R-:W-:Y:S05]  /*10ac0*/  EXIT ;  /* 0x000000000000794d */ /* 0x000fea0003800000 */
.L_x_2474:
[----:B-----5:R-:W-:-:S06]  /*10ad0*/  HADD2.F32 R3, -RZ, R19.H0_H0 ;  /* 0x20000013ff037230 */ /* 0x020fcc0000004100 */
[----:B------:R-:W0:Y:S02]  /*10ae0*/  F2I.S64.TRUNC R2, R3 ;  /* 0x0000000300027311 */ /* 0x000e24000020d900 */
[----:B0-----:R-:W-:Y:S01]  /*10af0*/  STG.E.U8 desc[UR36][R16.64], R2 ;  /* 0x0000000210007986 */ /* 0x001fe2000c101124 */
[----:B------:R-:W-:Y:S05]  /*10b00*/  EXIT ;  /* 0x000000000000794d */ /* 0x000fea0003800000 */
.L_x_2473:
        /* <DEDUP_REMOVED lines=8> */
[----:B0-----:R-:W-:Y:S01]  /*10b90*/  STG.E.64 desc[UR36][R16.64], R2 ;  /* 0x0000000210007986 */ /* 0x001fe2000c101b24 */
[----:B------:R-:W-:Y:S05]  /*10ba0*/  EXIT ;  /* 0x000000000000794d */ /* 0x000fea0003800000 */
.L_x_2477:
[----:B-----5:R-:W-:-:S06]  /*10bb0*/  HADD2.F32 R19, -RZ, R19.H0_H0 ;  /* 0x20000013ff137230 */ /* 0x020fcc0000004100 */
[----:B------:R-:W0:Y:S02]  /*10bc0*/  F2I.FTZ.TRUNC.NTZ R19, R19 ;  /* 0x0000001300137305 */ /* 0x000e24000021f100 */
[----:B0-----:R-:W-:Y:S01]  /*10bd0*/  STG.E desc[UR36][R16.64], R19 ;  /* 0x0000001310007986 */ /* 0x001fe2000c101924 */
[----:B------:R-:W-:Y:S05]  /*10be0*/  EXIT ;  /* 0x000000000000794d */ /* 0x000fea0003800000 */
.L_x_2476:
[----:B-----5:R-:W-:-:S06]  /*10bf0*/  HADD2.F32 R19, -RZ, R19.H0_H0 ;  /* 0x20000013ff137230 */ /* 0x020fcc0000004100 */
[----:B------:R-:W0:Y:S02]  /*10c00*/  F2I.FTZ.TRUNC.NTZ R19, R19 ;  /* 0x0000001300137305 */ /* 0x000e24000021f100 */
[----:B0-----:R-:W-:Y:S01]  /*10c10*/  STG.E.U16 desc[UR36][R16.64], R19 ;  /* 0x0000001310007986 */ /* 0x001fe2000c101524 */
[----:B------:R-:W-:Y:S05]  /*10c20*/  EXIT ;  /* 0x000000000000794d */ /* 0x000fea0003800000 */
.L_x_2472:
[----:B------:R-:W-:-:S13]  /*10c30*/  ISETP.GT.AND P0, PT, R2, 0x6, PT ;  /* 0x000000060200780c */ /* 0x000fda0003f04270 */
[----:B------:R-:W-:Y:S05]  /*10c40*/  @P0 BRA `(.L_x_2478) ;  /* 0x0000000000240947 */ /* 0x000fea0003800000 */
[----:B------:R-:W-:-:S13]  /*10c50*/  ISETP.NE.AND P0, PT, R2, 0x5, PT ;  /* 0x000000050200780c */ /* 0x000fda0003f05270 */
[----:B------:R-:W-:Y:S05]  /*10c60*/  @!P0 BRA `(.L_x_2479) ;  /* 0x0000000000148947 */ /* 0x000fea0003800000 */
[----:B------:R-:W-:-:S13]  /*10c70*/  ISETP.NE.AND P0, PT, R2, 0x6, PT ;  /* 0x000000060200780c */ /* 0x000fda0003f05270 */
[----:B------:R-:W-:Y:S05]  /*10c80*/  @P0 BRA `(.L_x_2475) ;  /* 0x0000000800d00947 */ /* 0x000fea0003800000 */
[----:B-----5:R-:W-:-:S05]  /*10c90*/  HADD2.F32 R19, -RZ, R19.H0_H0 ;  /* 0x20000013ff137230 */ /* 0x020fca0000004100 */
[----:B------:R-:W-:Y:S01]  /*10ca0*/  STG.E desc[UR36][R16.64], R19 ;  /* 0x0000001310007986 */ /* 0x000fe2000c101924 */
[----:B------:R-:W-:Y:S05]  /*10cb0*/  EXIT ;  /* 0x000000000000794d */ /* 0x000fea0003800000 */
.L_x_2479:
[----:B-----5:R-:W-:Y:S01]  /*10cc0*/  STG.E.U16 desc[UR36][R16.64], R19 ;  /* 0x0000001310007986 */ /* 0x020fe2000c101524 */
[----:B------:R-:W-:Y:S05]  /*10cd0*/  EXIT ;  /* 0x000000000000794d */ /* 0x000fea0003800000 */
.L_x_2478:
        /* <DEDUP_REMOVED lines=8> */
[----:B------:R-:W-:Y:S01]  /*10d60*/  STG.E.64 desc[UR36][R16.64], R2 ;  /* 0x0000000210007986 */ /* 0x000fe2000c101b24 */
[----:B------:R-:W-:Y:S05]  /*10d70*/  EXIT ;  /* 0x000000000000794d */ /* 0x000fea0003800000 */
.L_x_2481:
[----:B-----5:R-:W-:-:S05]  /*10d80*/  PRMT R19, R19, 0x5410, R0 ;  /* 0x0000541013137816 */ /* 0x020fca0000000000 */
[----:B------:R-:W-:Y:S01]  /*10d90*/  STG.E desc[UR36][R16.64], R19 ;  /* 0x0000001310007986 */ /* 0x000fe2000c101924 */
[----:B------:R-:W-:Y:S05]  /*10da0*/  EXIT ;  /* 0x000000000000794d */ /* 0x000fea0003800000 */
.L_x_2480:
[----:B-----5:R-:W-:-:S05]  /*10db0*/  HADD2.F32 R2, -RZ, R19.H0_H0 ;  /* 0x20000013ff027230 */ /* 0x020fca0000004100 */
[----:B------:R-:W-:-:S06]  /*10dc0*/  FMUL.FTZ R2, R2, 1 ;  /* 0x3f80000002027820 */ /* 0x000fcc0000410000 */
[----:B------:R-:W0:Y:S02]  /*10dd0*/  F2F.F64.F32 R2, R2 ;  /* 0x0000000200027310 */ /* 0x000e240000201800 */
[----:B0-----:R-:W-:Y:S01]  /*10de0*/  STG.E.64 desc[UR36][R16.64], R2 ;  /* 0x0000000210007986 */ /* 0x001fe2000c101b24 */
[----:B------:R-:W-:Y:S05]  /*10df0*/  EXIT ;  /* 0x000000000000794d */ /* 0x000fea0003800000 */
.L_x_2471:
        /* <DEDUP_REMOVED lines=14> */
[----:B------:R-:W-:Y:S01]  /*10ee0*/  STG.E.U8 desc[UR36][R16.64], R3 ;  /* 0x0000000310007986 */ /* 0x000fe2000c101124 */
[----:B------:R-:W-:Y:S05]  /*10ef0*/  EXIT ;  /* 0x000000000000794d */ /* 0x000fea0003800000 */
.L_x_2484:
[----:B-----5:R-:W-:Y:S02]  /*10f00*/  HADD2.F32 R6, -RZ, R0.H0_H0 ;  /* 0x20000000ff067230 */ /* 0x020fe40000004100 */
[----:B------:R-:W-:-:S03]  /*10f10*/  HADD2.F32 R19, -RZ, R19.H0_H0 ;  /* 0x20000013ff137230 */ /* 0x000fc60000004100 */
[----:B------:R-:W-:Y:S02]  /*10f20*/  FMUL.FTZ R6, R6, 1 ;  /* 0x3f80000006067820 */ /* 0x000fe40000410000 */
[----:B------:R-:W-:-:S04]  /*10f30*/  FMUL.FTZ R4, R19, 1 ;  /* 0x3f80000013047820 */ /* 0x000fc80000410000 */
[----:B------:R-:W-:Y:S08]  /*10f40*/  F2F.F64.F32 R6, R6 ;  /* 0x0000000600067310 */ /* 0x000ff00000201800 */
[----:B------:R-:W0:Y:S02]  /*10f50*/  F2F.F64.F32 R4, R4 ;  /* 0x0000000400047310 */ /* 0x000e240000201800 */
[----:B0-----:R-:W-:Y:S01]  /*10f60*/  STG.E.128 desc[UR36][R16.64], R4 ;  /* 0x0000000410007986 */ /* 0x001fe2000c101d24 */
[----:B------:R-:W-:Y:S05]  /*10f70*/  EXIT ;  /* 0x000000000000794d */ /* 0x000fea0003800000 */
.L_x_2483:
        /* <DEDUP_REMOVED lines=21> */
.L_x_2488:
[----:B------:R-:W-:Y:S05]  /*110d0*/  BSYNC B0 ;  /* 0x0000000000007941 */ /* 0x000fea0003800000 */
.L_x_2487:
[----:B------:R-:W-:-:S05]  /*110e0*/  LOP3.LUT R3, R0, R3, RZ, 0xfc, !PT ;  /* 0x0000000300037212 */ /* 0x000fca00078efcff */
[----:B------:R-:W-:Y:S01]  /*110f0*/  STG.E.U8 desc[UR36][R16.64], R3 ;  /* 0x0000000310007986 */ /* 0x000fe2000c101124 */
[----:B------:R-:W-:Y:S05]  /*11100*/  EXIT ;  /* 0x000000000000794d */ /* 0x000fea0003800000 */
.L_x_2486:
        /* <DEDUP_REMOVED lines=13> */
.L_x_2490:
[----:B------:R-:W-:Y:S01]  /*111e0*/  IMAD.MOV.U32 R0, RZ, RZ, 0x7f ;  /* 0x0000007fff007424 */ /* 0x000fe200078e00ff */
[----:B------:R-:W-:-:S04]  /*111f0*/  ISETP.GT.U32.AND P0, PT, R2, 0x7f800000, PT ;  /* 0x7f8000000200780c */ /* 0x000fc80003f04070 */
[----:B------:R-:W-:-:S09]  /*11200*/  SEL R0, R0, 0x7c, P0 ;  /* 0x0000007c00007807 */ /* 0x000fd20000000000 */
.L_x_2491:
[----:B------:R-:W-:Y:S05]  /*11210*/  BSYNC B0 ;  /* 0x0000000000007941 */ /* 0x000fea0003800000 */
.L_x_2489:
[----:B------:R-:W-:-:S04]  /*11220*/  LOP3.LUT R2, R19, 0x80000000, RZ, 0xc0, !PT ;  /* 0x8000000013027812 */ /* 0x000fc800078ec0ff */
[----:B------:R-:W-:-:S04]  /*11230*/  SHF.R.U32.HI R3, RZ, 0x18, R2 ;  /* 0x00000018ff037819 */ /* 0x000fc80000011602 */
[----:B------:R-:W-:-:S05]  /*11240*/  LOP3.LUT R3, R0, R3, RZ, 0xfc, !PT ;  /* 0x0000000300037212 */ /* 0x000fca00078efcff */
[----:B------:R-:W-:Y:S01]  /*11250*/  STG.E.U8 desc[UR36][R16.64], R3 ;  /* 0x0000000310007986 */ /* 0x000fe2000c101124 */
[----:B------:R-:W-:Y:S05]  /*11260*/  EXIT ;  /* 0x000000000000794d */ /* 0x000fea0003800000 */
.L_x_2485:
[----:B-----5:R-:W-:-:S05]  /*11270*/  HADD2.F32 R0, -RZ, R19.H0_H0 ;  /* 0x20000013ff007230 */ /* 0x020fca0000004100 */
[----:B------:R-:W-:-:S05]  /*11280*/  F2FP.BF16.F32.PACK_AB R0, RZ, R0 ;  /* 0x00000000ff00723e */ /* 0x000fca00000010ff */
[----:B------:R-:W-:Y:S01]  /*11290*/  STG.E.U16 desc[UR36][R16.64], R0 ;  /* 0x0000000010007986 */ /* 0x000fe2000c101524 */
[----:B------:R-:W-:Y:S05]  /*112a0*/  EXIT ;  /* 0x000000000000794d */ /* 0x000fea0003800000 */
.L_x_2482:
        /* <DEDUP_REMOVED lines=10> */
[----:B0-----:R-:W-:Y:S01]  /*11350*/  STG.E.U16 desc[UR36][R16.64], R3 ;  /* 0x0000000310007986 */ /* 0x001fe2000c101524 */
[----:B------:R-:W-:Y:S05]  /*11360*/  EXIT ;  /* 0x000000000000794d */ /* 0x000fea0003800000 */
.L_x_2494:
        /* <DEDUP_REMOVED lines=17> */
.L_x_2497:
[----:B------:R-:W-:-:S04]  /*11480*/  LOP3.LUT R2, R19, 0x80000000, RZ, 0xc0, !PT ;  /* 0x8000000013027812 */ /* 0x000fc800078ec0ff */
[----:B------:R-:W-:-:S04]  /*11490*/  SHF.R.U32.HI R3, RZ, 0x18, R2 ;  /* 0x00000018ff037819 */ /* 0x000fc80000011602 */
[----:B------:R-:W-:-:S04]  /*114a0*/  LOP3.LUT R0, R0, R3, RZ, 0xfc, !PT ;  /* 0x0000000300007212 */ /* 0x000fc800078efcff */
[----:B------:R-:W-:-:S07]  /*114b0*/  PRMT R8, R0, 0x7610, R8 ;  /* 0x0000761000087816 */ /* 0x000fce0000000008 */
.L_x_2496:
[----:B------:R-:W-:Y:S05]  /*114c0*/  BSYNC B0 ;  /* 0x0000000000007941 */ /* 0x000fea0003800000 */
.L_x_2495:
[----:B------:R-:W-:Y:S01]  /*114d0*/  STG.E.U8 desc[UR36][R16.64], R8 ;  /* 0x0000000810007986 */ /* 0x000fe2000c101124 */
[----:B------:R-:W-:Y:S05]  /*114e0*/  EXIT ;  /* 0x000000000000794d */ /* 0x000fea0003800000 */
.L_x_2493:
        /* <DEDUP_REMOVED lines=17> */
.L_x_2500:
[----:B------:R-:W-:-:S04]  /*11600*/  LOP3.LUT R2, R19, 0x80000000, RZ, 0xc0, !PT ;  /* 0x8000000013027812 */ /* 0x000fc800078ec0ff */
[----:B------:R-:W-:-:S04]  /*11610*/  SHF.R.U32.HI R3, RZ, 0x18, R2 ;  /* 0x00000018ff037819 */ /* 0x000fc80000011602 */
[----:B------:R-:W-:-:S04]  /*11620*/  LOP3.LUT R0, R0, R3, RZ, 0xfc, !PT ;  /* 0x0000000300007212 */ /* 0x000fc800078efcff */
[----:B------:R-:W-:-:S07]  /*11630*/  PRMT R8, R0, 0x7610, R8 ;  /* 0x0000761000087816 */ /* 0x000fce0000000008 */
.L_x_2499:
[----:B------:R-:W-:Y:S05]  /*11640*/  BSYNC B0 ;  /* 0x0000000000007941 */ /* 0x000fea0003800000 */
.L_x_2498:
[----:B------:R-:W-:Y:S01]  /*11650*/  STG.E.U8 desc[UR36][R16.64], R8 ;  /* 0x0000000810007986 */ /* 0x000fe2000c101124 */
[----:B------:R-:W-:Y:S05]  /*11660*/  EXIT ;  /* 0x000000000000794d */ /* 0x000fea0003800000 */
.L_x_2492:
        /* <DEDUP_REMOVED lines=22> */
.L_x_2475:
        /* <DEDUP_REMOVED lines=16> */
.L_x_2503:
[----:B------:R-:W-:Y:S05]  /*118d0*/  EXIT ;  /* 0x000000000000794d */ /* 0x000fea0003800000 */
.L_x_2502:
[----:B-----5:R-:W-:-:S06]  /*118e0*/  HADD2.F32 R2, -RZ, R19.H0_H0 ;  /* 0x20000013ff027230 */ /* 0x020fcc0000004100 */
[----:B------:R-:W0:Y:S02]  /*118f0*/  F2I.U64.TRUNC R2, R2 ;  /* 0x0000000200027311 */ /* 0x000e24000020d800 */
[----:B0-----:R-:W-:Y:S01]  /*11900*/  STG.E.64 desc[UR36][R16.64], R2 ;  /* 0x0000000210007986 */ /* 0x001fe2000c101b24 */
[----:B------:R-:W-:Y:S05]  /*11910*/  EXIT ;  /* 0x000000000000794d */ /* 0x000fea0003800000 */
.L_x_2501:
[----:B-----5:R-:W-:-:S06]  /*11920*/  HADD2.F32 R19, -RZ, R19.H0_H0 ;  /* 0x20000013ff137230 */ /* 0x020fcc0000004100 */
[----:B------:R-:W0:Y:S02]  /*11930*/  F2I.FTZ.U32.TRUNC.NTZ R19, R19 ;  /* 0x0000001300137305 */ /* 0x000e24000021f000 */
[----:B0-----:R-:W-:Y:S01]  /*11940*/  STG.E desc[UR36][R16.64], R19 ;  /* 0x0000001310007986 */ /* 0x001fe2000c101924 */
[----:B------:R-:W-:Y:S05]  /*11950*/  EXIT ;  /* 0x000000000000794d */ /* 0x000fea0003800000 */
.L_x_2504:
        /* <DEDUP_REMOVED lines=10> */
.L_x_4600:


//--------------------- .text._ZN2at6native27unrolled_elementwise_kernelIZZZNS0_54_GLOBAL__N__7dbc7496_16_ComplexKernel_cu_75b981de_334619complex_kernel_cudaERNS_14TensorIteratorEENKUlvE_clEvENKUlvE1_clEvEUlN3c104HalfES8_E_St5arrayIPcLm3EELi4E23TrivialOffsetCalculatorILi2EjESD_ILi1EjENS0_6memory12LoadWithCastILi2EEENSG_13StoreWithCastILi1EEEEEviT_T0_T2_T3_T4_T5_ --------------------------
	.section	.text._ZN2at6native27unrolled_elementwise_kernelIZZZNS0_54_GLOBAL__N__7dbc7496_16_ComplexKernel_cu_75b981de_334619complex_kernel_cudaERNS_14TensorIteratorEENKUlvE_clEvENKUlvE1_clEvEUlN3c104HalfES8_E_St5arrayIPcLm3EELi4E23TrivialOffsetCalculatorILi2EjESD_ILi1EjENS0_6memory12LoadWithCastILi2EEENSG_13StoreWithCastILi1EEEEEviT_T0_T2_T3_T4_T5_,"ax",@progbits
	.align	128
        .global         _ZN2at6native27unrolled_elementwise_kernelIZZZNS0_54_GLOBAL__N__7dbc7496_16_ComplexKernel_cu_75b981de_334619complex_kernel_cudaERNS_14TensorIteratorEENKUlvE_clEvENKUlvE1_clEvEUlN3c104HalfES8_E_St5arrayIPcLm3EELi4E23TrivialOffsetCalculatorILi2EjESD_ILi1EjENS0_6memory12LoadWithCastILi2EEENSG_13StoreWithCastILi1EEEEEviT_T0_T2_T3_T4_T5_
        .type           _ZN2at6native27unrolled_elementwise_kernelIZZZNS0_54_GLOBAL__N__7dbc7496_16_ComplexKernel_cu_75b981de_334619complex_kernel_cudaERNS_14TensorIteratorEENKUlvE_clEvENKUlvE1_clEvEUlN3c104HalfES8_E_St5arrayIPcLm3EELi4E23TrivialOffsetCalculatorILi2EjESD_ILi1EjENS0_6memory12LoadWithCastILi2EEENSG_13StoreWithCastILi1EEEEEviT_T0_T2_T3_T4_T5_,@function
        .size           _ZN2at6native27unrolled_elementwise_kernelIZZZNS0_54_GLOBAL__N__7dbc7496_16_ComplexKernel_cu_75b981de_334619complex_kernel_cudaERNS_14TensorIteratorEENKUlvE_clEvENKUlvE1_clEvEUlN3c104HalfES8_E_St5arrayIPcLm3EELi4E23TrivialOffsetCalculatorILi2EjESD_ILi1EjENS0_6memory12LoadWithCastILi2EEENSG_13StoreWithCastILi1EEEEEviT_T0_T2_T3_T4_T5_,(.L_x_4601 - _ZN2at6native27unrolled_elementwise_kernelIZZZNS0_54_GLOBAL__N__7dbc7496_16_ComplexKernel_cu_75b981de_334619complex_kernel_cudaERNS_14TensorIteratorEENKUlvE_clEvENKUlvE1_clEvEUlN3c104HalfES8_E_St5arrayIPcLm3EELi4E23TrivialOffsetCalculatorILi2EjESD_ILi1EjENS0_6memory12LoadWithCastILi2EEENSG_13StoreWithCastILi1EEEEEviT_T0_T2_T3_T4_T5_)
        .other          _ZN2at6native27unrolled_elementwise_kernelIZZZNS0_54_GLOBAL__N__7dbc7496_16_ComplexKernel_cu_75b981de_334619complex_kernel_cudaERNS_14TensorIteratorEENKUlvE_clEvENKUlvE1_clEvEUlN3c104HalfES8_E_St5arrayIPcLm3EELi4E23TrivialOffsetCalculatorILi2EjESD_ILi1EjENS0_6memory12LoadWithCastILi2EEENSG_13StoreWithCastILi1EEEEEviT_T0_T2_T3_T4_T5_,@"STO_CUDA_ENTRY STV_DEFAULT"
_ZN2at6native27unrolled_elementwise_kernelIZZZNS0_54_GLOBAL__N__7dbc7496_16_ComplexKernel_cu_75b981de_334619complex_kernel_cudaERNS_14TensorIteratorEENKUlvE_clEvENKUlvE1_clEvEUlN3c104HalfES8_E_St5arrayIPcLm3EELi4E23TrivialOffsetCalculatorILi2EjESD_ILi1EjENS0_6memory12LoadWithCastILi2EEENSG_13StoreWithCastILi1EEEEEviT_T0_T2_T3_T4_T5_:
.text._ZN2at6native27unrolled_elementwise_kernelIZZZNS0_54_GLOBAL__N__7dbc7496_16_ComplexKernel_cu_75b981de_334619complex_kernel_cudaERNS_14TensorIteratorEENKUlvE_clEvENKUlvE1_clEvEUlN3c104HalfES8_E_St5arrayIPcLm3EELi4E23TrivialOffsetCalculatorILi2EjESD_ILi1EjENS0_6memory12LoadWithCastILi2EEENSG_13StoreWithCastILi1EEEEEviT_T0_T2_T3_T4_T5_:
[----:B------:R-:W0:Y:S01]  /*0000*/  LDC R1, c[0x0][0x28] ;  /* 0x00000a00ff017b82 */ /* 0x000e220000000800 */
[----:B------:R-:W1:Y:S07]  /*0010*/  S2R R2, SR_CTAID.X ;  /* 0x0000000000027919 */ /* 0x000e6e0000002500 */
[----:B------:R-:W1:Y:S01]  /*0020*/  LDC R3, c[0x0][0x210] ;  /* 0x00008400ff037b82 */ /* 0x000e620000000800 */
[----:B------:R-:W-:Y:S01]  /*0030*/  ULDC.64 UR36, c[0x0][0x208] ;  /* 0x0000820000247ab9 */ /* 0x000fe20000000a00 */
[----:B------:R-:W-:Y:S01]  /*0040*/  BSSY B6, `(.L_x_2505) ;  /* 0x000021e000067945 */ /* 0x000fe20003800000 */
[----:B------:R-:W2:Y:S01]  /*0050*/  S2R R19, SR_TID.X ;  /* 0x0000000000137919 */ /* 0x000ea20000002100 */
[----:B------:R-:W-:-:S02]  /*0060*/  PRMT R26, RZ, 0x7610, R26 ;  /* 0x00007610ff1a7816 */ /* 0x000fc4000000001a */
[----:B------:R-:W-:Y:S02]  /*0070*/  PRMT R28, RZ, 0x7610, R28 ;  /* 0x00007610ff1c7816 */ /* 0x000fe4000000001c */
[----:B------:R-:W3:Y:S01]  /*0080*/  LDC.U8 R18, c[0x0][0x234] ;  /* 0x00008d00ff127b82 */ /* 0x000ee20000000000 */
[----:B------:R-:W-:-:S07]  /*0090*/  PRMT R27, RZ, 0x7610, R27 ;  /* 0x00007610ff1b7816 */ /* 0x000fce000000001b */
[----:B------:R-:W4:Y:S01]  /*00a0*/  LDC.U8 R16, c[0x0][0x235] ;  /* 0x00008d40ff107b82 */ /* 0x000f220000000000 */
[----:B-1----:R-:W-:-:S05]  /*00b0*/  IMAD R22, R2, -0x200, R3 ;  /* 0xfffffe0002167824 */ /* 0x002fca00078e0203 */
[----:B--2---:R-:W-:-:S13]  /*00c0*/  ISETP.GE.AND P0, PT, R19, R22, PT ;  /* 0x000000161300720c */ /* 0x004fda0003f06270 */
[----:B0--34-:R-:W-:Y:S05]  /*00d0*/  @P0 BRA `(.L_x_2506) ;  /* 0x0000002000500947 */ /* 0x019fea0003800000 */
        /* <DEDUP_REMOVED lines=22> */
.L_x_2510:
[----:B------:R-:W2:Y:S02]  /*0240*/  LDG.E.U8 R4, desc[UR36][R4.64] ;  /* 0x0000002404047981 */ /* 0x000ea4000c1e1100 */
[----:B--2---:R-:W-:-:S04]  /*0250*/  I2FP.F32.U32 R0, R4 ;  /* 0x0000000400007245 */ /* 0x004fc80000201000 */
[----:B------:R-:W-:-:S04]  /*0260*/  F2FP.F16.F32.PACK_AB R0, RZ, R0 ;  /* 0x00000000ff00723e */ /* 0x000fc800000000ff */
[----:B------:R-:W-:Y:S01]  /*0270*/  PRMT R28, R0, 0x7610, R28 ;  /* 0x00007610001c7816 */ /* 0x000fe2000000001c */
[----:B------:R-:W-:Y:S06]  /*0280*/  BRA `(.L_x_2512) ;  /* 0x0000000c00bc7947 */ /* 0x000fec0003800000 */
.L_x_2509:
        /* <DEDUP_REMOVED lines=11> */
.L_x_2514:
[----:B------:R-:W2:Y:S02]  /*0340*/  LDG.E R4, desc[UR36][R4.64] ;  /* 0x0000002404047981 */ /* 0x000ea4000c1e1900 */
[----:B--2---:R-:W-:-:S04]  /*0350*/  I2FP.F32.S32 R0, R4 ;  /* 0x0000000400007245 */ /* 0x004fc80000201400 */
[----:B------:R-:W-:-:S04]  /*0360*/  F2FP.F16.F32.PACK_AB R0, RZ, R0 ;  /* 0x00000000ff00723e */ /* 0x000fc800000000ff */
[----:B------:R-:W-:Y:S01]  /*0370*/  PRMT R28, R0, 0x7610, R28 ;  /* 0x00007610001c7816 */ /* 0x000fe2000000001c */
[----:B------:R-:W-:Y:S06]  /*0380*/  BRA `(.L_x_2512) ;  /* 0x0000000c007c7947 */ /* 0x000fec0003800000 */
.L_x_2513:
[----:B------:R-:W2:Y:S02]  /*0390*/  LDG.E.U16 R4, desc[UR36][R4.64] ;  /* 0x0000002404047981 */ /* 0x000ea4000c1e1500 */
[----:B--2---:R-:W0:Y:S02]  /*03a0*/  I2F.S16 R0, R4 ;  /* 0x0000000400007306 */ /* 0x004e240000101400 */
[----:B0-----:R-:W-:-:S04]  /*03b0*/  F2FP.F16.F32.PACK_AB R0, RZ, R0 ;  /* 0x00000000ff00723e */ /* 0x001fc800000000ff */
[----:B------:R-:W-:Y:S01]  /*03c0*/  PRMT R28, R0, 0x7610, R28 ;  /* 0x00007610001c7816 */ /* 0x000fe2000000001c */
[----:B------:R-:W-:Y:S06]  /*03d0*/  BRA `(.L_x_2512) ;  /* 0x0000000c00687947 */ /* 0x000fec0003800000 */
.L_x_2508:
        /* <DEDUP_REMOVED lines=9> */
.L_x_2516:
[----:B------:R1:W5:Y:S01]  /*0470*/  LDG.E.U16 R28, desc[UR36][R4.64] ;  /* 0x00000024041c7981 */ /* 0x000362000c1e1500 */
[----:B------:R-:W-:Y:S05]  /*0480*/  BRA `(.L_x_2512) ;  /* 0x0000000c003c7947 */ /* 0x000fea0003800000 */
.L_x_2515:
        /* <DEDUP_REMOVED lines=9> */
.L_x_2518:
[----:B------:R0:W5:Y:S01]  /*0520*/  LDG.E.U16 R28, desc[UR36][R4.64] ;  /* 0x00000024041c7981 */ /* 0x000162000c1e1500 */
[----:B------:R-:W-:Y:S05]  /*0530*/  BRA `(.L_x_2512) ;  /* 0x0000000c00107947 */ /* 0x000fea0003800000 */
.L_x_2517:
        /* <DEDUP_REMOVED lines=9> */
.L_x_2507:
        /* <DEDUP_REMOVED lines=14> */
.L_x_2521:
        /* <DEDUP_REMOVED lines=9> */
.L_x_2520:
        /* <DEDUP_REMOVED lines=28> */
.L_x_2523:
        /* <DEDUP_REMOVED lines=11> */
[----:B------:R-:W-:-:S04]  /*09b0*/  LOP3.LUT R0, R3, 0x80000000, R0, 0xf8, !PT ;  /* 0x8000000003007812 */ /* 0x000fc800078ef800 */
[----:B------:R-:W-:-:S04]  /*09c0*/  F2FP.F16.F32.PACK_AB R0, RZ, R0 ;  /* 0x00000000ff00723e */ /* 0x000fc800000000ff */
[----:B------:R-:W-:Y:S01]  /*09d0*/  PRMT R28, R0, 0x7610, R28 ;  /* 0x00007610001c7816 */ /* 0x000fe2000000001c */
[----:B------:R-:W-:Y:S06]  /*09e0*/  BRA `(.L_x_2512) ;  /* 0x0000000400e47947 */ /* 0x000fec0003800000 */
.L_x_2522:
[----:B------:R-:W2:Y:S02]  /*09f0*/  LDG.E.U16 R0, desc[UR36][R4.64] ;  /* 0x0000002404007981 */ /* 0x000ea4000c1e1500 */
[----:B--2---:R-:W-:-:S05]  /*0a00*/  IMAD.U32 R0, R0, 0x10000, RZ ;  /* 0x0001000000007824 */ /* 0x004fca00078e00ff */
[----:B------:R-:W-:-:S04]  /*0a10*/  F2FP.F16.F32.PACK_AB R0, RZ, R0 ;  /* 0x00000000ff00723e */ /* 0x000fc800000000ff */
[----:B------:R-:W-:Y:S01]  /*0a20*/  PRMT R28, R0, 0x7610, R28 ;  /* 0x00007610001c7816 */ /* 0x000fe2000000001c */
[----:B------:R-:W-:Y:S06]  /*0a30*/  BRA `(.L_x_2512) ;  /* 0x0000000400d07947 */ /* 0x000fec0003800000 */
.L_x_2519:
        /* <DEDUP_REMOVED lines=13> */
.L_x_2526:
        /* <DEDUP_REMOVED lines=21> */
.L_x_2530:
[----:B------:R-:W-:Y:S05]  /*0c60*/  BSYNC B1 ;  /* 0x0000000000017941 */ /* 0x000fea0003800000 */
.L_x_2529:
[----:B------:R-:W-:Y:S01]  /*0c70*/  LEA R5, R0, 0x3b800000, 0x17 ;  /* 0x3b80000000057811 */ /* 0x000fe200078eb8ff */
[----:B------:R-:W-:-:S05]  /*0c80*/  IMAD.SHL.U32 R0, R3, 0x100000, RZ ;  /* 0x0010000003007824 */ /* 0x000fca00078e00ff */
[----:B------:R-:W-:-:S07]  /*0c90*/  LOP3.LUT R0, R5, R0, R6, 0xfe, !PT ;  /* 0x0000000005007212 */ /* 0x000fce00078efe06 */
.L_x_2528:
[----:B------:R-:W-:Y:S05]  /*0ca0*/  BSYNC B0 ;  /* 0x0000000000007941 */ /* 0x000fea0003800000 */
.L_x_2527:
[----:B------:R-:W-:-:S04]  /*0cb0*/  F2FP.F16.F32.PACK_AB R0, RZ, R0 ;  /* 0x00000000ff00723e */ /* 0x000fc800000000ff */
[----:B------:R-:W-:Y:S01]  /*0cc0*/  PRMT R28, R0, 0x7610, R28 ;  /* 0x00007610001c7816 */ /* 0x000fe2000000001c */
[----:B------:R-:W-:Y:S06]  /*0cd0*/  BRA `(.L_x_2512) ;  /* 0x0000000400287947 */ /* 0x000fec0003800000 */
.L_x_2525:
        /* <DEDUP_REMOVED lines=21> */
.L_x_2534:
[----:B------:R-:W-:Y:S05]  /*0e30*/  BSYNC B1 ;  /* 0x0000000000017941 */ /* 0x000fea0003800000 */
.L_x_2533:
[----:B------:R-:W-:Y:S01]  /*0e40*/  LEA R5, R0, 0x37800000, 0x17 ;  /* 0x3780000000057811 */ /* 0x000fe200078eb8ff */
[----:B------:R-:W-:-:S05]  /*0e50*/  IMAD.SHL.U32 R0, R3, 0x200000, RZ ;  /* 0x0020000003007824 */ /* 0x000fca00078e00ff */
[----:B------:R-:W-:-:S07]  /*0e60*/  LOP3.LUT R0, R5, R0, R6, 0xfe, !PT ;  /* 0x0000000005007212 */ /* 0x000fce00078efe06 */
.L_x_2532:
[----:B------:R-:W-:Y:S05]  /*0e70*/  BSYNC B0 ;  /* 0x0000000000007941 */ /* 0x000fea0003800000 */
.L_x_2531:
[----:B------:R-:W-:-:S04]  /*0e80*/  F2FP.F16.F32.PACK_AB R0, RZ, R0 ;  /* 0x00000000ff00723e */ /* 0x000fc800000000ff */
[----:B------:R-:W-:Y:S01]  /*0e90*/  PRMT R28, R0, 0x7610, R28 ;  /* 0x00007610001c7816 */ /* 0x000fe2000000001c */
[----:B------:R-:W-:Y:S06]  /*0ea0*/  BRA `(.L_x_2512) ;  /* 0x0000000000b47947 */ /* 0x000fec0003800000 */
.L_x_2524:
        /* <DEDUP_REMOVED lines=14> */
.L_x_2538:
[----:B------:R-:W-:Y:S05]  /*0f90*/  BSYNC B0 ;  /* 0x0000000000007941 */ /* 0x000fea0003800000 */
.L_x_2537:
[----:B------:R-:W-:-:S04]  /*0fa0*/  F2FP.F16.F32.PACK_AB R0, RZ, R0 ;  /* 0x00000000ff00723e */ /* 0x000fc800000000ff */
[----:B------:R-:W-:Y:S01]  /*0fb0*/  PRMT R28, R0, 0x7610, R28 ;  /* 0x00007610001c7816 */ /* 0x000fe2000000001c */
[----:B------:R-:W-:Y:S06]  /*0fc0*/  BRA `(.L_x_2512) ;  /* 0x00000000006c7947 */ /* 0x000fec0003800000 */
.L_x_2511:
        /* <DEDUP_REMOVED lines=16> */
.L_x_2539:
[----:B------:R-:W-:Y:S01]  /*10d0*/  PRMT R28, RZ, 0x7610, R28 ;  /* 0x00007610ff1c7816 */ /* 0x000fe2000000001c */
[----:B------:R-:W-:Y:S06]  /*10e0*/  BRA `(.L_x_2512) ;  /* 0x0000000000247947 */ /* 0x000fec0003800000 */
.L_x_2536:
[----:B------:R-:W2:Y:S02]  /*10f0*/  LDG.E.64 R4, desc[UR36][R4.64] ;  /* 0x0000002404047981 */ /* 0x000ea4000c1e1b00 */
[----:B--2---:R-:W0:Y:S02]  /*1100*/  I2F.U64 R0, R4 ;  /* 0x0000000400007312 */ /* 0x004e240000301000 */
[----:B0-----:R-:W-:-:S04]  /*1110*/  F2FP.F16.F32.PACK_AB R0, RZ, R0 ;  /* 0x00000000ff00723e */ /* 0x001fc800000000ff */
[----:B------:R-:W-:Y:S01]  /*1120*/  PRMT R28, R0, 0x7610, R28 ;  /* 0x00007610001c7816 */ /* 0x000fe2000000001c */
[----:B------:R-:W-:Y:S06]  /*1130*/  BRA `(.L_x_2512) ;  /* 0x0000000000107947 */ /* 0x000fec0003800000 */
.L_x_2535:
[----:B------:R-:W2:Y:S02]  /*1140*/  LDG.E R4, desc[UR36][R4.64] ;  /* 0x0000002404047981 */ /* 0x000ea4000c1e1900 */
[----:B--2---:R-:W-:-:S04]  /*1150*/  I2FP.F32.U32 R0, R4 ;  /* 0x0000000400007245 */ /* 0x004fc80000201000 */
[----:B------:R-:W-:-:S04]  /*1160*/  F2FP.F16.F32.PACK_AB R0, RZ, R0 ;  /* 0x00000000ff00723e */ /* 0x000fc800000000ff */
[----:B------:R-:W-:-:S07]  /*1170*/  PRMT R28, R0, 0x7610, R28 ;  /* 0x00007610001c7816 */ /* 0x000fce000000001c */
.L_x_2512:
[----:B01----:R-:W0:Y:S01]  /*1180*/  LDC.64 R4, c[0x0][0x228] ;  /* 0x00008a00ff047b82 */ /* 0x003e220000000a00 */
        /* <DEDUP_REMOVED lines=20> */
.L_x_2543:
[----:B------:R-:W2:Y:S02]  /*12d0*/  LDG.E.U8 R4, desc[UR36][R4.64] ;  /* 0x0000002404047981 */ /* 0x000ea4000c1e1100 */
[----:B--2---:R-:W-:-:S04]  /*12e0*/  I2FP.F32.U32 R0, R4 ;  /* 0x0000000400007245 */ /* 0x004fc80000201000 */
[----:B------:R-:W-:-:S04]  /*12f0*/  F2FP.F16.F32.PACK_AB R0, RZ, R0 ;  /* 0x00000000ff00723e */ /* 0x000fc800000000ff */
[----:B------:R-:W-:Y:S01]  /*1300*/  PRMT R27, R0, 0x7610, R27 ;  /* 0x00007610001b7816 */ /* 0x000fe2000000001b */
[----:B------:R-:W-:Y:S06]  /*1310*/  BRA `(.L_x_2545) ;  /* 0x0000000c00bc7947 */ /* 0x000fec0003800000 */
.L_x_2542:
        /* <DEDUP_REMOVED lines=11> */
.L_x_2547:
[----:B------:R-:W2:Y:S02]  /*13d0*/  LDG.E R4, desc[UR36][R4.64] ;  /* 0x0000002404047981 */ /* 0x000ea4000c1e1900 */
[----:B--2---:R-:W-:-:S04]  /*13e0*/  I2FP.F32.S32 R0, R4 ;  /* 0x0000000400007245 */ /* 0x004fc80000201400 */
[----:B------:R-:W-:-:S04]  /*13f0*/  F2FP.F16.F32.PACK_AB R0, RZ, R0 ;  /* 0x00000000ff00723e */ /* 0x000fc800000000ff */
[----:B------:R-:W-:Y:S01]  /*1400*/  PRMT R27, R0, 0x7610, R27 ;  /* 0x00007610001b7816 */ /* 0x000fe2000000001b */
[----:B------:R-:W-:Y:S06]  /*1410*/  BRA `(.L_x_2545) ;  /* 0x0000000c007c7947 */ /* 0x000fec0003800000 */
.L_x_2546:
[----:B------:R-:W2:Y:S02]  /*1420*/  LDG.E.U16 R4, desc[UR36][R4.64] ;  /* 0x0000002404047981 */ /* 0x000ea4000c1e1500 */
[----:B--2---:R-:W0:Y:S02]  /*1430*/  I2F.S16 R0, R4 ;  /* 0x0000000400007306 */ /* 0x004e240000101400 */
[----:B0-----:R-:W-:-:S04]  /*1440*/  F2FP.F16.F32.PACK_AB R0, RZ, R0 ;  /* 0x00000000ff00723e */ /* 0x001fc800000000ff */
[----:B------:R-:W-:Y:S01]  /*1450*/  PRMT R27, R0, 0x7610, R27 ;  /* 0x00007610001b7816 */ /* 0x000fe2000000001b */
[----:B------:R-:W-:Y:S06]  /*1460*/  BRA `(.L_x_2545) ;  /* 0x0000000c00687947 */ /* 0x000fec0003800000 */
.L_x_2541:
        /* <DEDUP_REMOVED lines=9> */
.L_x_2549:
[----:B------:R1:W5:Y:S01]  /*1500*/  LDG.E.U16 R27, desc[UR36][R4.64] ;  /* 0x00000024041b7981 */ /* 0x000362000c1e1500 */
[----:B------:R-:W-:Y:S05]  /*1510*/  BRA `(.L_x_2545) ;  /* 0x0000000c003c7947 */ /* 0x000fea0003800000 */
.L_x_2548:
        /* <DEDUP_REMOVED lines=9> */
.L_x_2551:
[----:B------:R0:W5:Y:S01]  /*15b0*/  LDG.E.U16 R27, desc[UR36][R4.64] ;  /* 0x00000024041b7981 */ /* 0x000162000c1e1500 */
[----:B------:R-:W-:Y:S05]  /*15c0*/  BRA `(.L_x_2545) ;  /* 0x0000000c00107947 */ /* 0x000fea0003800000 */
.L_x_2550:
        /* <DEDUP_REMOVED lines=9> */
.L_x_2540:
        /* <DEDUP_REMOVED lines=14> */
.L_x_2554:
        /* <DEDUP_REMOVED lines=9> */
.L_x_2553:
        /* <DEDUP_REMOVED lines=28> */
.L_x_2556:
        /* <DEDUP_REMOVED lines=15> */
.L_x_2555:
[----:B------:R-:W2:Y:S02]  /*1a80*/  LDG.E.U16 R0, desc[UR36][R4.64] ;  /* 0x0000002404007981 */ /* 0x000ea4000c1e1500 */
[----:B--2---:R-:W-:-:S05]  /*1a90*/  IMAD.U32 R0, R0, 0x10000, RZ ;  /* 0x0001000000007824 */ /* 0x004fca00078e00ff */
[----:B------:R-:W-:-:S04]  /*1aa0*/  F2FP.F16.F32.PACK_AB R0, RZ, R0 ;  /* 0x00000000ff00723e */ /* 0x000fc800000000ff */
[----:B------:R-:W-:Y:S01]  /*1ab0*/  PRMT R27, R0, 0x7610, R27 ;  /* 0x00007610001b7816 */ /* 0x000fe2000000001b */
[----:B------:R-:W-:Y:S06]  /*1ac0*/  BRA `(.L_x_2545) ;  /* 0x0000000400d07947 */ /* 0x000fec0003800000 */
.L_x_2552:
        /* <DEDUP_REMOVED lines=13> */
.L_x_2559:
        /* <DEDUP_REMOVED lines=21> */
.L_x_2563:
[----:B------:R-:W-:Y:S05]  /*1cf0*/  BSYNC B1 ;  /* 0x0000000000017941 */ /* 0x000fea0003800000 */
.L_x_2562:
[----:B------:R-:W-:Y:S01]  /*1d00*/  LEA R5, R0, 0x3b800000, 0x17 ;  /* 0x3b80000000057811 */ /* 0x000fe200078eb8ff */
[----:B------:R-:W-:-:S05]  /*1d10*/  IMAD.SHL.U32 R0, R3, 0x100000, RZ ;  /* 0x0010000003007824 */ /* 0x000fca00078e00ff */
[----:B------:R-:W-:-:S07]  /*1d20*/  LOP3.LUT R0, R5, R0, R6, 0xfe, !PT ;  /* 0x0000000005007212 */ /* 0x000fce00078efe06 */
.L_x_2561:
[----:B------:R-:W-:Y:S05]  /*1d30*/  BSYNC B0 ;  /* 0x0000000000007941 */ /* 0x000fea0003800000 */
.L_x_2560:
[----:B------:R-:W-:-:S04]  /*1d40*/  F2FP.F16.F32.PACK_AB R0, RZ, R0 ;  /* 0x00000000ff00723e */ /* 0x000fc800000000ff */
[----:B------:R-:W-:Y:S01]  /*1d50*/  PRMT R27, R0, 0x7610, R27 ;  /* 0x00007610001b7816 */ /* 0x000fe2000000001b */
[----:B------:R-:W-:Y:S06]  /*1d60*/  BRA `(.L_x_2545) ;  /* 0x0000000400287947 */ /* 0x000fec0003800000 */
.L_x_2558:
        /* <DEDUP_REMOVED lines=21> */
.L_x_2567:
[----:B------:R-:W-:Y:S05]  /*1ec0*/  BSYNC B1 ;  /* 0x0000000000017941 */ /* 0x000fea0003800000 */
.L_x_2566:
[----:B------:R-:W-:Y:S01]  /*1ed0*/  LEA R5, R0, 0x37800000, 0x17 ;  /* 0x3780000000057811 */ /* 0x000fe200078eb8ff */
[----:B------:R-:W-:-:S05]  /*1ee0*/  IMAD.SHL.U32 R0, R3, 0x200000, RZ ;  /* 0x0020000003007824 */ /* 0x000fca00078e00ff */
[----:B------:R-:W-:-:S07]  /*1ef0*/  LOP3.LUT R0, R5, R0, R6, 0xfe, !PT ;  /* 0x0000000005007212 */ /* 0x000fce00078efe06 */
.L_x_2565:
[----:B------:R-:W-:Y:S05]  /*1f00*/  BSYNC B0 ;  /* 0x0000000000007941 */ /* 0x000fea0003800000 */
.L_x_2564:
[----:B------:R-:W-:-:S04]  /*1f10*/  F2FP.F16.F32.PACK_AB R0, RZ, R0 ;  /* 0x00000000ff00723e */ /* 0x000fc800000000ff */
[----:B------:R-:W-:Y:S01]  /*1f20*/  PRMT R27, R0, 0x7610, R27 ;  /* 0x00007610001b7816 */ /* 0x000fe2000000001b */
[----:B------:R-:W-:Y:S06]  /*1f30*/  BRA `(.L_x_2545) ;  /* 0x0000000000b47947 */ /* 0x000fec0003800000 */
.L_x_2557:
        /* <DEDUP_REMOVED lines=14> */
.L_x_2571:
[----:B------:R-:W-:Y:S05]  /*2020*/  BSYNC B0 ;  /* 0x0000000000007941 */ /* 0x000fea0003800000 */
.L_x_2570:
[----:B------:R-:W-:-:S04]  /*2030*/  F2FP.F16.F32.PACK_AB R0, RZ, R0 ;  /* 0x00000000ff00723e */ /* 0x000fc800000000ff */
[----:B------:R-:W-:Y:S01]  /*2040*/  PRMT R27, R0, 0x7610, R27 ;  /* 0x00007610001b7816 */ /* 0x000fe2000000001b */
[----:B------:R-:W-:Y:S06]  /*2050*/  BRA `(.L_x_2545) ;  /* 0x00000000006c7947 */ /* 0x000fec0003800000 */
.L_x_2544:
        /* <DEDUP_REMOVED lines=16> */
.L_x_2572:
[----:B------:R-:W-:Y:S01]  /*2160*/  PRMT R27, RZ, 0x7610, R27 ;  /* 0x00007610ff1b7816 */ /* 0x000fe2000000001b */
[----:B------:R-:W-:Y:S06]  /*2170*/  BRA `(.L_x_2545) ;  /* 0x0000000000247947 */ /* 0x000fec0003800000 */
.L_x_2569:
[----:B------:R-:W2:Y:S02]  /*2180*/  LDG.E.64 R4, desc[UR36][R4.64] ;  /* 0x0000002404047981 */ /* 0x000ea4000c1e1b00 */
[----:B--2---:R-:W0:Y:S02]  /*2190*/  I2F.U64 R0, R4 ;  /* 0x0000000400007312 */ /* 0x004e240000301000 */
[----:B0-----:R-:W-:-:S04]  /*21a0*/  F2FP.F16.F32.PACK_AB R0, RZ, R0 ;  /* 0x00000000ff00723e */ /* 0x001fc800000000ff */
[----:B------:R-:W-:Y:S01]  /*21b0*/  PRMT R27, R0, 0x7610, R27 ;  /* 0x00007610001b7816 */ /* 0x000fe2000000001b */
[----:B------:R-:W-:Y:S06]  /*21c0*/  BRA `(.L_x_2545) ;  /* 0x0000000000107947 */ /* 0x000fec0003800000 */
.L_x_2568:
[----:B------:R-:W2:Y:S02]  /*21d0*/  LDG.E R4, desc[UR36][R4.64] ;  /* 0x0000002404047981 */ /* 0x000ea4000c1e1900 */
[----:B--2---:R-:W-:-:S04]  /*21e0*/  I2FP.F32.U32 R0, R4 ;  /* 0x0000000400007245 */ /* 0x004fc80000201000 */
[----:B------:R-:W-:-:S04]  /*21f0*/  F2FP.F16.F32.PACK_AB R0, RZ, R0 ;  /* 0x00000000ff00723e */ /* 0x000fc800000000ff */
[----:B------:R-:W-:-:S07]  /*2200*/  PRMT R27, R0, 0x7610, R27 ;  /* 0x00007610001b7816 */ /* 0x000fce000000001b */
.L_x_2545:
[----:B------:R-:W-:-:S07]  /*2210*/  VIADD R19, R19, 0x80 ;  /* 0x0000008013137836 */ /* 0x000fce0000000000 */
.L_x_2506:
[----:B------:R-:W-:Y:S05]  /*2220*/  BSYNC B6 ;  /* 0x0000000000067941 */ /* 0x000fea0003800000 */
.L_x_2505:
[----:B------:R-:W-:Y:S01]  /*2230*/  ISETP.GE.AND P0, PT, R19, R22, PT ;  /* 0x000000161300720c */ /* 0x000fe20003f06270 */
[----:B------:R-:W-:Y:S01]  /*2240*/  BSSY B6, `(.L_x_2573) ;  /* 0x0000218000067945 */ /* 0x000fe20003800000 */
[----:B------:R-:W-:-:S11]  /*2250*/  PRMT R25, RZ, 0x7610, R25 ;  /* 0x00007610ff197816 */ /* 0x000fd60000000019 */
[----:B------:R-:W-:Y:S05]  /*2260*/  @P0 BRA `(.L_x_2574) ;  /* 0x0000002000540947 */ /* 0x000fea0003800000 */
[----:B01----:R-:W0:Y:S01]  /*2270*/  LDC.64 R4, c[0x0][0x220] ;  /* 0x00008800ff047b82 */ /* 0x003e220000000a00 */
        /* <DEDUP_REMOVED lines=21> */
.L_x_2578:
[----:B------:R-:W2:Y:S02]  /*23d0*/  LDG.E.U8 R4, desc[UR36][R4.64] ;  /* 0x0000002404047981 */ /* 0x000ea4000c1e1100 */
[----:B--2---:R-:W-:-:S04]  /*23e0*/  I2FP.F32.U32 R0, R4 ;  /* 0x0000000400007245 */ /* 0x004fc80000201000 */
[----:B------:R-:W-:-:S04]  /*23f0*/  F2FP.F16.F32.PACK_AB R0, RZ, R0 ;  /* 0x00000000ff00723e */ /* 0x000fc800000000ff */
[----:B------:R-:W-:Y:S01]  /*2400*/  PRMT R26, R0, 0x7610, R26 ;  /* 0x00007610001a7816 */ /* 0x000fe2000000001a */
[----:B------:R-:W-:Y:S06]  /*2410*/  BRA `(.L_x_2580) ;  /* 0x0000000c00c07947 */ /* 0x000fec0003800000 */
.L_x_2577:
        /* <DEDUP_REMOVED lines=11> */
.L_x_2582:
[----:B------:R-:W2:Y:S02]  /*24d0*/  LDG.E R4, desc[UR36][R4.64] ;  /* 0x0000002404047981 */ /* 0x000ea4000c1e1900 */
[----:B--2---:R-:W-:-:S04]  /*24e0*/  I2FP.F32.S32 R0, R4 ;  /* 0x0000000400007245 */ /* 0x004fc80000201400 */
[----:B------:R-:W-:-:S04]  /*24f0*/  F2FP.F16.F32.PACK_AB R0, RZ, R0 ;  /* 0x00000000ff00723e */ /* 0x000fc800000000ff */
[----:B------:R-:W-:Y:S01]  /*2500*/  PRMT R26, R0, 0x7610, R26 ;  /* 0x00007610001a7816 */ /* 0x000fe2000000001a */
[----:B------:R-:W-:Y:S06]  /*2510*/  BRA `(.L_x_2580) ;  /* 0x0000000c00807947 */ /* 0x000fec0003800000 */
.L_x_2581:
[----:B------:R-:W2:Y:S02]  /*2520*/  LDG.E.U16 R4, desc[UR36][R4.64] ;  /* 0x0000002404047981 */ /* 0x000ea4000c1e1500 */
[----:B--2---:R-:W0:Y:S02]  /*2530*/  I2F.S16 R0, R4 ;  /* 0x0000000400007306 */ /* 0x004e240000101400 */
[----:B0-----:R-:W-:-:S04]  /*2540*/  F2FP.F16.F32.PACK_AB R0, RZ, R0 ;  /* 0x00000000ff00723e */ /* 0x001fc800000000ff */
[----:B------:R-:W-:Y:S01]  /*2550*/  PRMT R26, R0, 0x7610, R26 ;  /* 0x00007610001a7816 */ /* 0x000fe2000000001a */
[----:B------:R-:W-:Y:S06]  /*2560*/  BRA `(.L_x_2580) ;  /* 0x0000000c006c7947 */ /* 0x000fec0003800000 */
.L_x_2576:
        /* <DEDUP_REMOVED lines=9> */
.L_x_2584:
[----:B------:R1:W5:Y:S01]  /*2600*/  LDG.E.U16 R26, desc[UR36][R4.64] ;  /* 0x00000024041a7981 */ /* 0x000362000c1e1500 */
[----:B------:R-:W-:Y:S05]  /*2610*/  BRA `(.L_x_2580) ;  /* 0x0000000c00407947 */ /* 0x000fea0003800000 */
.L_x_2583:
        /* <DEDUP_REMOVED lines=9> */
.L_x_2586:
[----:B------:R0:W5:Y:S01]  /*26b0*/  LDG.E.U16 R26, desc[UR36][R4.64] ;  /* 0x00000024041a7981 */ /* 0x000162000c1e1500 */
[----:B------:R-:W-:Y:S05]  /*26c0*/  BRA `(.L_x_2580) ;  /* 0x0000000c00147947 */ /* 0x000fea0003800000 */
.L_x_2585:
        /* <DEDUP_REMOVED lines=9> */
.L_x_2575:
        /* <DEDUP_REMOVED lines=14> */
.L_x_2589:
        /* <DEDUP_REMOVED lines=9> */
.L_x_2588:
        /* <DEDUP_REMOVED lines=28> */
.L_x_2591:
        /* <DEDUP_REMOVED lines=16> */
.L_x_2590:
[----:B------:R-:W2:Y:S02]  /*2b90*/  LDG.E.U16 R0, desc[UR36][R4.64] ;  /* 0x0000002404007981 */ /* 0x000ea4000c1e1500 */
[----:B--2---:R-:W-:-:S05]  /*2ba0*/  IMAD.U32 R0, R0, 0x10000, RZ ;  /* 0x0001000000007824 */ /* 0x004fca00078e00ff */
[----:B------:R-:W-:-:S04]  /*2bb0*/  F2FP.F16.F32.PACK_AB R0, RZ, R0 ;  /* 0x00000000ff00723e */ /* 0x000fc800000000ff */
[----:B------:R-:W-:Y:S01]  /*2bc0*/  PRMT R26, R0, 0x7610, R26 ;  /* 0x00007610001a7816 */ /* 0x000fe2000000001a */
[----:B------:R-:W-:Y:S06]  /*2bd0*/  BRA `(.L_x_2580) ;  /* 0x0000000400d07947 */ /* 0x000fec0003800000 */
.L_x_2587:
        /* <DEDUP_REMOVED lines=13> */
.L_x_2594:
        /* <DEDUP_REMOVED lines=21> */
.L_x_2598:
[----:B------:R-:W-:Y:S05]  /*2e00*/  BSYNC B1 ;  /* 0x0000000000017941 */ /* 0x000fea0003800000 */
.L_x_2597:
[----:B------:R-:W-:Y:S01]  /*2e10*/  LEA R5, R0, 0x3b800000, 0x17 ;  /* 0x3b80000000057811 */ /* 0x000fe200078eb8ff */
[----:B------:R-:W-:-:S05]  /*2e20*/  IMAD.SHL.U32 R0, R3, 0x100000, RZ ;  /* 0x0010000003007824 */ /* 0x000fca00078e00ff */
[----:B------:R-:W-:-:S07]  /*2e30*/  LOP3.LUT R0, R5, R0, R6, 0xfe, !PT ;  /* 0x0000000005007212 */ /* 0x000fce00078efe06 */
.L_x_2596:
[----:B------:R-:W-:Y:S05]  /*2e40*/  BSYNC B0 ;  /* 0x0000000000007941 */ /* 0x000fea0003800000 */
.L_x_2595:
[----:B------:R-:W-:-:S04]  /*2e50*/  F2FP.F16.F32.PACK_AB R0, RZ, R0 ;  /* 0x00000000ff00723e */ /* 0x000fc800000000ff */
[----:B------:R-:W-:Y:S01]  /*2e60*/  PRMT R26, R0, 0x7610, R26 ;  /* 0x00007610001a7816 */ /* 0x000fe2000000001a */
[----:B------:R-:W-:Y:S06]  /*2e70*/  BRA `(.L_x_2580) ;  /* 0x0000000400287947 */ /* 0x000fec0003800000 */
.L_x_2593:
        /* <DEDUP_REMOVED lines=21> */
.L_x_2602:
[----:B------:R-:W-:Y:S05]  /*2fd0*/  BSYNC B1 ;  /* 0x0000000000017941 */ /* 0x000fea0003800000 */
.L_x_2601:
[----:B------:R-:W-:Y:S01]  /*2fe0*/  LEA R5, R0, 0x37800000, 0x17 ;  /* 0x3780000000057811 */ /* 0x000fe200078eb8ff */
[----:B------:R-:W-:-:S05]  /*2ff0*/  IMAD.SHL.U32 R0, R3, 0x200000, RZ ;  /* 0x0020000003007824 */ /* 0x000fca00078e00ff */
[----:B------:R-:W-:-:S07]  /*3000*/  LOP3.LUT R0, R5, R0, R6, 0xfe, !PT ;  /* 0x0000000005007212 */ /* 0x000fce00078efe06 */
.L_x_2600:
[----:B------:R-:W-:Y:S05]  /*3010*/  BSYNC B0 ;  /* 0x0000000000007941 */ /* 0x000fea0003800000 */
.L_x_2599:
[----:B------:R-:W-:-:S04]  /*3020*/  F2FP.F16.F32.PACK_AB R0, RZ, R0 ;  /* 0x00000000ff00723e */ /* 0x000fc800000000ff */
[----:B------:R-:W-:Y:S01]  /*3030*/  PRMT R26, R0, 0x7610, R26 ;  /* 0x00007610001a7816 */ /* 0x000fe2000000001a */
[----:B------:R-:W-:Y:S06]  /*3040*/  BRA `(.L_x_2580) ;  /* 0x0000000000b47947 */ /* 0x000fec0003800000 */
.L_x_2592:
        /* <DEDUP_REMOVED lines=14> */
.L_x_2606:
[----:B------:R-:W-:Y:S05]  /*3130*/  BSYNC B0 ;  /* 0x0000000000007941 */ /* 0x000fea0003800000 */
.L_x_2605:
[----:B------:R-:W-:-:S04]  /*3140*/  F2FP.F16.F32.PACK_AB R0, RZ, R0 ;  /* 0x00000000ff00723e */ /* 0x000fc800000000ff */
[----:B------:R-:W-:Y:S01]  /*3150*/  PRMT R26, R0, 0x7610, R26 ;  /* 0x00007610001a7816 */ /* 0x000fe2000000001a */
[----:B------:R-:W-:Y:S06]  /*3160*/  BRA `(.L_x_2580) ;  /* 0x00000000006c7947 */ /* 0x000fec0003800000 */
.L_x_2579:
        /* <DEDUP_REMOVED lines=16> */
.L_x_2607:
[----:B------:R-:W-:Y:S01]  /*3270*/  PRMT R26, RZ, 0x7610, R26 ;  /* 0x00007610ff1a7816 */ /* 0x000fe2000000001a */
[----:B------:R-:W-:Y:S06]  /*3280*/  BRA `(.L_x_2580) ;  /* 0x0000000000247947 */ /* 0x000fec0003800000 */
.L_x_2604:
[----:B------:R-:W2:Y:S02]  /*3290*/  LDG.E.64 R4, desc[UR36][R4.64] ;  /* 0x0000002404047981 */ /* 0x000ea4000c1e1b00 */
[----:B--2---:R-:W0:Y:S02]  /*32a0*/  I2F.U64 R0, R4 ;  /* 0x0000000400007312 */ /* 0x004e240000301000 */
[----:B0-----:R-:W-:-:S04]  /*32b0*/  F2FP.F16.F32.PACK_AB R0, RZ, R0 ;  /* 0x00000000ff00723e */ /* 0x001fc800000000ff */
[----:B------:R-:W-:Y:S01]  /*32c0*/  PRMT R26, R0, 0x7610, R26 ;  /* 0x00007610001a7816 */ /* 0x000fe2000000001a */
[----:B------:R-:W-:Y:S06]  /*32d0*/  BRA `(.L_x_2580) ;  /* 0x0000000000107947 */ /* 0x000fec0003800000 */
.L_x_2603:
[----:B------:R-:W2:Y:S02]  /*32e0*/  LDG.E R4, desc[UR36][R4.64] ;  /* 0x0000002404047981 */ /* 0x000ea4000c1e1900 */
[----:B--2---:R-:W-:-:S04]  /*32f0*/  I2FP.F32.U32 R0, R4 ;  /* 0x0000000400007245 */ /* 0x004fc80000201000 */
[----:B------:R-:W-:-:S04]  /*3300*/  F2FP.F16.F32.PACK_AB R0, RZ, R0 ;  /* 0x00000000ff00723e */ /* 0x000fc800000000ff */
[----:B------:R-:W-:-:S07]  /*3310*/  PRMT R26, R0, 0x7610, R26 ;  /* 0x00007610001a7816 */ /* 0x000fce000000001a */
.L_x_2580:
        /* <DEDUP_REMOVED lines=21> */
.L_x_2611:
[----:B------:R-:W2:Y:S02]  /*3470*/  LDG.E.U8 R4, desc[UR36][R4.64] ;  /* 0x0000002404047981 */ /* 0x000ea4000c1e1100 */
[----:B--2---:R-:W-:-:S04]  /*3480*/  I2FP.F32.U32 R0, R4 ;  /* 0x0000000400007245 */ /* 0x004fc80000201000 */
[----:B------:R-:W-:-:S04]  /*3490*/  F2FP.F16.F32.PACK_AB R0, RZ, R0 ;  /* 0x00000000ff00723e */ /* 0x000fc800000000ff */
[----:B------:R-:W-:Y:S01]  /*34a0*/  PRMT R25, R0, 0x7610, R25 ;  /* 0x0000761000197816 */ /* 0x000fe20000000019 */
[----:B------:R-:W-:Y:S06]  /*34b0*/  BRA `(.L_x_2613) ;  /* 0x0000000c00bc7947 */ /* 0x000fec0003800000 */
.L_x_2610:
        /* <DEDUP_REMOVED lines=11> */
.L_x_2615:
[----:B------:R-:W2:Y:S02]  /*3570*/  LDG.E R4, desc[UR36][R4.64] ;  /* 0x0000002404047981 */ /* 0x000ea4000c1e1900 */
[----:B--2---:R-:W-:-:S04]  /*3580*/  I2FP.F32.S32 R0, R4 ;  /* 0x0000000400007245 */ /* 0x004fc80000201400 */
[----:B------:R-:W-:-:S04]  /*3590*/  F2FP.F16.F32.PACK_AB R0, RZ, R0 ;  /* 0x00000000ff00723e */ /* 0x000fc800000000ff */
[----:B------:R-:W-:Y:S01]  /*35a0*/  PRMT R25, R0, 0x7610, R25 ;  /* 0x0000761000197816 */ /* 0x000fe20000000019 */
[----:B------:R-:W-:Y:S06]  /*35b0*/  BRA `(.L_x_2613) ;  /* 0x0000000c007c7947 */ /* 0x000fec0003800000 */
.L_x_2614:
[----:B------:R-:W2:Y:S02]  /*35c0*/  LDG.E.U16 R4, desc[UR36][R4.64] ;  /* 0x0000002404047981 */ /* 0x000ea4000c1e1500 */
[----:B--2---:R-:W0:Y:S02]  /*35d0*/  I2F.S16 R0, R4 ;  /* 0x0000000400007306 */ /* 0x004e240000101400 */
[----:B0-----:R-:W-:-:S04]  /*35e0*/  F2FP.F16.F32.PACK_AB R0, RZ, R0 ;  /* 0x00000000ff00723e */ /* 0x001fc800000000ff */
[----:B------:R-:W-:Y:S01]  /*35f0*/  PRMT R25, R0, 0x7610, R25 ;  /* 0x0000761000197816 */ /* 0x000fe20000000019 */
[----:B------:R-:W-:Y:S06]  /*3600*/  BRA `(.L_x_2613) ;  /* 0x0000000c00687947 */ /* 0x000fec0003800000 */
.L_x_2609:
        /* <DEDUP_REMOVED lines=9> */
.L_x_2617:
[----:B------:R1:W5:Y:S01]  /*36a0*/  LDG.E.U16 R25, desc[UR36][R4.64] ;  /* 0x0000002404197981 */ /* 0x000362000c1e1500 */
[----:B------:R-:W-:Y:S05]  /*36b0*/  BRA `(.L_x_2613) ;  /* 0x0000000c003c7947 */ /* 0x000fea0003800000 */
.L_x_2616:
        /* <DEDUP_REMOVED lines=9> */
.L_x_2619:
[----:B------:R0:W5:Y:S01]  /*3750*/  LDG.E.U16 R25, desc[UR36][R4.64] ;  /* 0x0000002404197981 */ /* 0x000162000c1e1500 */
[----:B------:R-:W-:Y:S05]  /*3760*/  BRA `(.L_x_2613) ;  /* 0x0000000c00107947 */ /* 0x000fea0003800000 */
.L_x_2618:
        /* <DEDUP_REMOVED lines=9> */
.L_x_2608:
        /* <DEDUP_REMOVED lines=14> */
.L_x_2622:
        /* <DEDUP_REMOVED lines=9> */
.L_x_2621:
        /* <DEDUP_REMOVED lines=28> */
.L_x_2624:
        /* <DEDUP_REMOVED lines=15> */
.L_x_2623:
[----:B------:R-:W2:Y:S02]  /*3c20*/  LDG.E.U16 R0, desc[UR36][R4.64] ;  /* 0x0000002404007981 */ /* 0x000ea4000c1e1500 */
[----:B--2---:R-:W-:-:S05]  /*3c30*/  IMAD.U32 R0, R0, 0x10000, RZ ;  /* 0x0001000000007824 */ /* 0x004fca00078e00ff */
[----:B------:R-:W-:-:S04]  /*3c40*/  F2FP.F16.F32.PACK_AB R0, RZ, R0 ;  /* 0x00000000ff00723e */ /* 0x000fc800000000ff */
[----:B------:R-:W-:Y:S01]  /*3c50*/  PRMT R25, R0, 0x7610, R25 ;  /* 0x0000761000197816 */ /* 0x000fe20000000019 */
[----:B------:R-:W-:Y:S06]  /*3c60*/  BRA `(.L_x_2613) ;  /* 0x0000000400d07947 */ /* 0x000fec0003800000 */
.L_x_2620:
        /* <DEDUP_REMOVED lines=13> */
.L_x_2627:
        /* <DEDUP_REMOVED lines=21> */
.L_x_2631:
[----:B------:R-:W-:Y:S05]  /*3e90*/  BSYNC B1 ;  /* 0x0000000000017941 */ /* 0x000fea0003800000 */
.L_x_2630:
[----:B------:R-:W-:Y:S01]  /*3ea0*/  LEA R5, R0, 0x3b800000, 0x17 ;  /* 0x3b80000000057811 */ /* 0x000fe200078eb8ff */
[----:B------:R-:W-:-:S05]  /*3eb0*/  IMAD.SHL.U32 R0, R3, 0x100000, RZ ;  /* 0x0010000003007824 */ /* 0x000fca00078e00ff */
[----:B------:R-:W-:-:S07]  /*3ec0*/  LOP3.LUT R0, R5, R0, R6, 0xfe, !PT ;  /* 0x0000000005007212 */ /* 0x000fce00078efe06 */
.L_x_2629:
[----:B------:R-:W-:Y:S05]  /*3ed0*/  BSYNC B0 ;  /* 0x0000000000007941 */ /* 0x000fea0003800000 */
.L_x_2628:
[----:B------:R-:W-:-:S04]  /*3ee0*/  F2FP.F16.F32.PACK_AB R0, RZ, R0 ;  /* 0x00000000ff00723e */ /* 0x000fc800000000ff */
[----:B------:R-:W-:Y:S01]  /*3ef0*/  PRMT R25, R0, 0x7610, R25 ;  /* 0x0000761000197816 */ /* 0x000fe20000000019 */
[----:B------:R-:W-:Y:S06]  /*3f00*/  BRA `(.L_x_2613) ;  /* 0x0000000400287947 */ /* 0x000fec0003800000 */
.L_x_2626:
        /* <DEDUP_REMOVED lines=21> */
.L_x_2635:
[----:B------:R-:W-:Y:S05]  /*4060*/  BSYNC B1 ;  /* 0x0000000000017941 */ /* 0x000fea0003800000 */
.L_x_2634:
[----:B------:R-:W-:Y:S01]  /*4070*/  LEA R5, R0, 0x37800000, 0x17 ;  /* 0x3780000000057811 */ /* 0x000fe200078eb8ff */
[----:B------:R-:W-:-:S05]  /*4080*/  IMAD.SHL.U32 R0, R3, 0x200000, RZ ;  /* 0x0020000003007824 */ /* 0x000fca00078e00ff */
[----:B------:R-:W-:-:S07]  /*4090*/  LOP3.LUT R0, R5, R0, R6, 0xfe, !PT ;  /* 0x0000000005007212 */ /* 0x000fce00078efe06 */
.L_x_2633:
[----:B------:R-:W-:Y:S05]  /*40a0*/  BSYNC B0 ;  /* 0x0000000000007941 */ /* 0x000fea0003800000 */
.L_x_2632:
[----:B------:R-:W-:-:S04]  /*40b0*/  F2FP.F16.F32.PACK_AB R0, RZ, R0 ;  /* 0x00000000ff00723e */ /* 0x000fc800000000ff */
[----:B------:R-:W-:Y:S01]  /*40c0*/  PRMT R25, R0, 0x7610, R25 ;  /* 0x0000761000197816 */ /* 0x000fe20000000019 */
[----:B------:R-:W-:Y:S06]  /*40d0*/  BRA `(.L_x_2613) ;  /* 0x0000000000b47947 */ /* 0x000fec0003800000 */
.L_x_2625:
        /* <DEDUP_REMOVED lines=14> */
.L_x_2639:
[----:B------:R-:W-:Y:S05]  /*41c0*/  BSYNC B0 ;  /* 0x0000000000007941 */ /* 0x000fea0003800000 */
.L_x_2638:
[----:B------:R-:W-:-:S04]  /*41d0*/  F2FP.F16.F32.PACK_AB R0, RZ, R0 ;  /* 0x00000000ff00723e */ /* 0x000fc800000000ff */
[----:B------:R-:W-:Y:S01]  /*41e0*/  PRMT R25, R0, 0x7610, R25 ;  /* 0x0000761000197816 */ /* 0x000fe20000000019 */
[----:B------:R-:W-:Y:S06]  /*41f0*/  BRA `(.L_x_2613) ;  /* 0x00000000006c7947 */ /* 0x000fec0003800000 */
.L_x_2612:
        /* <DEDUP_REMOVED lines=16> */
.L_x_2640:
[----:B------:R-:W-:Y:S01]  /*4300*/  PRMT R25, RZ, 0x7610, R25 ;  /* 0x00007610ff197816 */ /* 0x000fe20000000019 */
[----:B------:R-:W-:Y:S06]  /*4310*/  BRA `(.L_x_2613) ;  /* 0x0000000000247947 */ /* 0x000fec0003800000 */
.L_x_2637:
[----:B------:R-:W2:Y:S02]  /*4320*/  LDG.E.64 R4, desc[UR36][R4.64] ;  /* 0x0000002404047981 */ /* 0x000ea4000c1e1b00 */
[----:B--2---:R-:W0:Y:S02]  /*4330*/  I2F.U64 R0, R4 ;  /* 0x0000000400007312 */ /* 0x004e240000301000 */
[----:B0-----:R-:W-:-:S04]  /*4340*/  F2FP.F16.F32.PACK_AB R0, RZ, R0 ;  /* 0x00000000ff00723e */ /* 0x001fc800000000ff */
[----:B------:R-:W-:Y:S01]  /*4350*/  PRMT R25, R0, 0x7610, R25 ;  /* 0x0000761000197816 */ /* 0x000fe20000000019 */
[----:B------:R-:W-:Y:S06]  /*4360*/  BRA `(.L_x_2613) ;  /* 0x0000000000107947 */ /* 0x000fec0003800000 */
.L_x_2636:
[----:B------:R-:W2:Y:S02]  /*4370*/  LDG.E R4, desc[UR36][R4.64] ;  /* 0x0000002404047981 */ /* 0x000ea4000c1e1900 */
[----:B--2---:R-:W-:-:S04]  /*4380*/  I2FP.F32.U32 R0, R4 ;  /* 0x0000000400007245 */ /* 0x004fc80000201000 */
[----:B------:R-:W-:-:S04]  /*4390*/  F2FP.F16.F32.PACK_AB R0, RZ, R0 ;  /* 0x00000000ff00723e */ /* 0x000fc800000000ff */
[----:B------:R-:W-:-:S07]  /*43a0*/  PRMT R25, R0, 0x7610, R25 ;  /* 0x0000761000197816 */ /* 0x000fce0000000019 */
.L_x_2613:
[----:B------:R-:W-:-:S07]  /*43b0*/  VIADD R19, R19, 0x80 ;  /* 0x0000008013137836 */ /* 0x000fce0000000000 */
.L_x_2574:
[----:B------:R-:W-:Y:S05]  /*43c0*/  BSYNC B6 ;  /* 0x0000000000067941 */ /* 0x000fea0003800000 */
.L_x_2573:
[----:B------:R-:W-:Y:S01]  /*43d0*/  ISETP.GE.AND P0, PT, R19, R22, PT ;  /* 0x000000161300720c */ /* 0x000fe20003f06270 */
[----:B------:R-:W-:Y:S01]  /*43e0*/  BSSY B6, `(.L_x_2641) ;  /* 0x000021a000067945 */ /* 0x000fe20003800000 */
[----:B------:R-:W-:Y:S02]  /*43f0*/  PRMT R16, RZ, 0x7610, R16 ;  /* 0x00007610ff107816 */ /* 0x000fe40000000010 */
[----:B------:R-:W-:Y:S02]  /*4400*/  PRMT R24, RZ, 0x7610, R24 ;  /* 0x00007610ff187816 */ /* 0x000fe40000000018 */
[----:B------:R-:W-:-:S07]  /*4410*/  PRMT R23, RZ, 0x7610, R23 ;  /* 0x00007610ff177816 */ /* 0x000fce0000000017 */
        /* <DEDUP_REMOVED lines=23> */
.L_x_2646:
[----:B------:R-:W2:Y:S02]  /*4590*/  LDG.E.U8 R4, desc[UR36][R4.64] ;  /* 0x0000002404047981 */ /* 0x000ea4000c1e1100 */
[----:B--2---:R-:W-:-:S04]  /*45a0*/  I2FP.F32.U32 R0, R4 ;  /* 0x0000000400007245 */ /* 0x004fc80000201000 */
[----:B------:R-:W-:-:S04]  /*45b0*/  F2FP.F16.F32.PACK_AB R0, RZ, R0 ;  /* 0x00000000ff00723e */ /* 0x000fc800000000ff */
[----:B------:R-:W-:Y:S01]  /*45c0*/  PRMT R24, R0, 0x7610, R24 ;  /* 0x0000761000187816 */ /* 0x000fe20000000018 */
[----:B------:R-:W-:Y:S06]  /*45d0*/  BRA `(.L_x_2648) ;  /* 0x0000000c00bc7947 */ /* 0x000fec0003800000 */
.L_x_2645:
        /* <DEDUP_REMOVED lines=11> */
.L_x_2650:
[----:B------:R-:W2:Y:S02]  /*4690*/  LDG.E R4, desc[UR36][R4.64] ;  /* 0x0000002404047981 */ /* 0x000ea4000c1e1900 */
[----:B--2---:R-:W-:-:S04]  /*46a0*/  I2FP.F32.S32 R0, R4 ;  /* 0x0000000400007245 */ /* 0x004fc80000201400 */
[----:B------:R-:W-:-:S04]  /*46b0*/  F2FP.F16.F32.PACK_AB R0, RZ, R0 ;  /* 0x00000000ff00723e */ /* 0x000fc800000000ff */
[----:B------:R-:W-:Y:S01]  /*46c0*/  PRMT R24, R0, 0x7610, R24 ;  /* 0x0000761000187816 */ /* 0x000fe20000000018 */
[----:B------:R-:W-:Y:S06]  /*46d0*/  BRA `(.L_x_2648) ;  /* 0x0000000c007c7947 */ /* 0x000fec0003800000 */
.L_x_2649:
[----:B------:R-:W2:Y:S02]  /*46e0*/  LDG.E.U16 R4, desc[UR36][R4.64] ;  /* 0x0000002404047981 */ /* 0x000ea4000c1e1500 */
[----:B--2---:R-:W0:Y:S02]  /*46f0*/  I2F.S16 R0, R4 ;  /* 0x0000000400007306 */ /* 0x004e240000101400 */
[----:B0-----:R-:W-:-:S04]  /*4700*/  F2FP.F16.F32.PACK_AB R0, RZ, R0 ;  /* 0x00000000ff00723e */ /* 0x001fc800000000ff */
[----:B------:R-:W-:Y:S01]  /*4710*/  PRMT R24, R0, 0x7610, R24 ;  /* 0x0000761000187816 */ /* 0x000fe20000000018 */
[----:B------:R-:W-:Y:S06]  /*4720*/  BRA `(.L_x_2648) ;  /* 0x0000000c00687947 */ /* 0x000fec0003800000 */
.L_x_2644:
        /* <DEDUP_REMOVED lines=9> */
.L_x_2652:
[----:B------:R1:W5:Y:S01]  /*47c0*/  LDG.E.U16 R24, desc[UR36][R4.64] ;  /* 0x0000002404187981 */ /* 0x000362000c1e1500 */
[----:B------:R-:W-:Y:S05]  /*47d0*/  BRA `(.L_x_2648) ;  /* 0x0000000c003c7947 */ /* 0x000fea0003800000 */
.L_x_2651:
        /* <DEDUP_REMOVED lines=9> */
.L_x_2654:
[----:B------:R0:W5:Y:S01]  /*4870*/  LDG.E.U16 R24, desc[UR36][R4.64] ;  /* 0x0000002404187981 */ /* 0x000162000c1e1500 */
[----:B------:R-:W-:Y:S05]  /*4880*/  BRA `(.L_x_2648) ;  /* 0x0000000c00107947 */ /* 0x000fea0003800000 */
.L_x_2653:
        /* <DEDUP_REMOVED lines=9> */
.L_x_2643:
        /* <DEDUP_REMOVED lines=14> */
.L_x_2657:
        /* <DEDUP_REMOVED lines=9> */
.L_x_2656:
        /* <DEDUP_REMOVED lines=28> */
.L_x_2659:
        /* <DEDUP_REMOVED lines=15> */
.L_x_2658:
[----:B------:R-:W2:Y:S02]  /*4d40*/  LDG.E.U16 R0, desc[UR36][R4.64] ;  /* 0x0000002404007981 */ /* 0x000ea4000c1e1500 */
[----:B--2---:R-:W-:-:S05]  /*4d50*/  IMAD.U32 R0, R0, 0x10000, RZ ;  /* 0x0001000000007824 */ /* 0x004fca00078e00ff */
[----:B------:R-:W-:-:S04]  /*4d60*/  F2FP.F16.F32.PACK_AB R0, RZ, R0 ;  /* 0x00000000ff00723e */ /* 0x000fc800000000ff */
[----:B------:R-:W-:Y:S01]  /*4d70*/  PRMT R24, R0, 0x7610, R24 ;  /* 0x0000761000187816 */ /* 0x000fe20000000018 */
[----:B------:R-:W-:Y:S06]  /*4d80*/  BRA `(.L_x_2648) ;  /* 0x0000000400d07947 */ /* 0x000fec0003800000 */
.L_x_2655:
        /* <DEDUP_REMOVED lines=13> */
.L_x_2662:
        /* <DEDUP_REMOVED lines=21> */
.L_x_2666:
[----:B------:R-:W-:Y:S05]  /*4fb0*/  BSYNC B1 ;  /* 0x0000000000017941 */ /* 0x000fea0003800000 */
.L_x_2665:
[----:B------:R-:W-:Y:S01]  /*4fc0*/  LEA R5, R0, 0x3b800000, 0x17 ;  /* 0x3b80000000057811 */ /* 0x000fe200078eb8ff */
[----:B------:R-:W-:-:S05]  /*4fd0*/  IMAD.SHL.U32 R0, R3, 0x100000, RZ ;  /* 0x0010000003007824 */ /* 0x000fca00078e00ff */
[----:B------:R-:W-:-:S07]  /*4fe0*/  LOP3.LUT R0, R5, R0, R6, 0xfe, !PT ;  /* 0x0000000005007212 */ /* 0x000fce00078efe06 */
.L_x_2664:
[----:B------:R-:W-:Y:S05]  /*4ff0*/  BSYNC B0 ;  /* 0x0000000000007941 */ /* 0x000fea0003800000 */
.L_x_2663:
[----:B------:R-:W-:-:S04]  /*5000*/  F2FP.F16.F32.PACK_AB R0, RZ, R0 ;  /* 0x00000000ff00723e */ /* 0x000fc800000000ff */
[----:B------:R-:W-:Y:S01]  /*5010*/  PRMT R24, R0, 0x7610, R24 ;  /* 0x0000761000187816 */ /* 0x000fe20000000018 */
[----:B------:R-:W-:Y:S06]  /*5020*/  BRA `(.L_x_2648) ;  /* 0x0000000400287947 */ /* 0x000fec0003800000 */
.L_x_2661:
        /* <DEDUP_REMOVED lines=21> */
.L_x_2670:
[----:B------:R-:W-:Y:S05]  /*5180*/  BSYNC B1 ;  /* 0x0000000000017941 */ /* 0x000fea0003800000 */
.L_x_2669:
[----:B------:R-:W-:Y:S01]  /*5190*/  LEA R5, R0, 0x37800000, 0x17 ;  /* 0x3780000000057811 */ /* 0x000fe200078eb8ff */
[----:B------:R-:W-:-:S05]  /*51a0*/  IMAD.SHL.U32 R0, R3, 0x200000, RZ ;  /* 0x0020000003007824 */ /* 0x000fca00078e00ff */
[----:B------:R-:W-:-:S07]  /*51b0*/  LOP3.LUT R0, R5, R0, R6, 0xfe, !PT ;  /* 0x0000000005007212 */ /* 0x000fce00078efe06 */
.L_x_2668:
[----:B------:R-:W-:Y:S05]  /*51c0*/  BSYNC B0 ;  /* 0x0000000000007941 */ /* 0x000fea0003800000 */
.L_x_2667:
[----:B------:R-:W-:-:S04]  /*51d0*/  F2FP.F16.F32.PACK_AB R0, RZ, R0 ;  /* 0x00000000ff00723e */ /* 0x000fc800000000ff */
[----:B------:R-:W-:Y:S01]  /*51e0*/  PRMT R24, R0, 0x7610, R24 ;  /* 0x0000761000187816 */ /* 0x000fe20000000018 */
[----:B------:R-:W-:Y:S06]  /*51f0*/  BRA `(.L_x_2648) ;  /* 0x0000000000b47947 */ /* 0x000fec0003800000 */
.L_x_2660:
        /* <DEDUP_REMOVED lines=14> */
.L_x_2674:
[----:B------:R-:W-:Y:S05]  /*52e0*/  BSYNC B0 ;  /* 0x0000000000007941 */ /* 0x000fea0003800000 */
.L_x_2673:
[----:B------:R-:W-:-:S04]  /*52f0*/  F2FP.F16.F32.PACK_AB R0, RZ, R0 ;  /* 0x00000000ff00723e */ /* 0x000fc800000000ff */
[----:B------:R-:W-:Y:S01]  /*5300*/  PRMT R24, R0, 0x7610, R24 ;  /* 0x0000761000187816 */ /* 0x000fe20000000018 */
[----:B------:R-:W-:Y:S06]  /*5310*/  BRA `(.L_x_2648) ;  /* 0x00000000006c7947 */ /* 0x000fec0003800000 */
.L_x_2647:
        /* <DEDUP_REMOVED lines=16> */
.L_x_2675:
[----:B------:R-:W-:Y:S01]  /*5420*/  PRMT R24, RZ, 0x7610, R24 ;  /* 0x00007610ff187816 */ /* 0x000fe20000000018 */
[----:B------:R-:W-:Y:S06]  /*5430*/  BRA `(.L_x_2648) ;  /* 0x0000000000247947 */ /* 0x000fec0003800000 */
.L_x_2672:
[----:B------:R-:W2:Y:S02]  /*5440*/  LDG.E.64 R4, desc[UR36][R4.64] ;  /* 0x0000002404047981 */ /* 0x000ea4000c1e1b00 */
[----:B--2---:R-:W0:Y:S02]  /*5450*/  I2F.U64 R0, R4 ;  /* 0x0000000400007312 */ /* 0x004e240000301000 */
[----:B0-----:R-:W-:-:S04]  /*5460*/  F2FP.F16.F32.PACK_AB R0, RZ, R0 ;  /* 0x00000000ff00723e */ /* 0x001fc800000000ff */
[----:B------:R-:W-:Y:S01]  /*5470*/  PRMT R24, R0, 0x7610, R24 ;  /* 0x0000761000187816 */ /* 0x000fe20000000018 */
[----:B------:R-:W-:Y:S06]  /*5480*/  BRA `(.L_x_2648) ;  /* 0x0000000000107947 */ /* 0x000fec0003800000 */
.L_x_2671:
[----:B------:R-:W2:Y:S02]  /*5490*/  LDG.E R4, desc[UR36][R4.64] ;  /* 0x0000002404047981 */ /* 0x000ea4000c1e1900 */
[----:B--2---:R-:W-:-:S04]  /*54a0*/  I2FP.F32.U32 R0, R4 ;  /* 0x0000000400007245 */ /* 0x004fc80000201000 */
[----:B------:R-:W-:-:S04]  /*54b0*/  F2FP.F16.F32.PACK_AB R0, RZ, R0 ;  /* 0x00000000ff00723e */ /* 0x000fc800000000ff */
[----:B------:R-:W-:-:S07]  /*54c0*/  PRMT R24, R0, 0x7610, R24 ;  /* 0x0000761000187816 */ /* 0x000fce0000000018 */
.L_x_2648:
[----:B------:R-:W2:Y:S01]  /*54d0*/  LDC.U8 R3, c[0x0][0x235] ;  /* 0x00008d40ff037b82 */ /* 0x000ea20000000000 */
[----:B------:R-:W-:Y:S02]  /*54e0*/  ULDC UR4, c[0x0][0x23c] ;  /* 0x00008f0000047ab9 */ /* 0x000fe40000000800 */
[----:B------:R-:W-:-:S05]  /*54f0*/  IMAD R17, R17, UR4, RZ ;  /* 0x0000000411117c24 */ /* 0x000fca000f8e02ff */
[----:B01----:R-:W0:Y:S01]  /*5500*/  LDC.64 R4, c[0x0][0x228] ;  /* 0x00008a00ff047b82 */ /* 0x003e220000000a00 */
[----:B--2---:R-:W-:-:S04]  /*5510*/  PRMT R0, R3, 0x9910, RZ ;  /* 0x0000991003007816 */ /* 0x004fc800000000ff */
        /* <DEDUP_REMOVED lines=17> */
.L_x_2679:
[----:B------:R-:W2:Y:S02]  /*5630*/  LDG.E.U8 R4, desc[UR36][R4.64] ;  /* 0x0000002404047981 */ /* 0x000ea4000c1e1100 */
[----:B--2---:R-:W-:-:S04]  /*5640*/  I2FP.F32.U32 R0, R4 ;  /* 0x0000000400007245 */ /* 0x004fc80000201000 */
[----:B------:R-:W-:-:S04]  /*5650*/  F2FP.F16.F32.PACK_AB R0, RZ, R0 ;  /* 0x00000000ff00723e */ /* 0x000fc800000000ff */
[----:B------:R-:W-:Y:S01]  /*5660*/  PRMT R23, R0, 0x7610, R23 ;  /* 0x0000761000177816 */ /* 0x000fe20000000017 */
[----:B------:R-:W-:Y:S06]  /*5670*/  BRA `(.L_x_2681) ;  /* 0x0000000c00bc7947 */ /* 0x000fec0003800000 */
.L_x_2678:
        /* <DEDUP_REMOVED lines=11> */
.L_x_2683:
[----:B------:R-:W2:Y:S02]  /*5730*/  LDG.E R4, desc[UR36][R4.64] ;  /* 0x0000002404047981 */ /* 0x000ea4000c1e1900 */
[----:B--2---:R-:W-:-:S04]  /*5740*/  I2FP.F32.S32 R0, R4 ;  /* 0x0000000400007245 */ /* 0x004fc80000201400 */
[----:B------:R-:W-:-:S04]  /*5750*/  F2FP.F16.F32.PACK_AB R0, RZ, R0 ;  /* 0x00000000ff00723e */ /* 0x000fc800000000ff */
[----:B------:R-:W-:Y:S01]  /*5760*/  PRMT R23, R0, 0x7610, R23 ;  /* 0x0000761000177816 */ /* 0x000fe20000000017 */
[----:B------:R-:W-:Y:S06]  /*5770*/  BRA `(.L_x_2681) ;  /* 0x0000000c007c7947 */ /* 0x000fec0003800000 */
.L_x_2682:
[----:B------:R-:W2:Y:S02]  /*5780*/  LDG.E.U16 R4, desc[UR36][R4.64] ;  /* 0x0000002404047981 */ /* 0x000ea4000c1e1500 */
[----:B--2---:R-:W0:Y:S02]  /*5790*/  I2F.S16 R0, R4 ;  /* 0x0000000400007306 */ /* 0x004e240000101400 */
[----:B0-----:R-:W-:-:S04]  /*57a0*/  F2FP.F16.F32.PACK_AB R0, RZ, R0 ;  /* 0x00000000ff00723e */ /* 0x001fc800000000ff */
[----:B------:R-:W-:Y:S01]  /*57b0*/  PRMT R23, R0, 0x7610, R23 ;  /* 0x0000761000177816 */ /* 0x000fe20000000017 */
[----:B------:R-:W-:Y:S06]  /*57c0*/  BRA `(.L_x_2681) ;  /* 0x0000000c00687947 */ /* 0x000fec0003800000 */
.L_x_2677:
        /* <DEDUP_REMOVED lines=9> */
.L_x_2685:
[----:B------:R1:W5:Y:S01]  /*5860*/  LDG.E.U16 R23, desc[UR36][R4.64] ;  /* 0x0000002404177981 */ /* 0x000362000c1e1500 */
[----:B------:R-:W-:Y:S05]  /*5870*/  BRA `(.L_x_2681) ;  /* 0x0000000c003c7947 */ /* 0x000fea0003800000 */
.L_x_2684:
        /* <DEDUP_REMOVED lines=9> */
.L_x_2687:
[----:B------:R0:W5:Y:S01]  /*5910*/  LDG.E.U16 R23, desc[UR36][R4.64] ;  /* 0x0000002404177981 */ /* 0x000162000c1e1500 */
[----:B------:R-:W-:Y:S05]  /*5920*/  BRA `(.L_x_2681) ;  /* 0x0000000c00107947 */ /* 0x000fea0003800000 */
.L_x_2686:
        /* <DEDUP_REMOVED lines=9> */
.L_x_2676:
        /* <DEDUP_REMOVED lines=14> */
.L_x_2690:
        /* <DEDUP_REMOVED lines=9> */
.L_x_2689:
        /* <DEDUP_REMOVED lines=28> */
.L_x_2692:
        /* <DEDUP_REMOVED lines=15> */
.L_x_2691:
[----:B------:R-:W2:Y:S02]  /*5de0*/  LDG.E.U16 R0, desc[UR36][R4.64] ;  /* 0x0000002404007981 */ /* 0x000ea4000c1e1500 */
[----:B--2---:R-:W-:-:S05]  /*5df0*/  IMAD.U32 R0, R0, 0x10000, RZ ;  /* 0x0001000000007824 */ /* 0x004fca00078e00ff */
[----:B------:R-:W-:-:S04]  /*5e00*/  F2FP.F16.F32.PACK_AB R0, RZ, R0 ;  /* 0x00000000ff00723e */ /* 0x000fc800000000ff */
[----:B------:R-:W-:Y:S01]  /*5e10*/  PRMT R23, R0, 0x7610, R23 ;  /* 0x0000761000177816 */ /* 0x000fe20000000017 */
[----:B------:R-:W-:Y:S06]  /*5e20*/  BRA `(.L_x_2681) ;  /* 0x0000000400d07947 */ /* 0x000fec0003800000 */
.L_x_2688:
        /* <DEDUP_REMOVED lines=13> */
.L_x_2695:
        /* <DEDUP_REMOVED lines=21> */
.L_x_2699:
[----:B------:R-:W-:Y:S05]  /*6050*/  BSYNC B1 ;  /* 0x0000000000017941 */ /* 0x000fea0003800000 */
.L_x_2698:
[----:B------:R-:W-:Y:S01]  /*6060*/  LEA R5, R0, 0x3b800000, 0x17 ;  /* 0x3b80000000057811 */ /* 0x000fe200078eb8ff */
[----:B------:R-:W-:-:S05]  /*6070*/  IMAD.SHL.U32 R0, R3, 0x100000, RZ ;  /* 0x0010000003007824 */ /* 0x000fca00078e00ff */
[----:B------:R-:W-:-:S07]  /*6080*/  LOP3.LUT R0, R5, R0, R6, 0xfe, !PT ;  /* 0x0000000005007212 */ /* 0x000fce00078efe06 */
.L_x_2697:
[----:B------:R-:W-:Y:S05]  /*6090*/  BSYNC B0 ;  /* 0x0000000000007941 */ /* 0x000fea0003800000 */
.L_x_2696:
[----:B------:R-:W-:-:S04]  /*60a0*/  F2FP.F16.F32.PACK_AB R0, RZ, R0 ;  /* 0x00000000ff00723e */ /* 0x000fc800000000ff */
[----:B------:R-:W-:Y:S01]  /*60b0*/  PRMT R23, R0, 0x7610, R23 ;  /* 0x0000761000177816 */ /* 0x000fe20000000017 */
[----:B------:R-:W-:Y:S06]  /*60c0*/  BRA `(.L_x_2681) ;  /* 0x0000000400287947 */ /* 0x000fec0003800000 */
.L_x_2694:
        /* <DEDUP_REMOVED lines=21> */
.L_x_2703:
[----:B------:R-:W-:Y:S05]  /*6220*/  BSYNC B1 ;  /* 0x0000000000017941 */ /* 0x000fea0003800000 */
.L_x_2702:
[----:B------:R-:W-:Y:S01]  /*6230*/  LEA R5, R0, 0x37800000, 0x17 ;  /* 0x3780000000057811 */ /* 0x000fe200078eb8ff */
[----:B------:R-:W-:-:S05]  /*6240*/  IMAD.SHL.U32 R0, R3, 0x200000, RZ ;  /* 0x0020000003007824 */ /* 0x000fca00078e00ff */
[----:B------:R-:W-:-:S07]  /*6250*/  LOP3.LUT R0, R5, R0, R6, 0xfe, !PT ;  /* 0x0000000005007212 */ /* 0x000fce00078efe06 */
.L_x_2701:
[----:B------:R-:W-:Y:S05]  /*6260*/  BSYNC B0 ;  /* 0x0000000000007941 */ /* 0x000fea0003800000 */
.L_x_2700:
[----:B------:R-:W-:-:S04]  /*6270*/  F2FP.F16.F32.PACK_AB R0, RZ, R0 ;  /* 0x00000000ff00723e */ /* 0x000fc800000000ff */
[----:B------:R-:W-:Y:S01]  /*6280*/  PRMT R23, R0, 0x7610, R23 ;  /* 0x0000761000177816 */ /* 0x000fe20000000017 */
[----:B------:R-:W-:Y:S06]  /*6290*/  BRA `(.L_x_2681) ;  /* 0x0000000000b47947 */ /* 0x000fec0003800000 */
.L_x_2693:
        /* <DEDUP_REMOVED lines=14> */
.L_x_2707:
[----:B------:R-:W-:Y:S05]  /*6380*/  BSYNC B0 ;  /* 0x0000000000007941 */ /* 0x000fea0003800000 */
.L_x_2706:
[----:B------:R-:W-:-:S04]  /*6390*/  F2FP.F16.F32.PACK_AB R0, RZ, R0 ;  /* 0x00000000ff00723e */ /* 0x000fc800000000ff */
[----:B------:R-:W-:Y:S01]  /*63a0*/  PRMT R23, R0, 0x7610, R23 ;  /* 0x0000761000177816 */ /* 0x000fe20000000017 */
[----:B------:R-:W-:Y:S06]  /*63b0*/  BRA `(.L_x_2681) ;  /* 0x00000000006c7947 */ /* 0x000fec0003800000 */
.L_x_2680:
        /* <DEDUP_REMOVED lines=16> */
.L_x_2708:
[----:B------:R-:W-:Y:S01]  /*64c0*/  PRMT R23, RZ, 0x7610, R23 ;  /* 0x00007610ff177816 */ /* 0x000fe20000000017 */
[----:B------:R-:W-:Y:S06]  /*64d0*/  BRA `(.L_x_2681) ;  /* 0x0000000000247947 */ /* 0x000fec0003800000 */
.L_x_2705:
[----:B------:R-:W2:Y:S02]  /*64e0*/  LDG.E.64 R4, desc[UR36][R4.64] ;  /* 0x0000002404047981 */ /* 0x000ea4000c1e1b00 */
[----:B--2---:R-:W0:Y:S02]  /*64f0*/  I2F.U64 R0, R4 ;  /* 0x0000000400007312 */ /* 0x004e240000301000 */
[----:B0-----:R-:W-:-:S04]  /*6500*/  F2FP.F16.F32.PACK_AB R0, RZ, R0 ;  /* 0x00000000ff00723e */ /* 0x001fc800000000ff */
[----:B------:R-:W-:Y:S01]  /*6510*/  PRMT R23, R0, 0x7610, R23 ;  /* 0x0000761000177816 */ /* 0x000fe20000000017 */
[----:B------:R-:W-:Y:S06]  /*6520*/  BRA `(.L_x_2681) ;  /* 0x0000000000107947 */ /* 0x000fec0003800000 */
.L_x_2704:
[----:B------:R-:W2:Y:S02]  /*6530*/  LDG.E R4, desc[UR36][R4.64] ;  /* 0x0000002404047981 */ /* 0x000ea4000c1e1900 */
[----:B--2---:R-:W-:-:S04]  /*6540*/  I2FP.F32.U32 R0, R4 ;  /* 0x0000000400007245 */ /* 0x004fc80000201000 */
[----:B------:R-:W-:-:S04]  /*6550*/  F2FP.F16.F32.PACK_AB R0, RZ, R0 ;  /* 0x00000000ff00723e */ /* 0x000fc800000000ff */
[----:B------:R-:W-:-:S07]  /*6560*/  PRMT R23, R0, 0x7610, R23 ;  /* 0x0000761000177816 */ /* 0x000fce0000000017 */
.L_x_2681:
[----:B------:R-:W-:-:S07]  /*6570*/  VIADD R19, R19, 0x80 ;  /* 0x0000008013137836 */ /* 0x000fce0000000000 */
.L_x_2642:
[----:B------:R-:W-:Y:S05]  /*6580*/  BSYNC B6 ;  /* 0x0000000000067941 */ /* 0x000fea0003800000 */
.L_x_2641:
        /* <DEDUP_REMOVED lines=26> */
.L_x_2714:
[----:B------:R-:W2:Y:S02]  /*6730*/  LDG.E.U8 R4, desc[UR36][R4.64] ;  /* 0x0000002404047981 */ /* 0x000ea4000c1e1100 */
[----:B--2---:R-:W-:-:S04]  /*6740*/  I2FP.F32.U32 R0, R4 ;  /* 0x0000000400007245 */ /* 0x004fc80000201000 */
[----:B------:R-:W-:-:S04]  /*6750*/  F2FP.F16.F32.PACK_AB R0, RZ, R0 ;  /* 0x00000000ff00723e */ /* 0x000fc800000000ff */
[----:B------:R-:W-:Y:S01]  /*6760*/  PRMT R16, R0, 0x7610, R16 ;  /* 0x0000761000107816 */ /* 0x000fe20000000010 */
[----:B------:R-:W-:Y:S06]  /*6770*/  BRA `(.L_x_2716) ;  /* 0x0000000c00bc7947 */ /* 0x000fec0003800000 */
.L_x_2713:
        /* <DEDUP_REMOVED lines=11> */
.L_x_2718:
[----:B------:R-:W2:Y:S02]  /*6830*/  LDG.E R4, desc[UR36][R4.64] ;  /* 0x0000002404047981 */ /* 0x000ea4000c1e1900 */
[----:B--2---:R-:W-:-:S04]  /*6840*/  I2FP.F32.S32 R0, R4 ;  /* 0x0000000400007245 */ /* 0x004fc80000201400 */
[----:B------:R-:W-:-:S04]  /*6850*/  F2FP.F16.F32.PACK_AB R0, RZ, R0 ;  /* 0x00000000ff00723e */ /* 0x000fc800000000ff */
[----:B------:R-:W-:Y:S01]  /*6860*/  PRMT R16, R0, 0x7610, R16 ;  /* 0x0000761000107816 */ /* 0x000fe20000000010 */
[----:B------:R-:W-:Y:S06]  /*6870*/  BRA `(.L_x_2716) ;  /* 0x0000000c007c7947 */ /* 0x000fec0003800000 */
.L_x_2717:
[----:B------:R-:W2:Y:S02]  /*6880*/  LDG.E.U16 R4, desc[UR36][R4.64] ;  /* 0x0000002404047981 */ /* 0x000ea4000c1e1500 */
[----:B--2---:R-:W0:Y:S02]  /*6890*/  I2F.S16 R0, R4 ;  /* 0x0000000400007306 */ /* 0x004e240000101400 */
[----:B0-----:R-:W-:-:S04]  /*68a0*/  F2FP.F16.F32.PACK_AB R0, RZ, R0 ;  /* 0x00000000ff00723e */ /* 0x001fc800000000ff */
[----:B------:R-:W-:Y:S01]  /*68b0*/  PRMT R16, R0, 0x7610, R16 ;  /* 0x0000761000107816 */ /* 0x000fe20000000010 */
[----:B------:R-:W-:Y:S06]  /*68c0*/  BRA `(.L_x_2716) ;  /* 0x0000000c00687947 */ /* 0x000fec0003800000 */
.L_x_2712:
        /* <DEDUP_REMOVED lines=9> */
.L_x_2720:
[----:B------:R0:W5:Y:S01]  /*6960*/  LDG.E.U16 R16, desc[UR36][R4.64] ;  /* 0x0000002404107981 */ /* 0x000162000c1e1500 */
[----:B------:R-:W-:Y:S05]  /*6970*/  BRA `(.L_x_2716) ;  /* 0x0000000c003c7947 */ /* 0x000fea0003800000 */
.L_x_2719:
        /* <DEDUP_REMOVED lines=9> */
.L_x_2722:
[----:B------:R1:W5:Y:S01]  /*6a10*/  LDG.E.U16 R16, desc[UR36][R4.64] ;  /* 0x0000002404107981 */ /* 0x000362000c1e1500 */
[----:B------:R-:W-:Y:S05]  /*6a20*/  BRA `(.L_x_2716) ;  /* 0x0000000c00107947 */ /* 0x000fea0003800000 */
.L_x_2721:
        /* <DEDUP_REMOVED lines=9> */
.L_x_2711:
        /* <DEDUP_REMOVED lines=14> */
.L_x_2725:
        /* <DEDUP_REMOVED lines=9> */
.L_x_2724:
        /* <DEDUP_REMOVED lines=28> */
.L_x_2727:
        /* <DEDUP_REMOVED lines=15> */
.L_x_2726:
[----:B------:R-:W2:Y:S02]  /*6ee0*/  LDG.E.U16 R0, desc[UR36][R4.64] ;  /* 0x0000002404007981 */ /* 0x000ea4000c1e1500 */
[----:B--2---:R-:W-:-:S05]  /*6ef0*/  IMAD.U32 R0, R0, 0x10000, RZ ;  /* 0x0001000000007824 */ /* 0x004fca00078e00ff */
[----:B------:R-:W-:-:S04]  /*6f00*/  F2FP.F16.F32.PACK_AB R0, RZ, R0 ;  /* 0x00000000ff00723e */ /* 0x000fc800000000ff */
[----:B------:R-:W-:Y:S01]  /*6f10*/  PRMT R16, R0, 0x7610, R16 ;  /* 0x0000761000107816 */ /* 0x000fe20000000010 */
[----:B------:R-:W-:Y:S06]  /*6f20*/  BRA `(.L_x_2716) ;  /* 0x0000000400d07947 */ /* 0x000fec0003800000 */
.L_x_2723:
        /* <DEDUP_REMOVED lines=13> */
.L_x_2730:
        /* <DEDUP_REMOVED lines=21> */
.L_x_2734:
[----:B------:R-:W-:Y:S05]  /*7150*/  BSYNC B1 ;  /* 0x0000000000017941 */ /* 0x000fea0003800000 */
.L_x_2733:
[----:B------:R-:W-:Y:S01]  /*7160*/  LEA R5, R0, 0x3b800000, 0x17 ;  /* 0x3b80000000057811 */ /* 0x000fe200078eb8ff */
[----:B------:R-:W-:-:S05]  /*7170*/  IMAD.SHL.U32 R0, R3, 0x100000, RZ ;  /* 0x0010000003007824 */ /* 0x000fca00078e00ff */
[----:B------:R-:W-:-:S07]  /*7180*/  LOP3.LUT R0, R5, R0, R6, 0xfe, !PT ;  /* 0x0000000005007212 */ /* 0x000fce00078efe06 */
.L_x_2732:
[----:B------:R-:W-:Y:S05]  /*7190*/  BSYNC B0 ;  /* 0x0000000000007941 */ /* 0x000fea0003800000 */
.L_x_2731:
[----:B------:R-:W-:-:S04]  /*71a0*/  F2FP.F16.F32.PACK_AB R0, RZ, R0 ;  /* 0x00000000ff00723e */ /* 0x000fc800000000ff */
[----:B------:R-:W-:Y:S01]  /*71b0*/  PRMT R16, R0, 0x7610, R16 ;  /* 0x0000761000107816 */ /* 0x000fe20000000010 */
[----:B------:R-:W-:Y:S06]  /*71c0*/  BRA `(.L_x_2716) ;  /* 0x0000000400287947 */ /* 0x000fec0003800000 */
.L_x_2729:
        /* <DEDUP_REMOVED lines=21> */
.L_x_2738:
[----:B------:R-:W-:Y:S05]  /*7320*/  BSYNC B1 ;  /* 0x0000000000017941 */ /* 0x000fea0003800000 */
.L_x_2737:
[----:B------:R-:W-:Y:S01]  /*7330*/  LEA R5, R0, 0x37800000, 0x17 ;  /* 0x3780000000057811 */ /* 0x000fe200078eb8ff */
[----:B------:R-:W-:-:S05]  /*7340*/  IMAD.SHL.U32 R0, R3, 0x200000, RZ ;  /* 0x0020000003007824 */ /* 0x000fca00078e00ff */
[----:B------:R-:W-:-:S07]  /*7350*/  LOP3.LUT R0, R5, R0, R6, 0xfe, !PT ;  /* 0x0000000005007212 */ /* 0x000fce00078efe06 */
.L_x_2736:
[----:B------:R-:W-:Y:S05]  /*7360*/  BSYNC B0 ;  /* 0x0000000000007941 */ /* 0x000fea0003800000 */
.L_x_2735:
[----:B------:R-:W-:-:S04]  /*7370*/  F2FP.F16.F32.PACK_AB R0, RZ, R0 ;  /* 0x00000000ff00723e */ /* 0x000fc800000000ff */
[----:B------:R-:W-:Y:S01]  /*7380*/  PRMT R16, R0, 0x7610, R16 ;  /* 0x0000761000107816 */ /* 0x000fe20000000010 */
[----:B------:R-:W-:Y:S06]  /*7390*/  BRA `(.L_x_2716) ;  /* 0x0000000000b47947 */ /* 0x000fec0003800000 */
.L_x_2728:
        /* <DEDUP_REMOVED lines=14> */
.L_x_2742:
[----:B------:R-:W-:Y:S05]  /*7480*/  BSYNC B0 ;  /* 0x0000000000007941 */ /* 0x000fea0003800000 */
.L_x_2741:
[----:B------:R-:W-:-:S04]  /*7490*/  F2FP.F16.F32.PACK_AB R0, RZ, R0 ;  /* 0x00000000ff00723e */ /* 0x000fc800000000ff */
[----:B------:R-:W-:Y:S01]  /*74a0*/  PRMT R16, R0, 0x7610, R16 ;  /* 0x0000761000107816 */ /* 0x000fe20000000010 */
[----:B------:R-:W-:Y:S06]  /*74b0*/  BRA `(.L_x_2716) ;  /* 0x00000000006c7947 */ /* 0x000fec0003800000 */
.L_x_2715:
        /* <DEDUP_REMOVED lines=16> */
.L_x_2743:
[----:B------:R-:W-:Y:S01]  /*75c0*/  PRMT R16, RZ, 0x7610, R16 ;  /* 0x00007610ff107816 */ /* 0x000fe20000000010 */
[----:B------:R-:W-:Y:S06]  /*75d0*/  BRA `(.L_x_2716) ;  /* 0x0000000000247947 */ /* 0x000fec0003800000 */
.L_x_2740:
[----:B------:R-:W2:Y:S02]  /*75e0*/  LDG.E.64 R4, desc[UR36][R4.64] ;  /* 0x0000002404047981 */ /* 0x000ea4000c1e1b00 */
[----:B--2---:R-:W0:Y:S02]  /*75f0*/  I2F.U64 R0, R4 ;  /* 0x0000000400007312 */ /* 0x004e240000301000 */
[----:B0-----:R-:W-:-:S04]  /*7600*/  F2FP.F16.F32.PACK_AB R0, RZ, R0 ;  /* 0x00000000ff00723e */ /* 0x001fc800000000ff */
[----:B------:R-:W-:Y:S01]  /*7610*/  PRMT R16, R0, 0x7610, R16 ;  /* 0x0000761000107816 */ /* 0x000fe20000000010 */
[----:B------:R-:W-:Y:S06]  /*7620*/  BRA `(.L_x_2716) ;  /* 0x0000000000107947 */ /* 0x000fec0003800000 */
.L_x_2739:
[----:B------:R-:W2:Y:S02]  /*7630*/  LDG.E R4, desc[UR36][R4.64] ;  /* 0x0000002404047981 */ /* 0x000ea4000c1e1900 */
[----:B--2---:R-:W-:-:S04]  /*7640*/  I2FP.F32.U32 R0, R4 ;  /* 0x0000000400007245 */ /* 0x004fc80000201000 */
[----:B------:R-:W-:-:S04]  /*7650*/  F2FP.F16.F32.PACK_AB R0, RZ, R0 ;  /* 0x00000000ff00723e */ /* 0x000fc800000000ff */
[----:B------:R-:W-:-:S07]  /*7660*/  PRMT R16, R0, 0x7610, R16 ;  /* 0x0000761000107816 */ /* 0x000fce0000000010 */
.L_x_2716:
        /* <DEDUP_REMOVED lines=22> */
.L_x_2747:
[----:B------:R-:W2:Y:S02]  /*77d0*/  LDG.E.U8 R4, desc[UR36][R4.64] ;  /* 0x0000002404047981 */ /* 0x000ea4000c1e1100 */
[----:B--2---:R-:W-:-:S04]  /*77e0*/  I2FP.F32.U32 R0, R4 ;  /* 0x0000000400007245 */ /* 0x004fc80000201000 */
[----:B------:R-:W-:-:S04]  /*77f0*/  F2FP.F16.F32.PACK_AB R0, RZ, R0 ;  /* 0x00000000ff00723e */ /* 0x000fc800000000ff */
[----:B------:R-:W-:Y:S01]  /*7800*/  PRMT R17, R0, 0x7610, R17 ;  /* 0x0000761000117816 */ /* 0x000fe20000000011 */
[----:B------:R-:W-:Y:S06]  /*7810*/  BRA `(.L_x_2710) ;  /* 0x0000000c00bc7947 */ /* 0x000fec0003800000 */
.L_x_2746:
        /* <DEDUP_REMOVED lines=11> */
.L_x_2750:
[----:B------:R-:W2:Y:S02]  /*78d0*/  LDG.E R4, desc[UR36][R4.64] ;  /* 0x0000002404047981 */ /* 0x000ea4000c1e1900 */
[----:B--2---:R-:W-:-:S04]  /*78e0*/  I2FP.F32.S32 R0, R4 ;  /* 0x0000000400007245 */ /* 0x004fc80000201400 */
[----:B------:R-:W-:-:S04]  /*78f0*/  F2FP.F16.F32.PACK_AB R0, RZ, R0 ;  /* 0x00000000ff00723e */ /* 0x000fc800000000ff */
[----:B------:R-:W-:Y:S01]  /*7900*/  PRMT R17, R0, 0x7610, R17 ;  /* 0x0000761000117816 */ /* 0x000fe20000000011 */
[----:B------:R-:W-:Y:S06]  /*7910*/  BRA `(.L_x_2710) ;  /* 0x0000000c007c7947 */ /* 0x000fec0003800000 */
.L_x_2749:
[----:B------:R-:W2:Y:S02]  /*7920*/  LDG.E.U16 R4, desc[UR36][R4.64] ;  /* 0x0000002404047981 */ /* 0x000ea4000c1e1500 */
[----:B--2---:R-:W0:Y:S02]  /*7930*/  I2F.S16 R0, R4 ;  /* 0x0000000400007306 */ /* 0x004e240000101400 */
[----:B0-----:R-:W-:-:S04]  /*7940*/  F2FP.F16.F32.PACK_AB R0, RZ, R0 ;  /* 0x00000000ff00723e */ /* 0x001fc800000000ff */
[----:B------:R-:W-:Y:S01]  /*7950*/  PRMT R17, R0, 0x7610, R17 ;  /* 0x0000761000117816 */ /* 0x000fe20000000011 */
[----:B------:R-:W-:Y:S06]  /*7960*/  BRA `(.L_x_2710) ;  /* 0x0000000c00687947 */ /* 0x000fec0003800000 */
.L_x_2745:
        /* <DEDUP_REMOVED lines=9> */
.L_x_2752:
[----:B------:R2:W5:Y:S01]  /*7a00*/  LDG.E.U16 R17, desc[UR36][R4.64] ;  /* 0x0000002404117981 */ /* 0x000562000c1e1500 */
[----:B------:R-:W-:Y:S05]  /*7a10*/  BRA `(.L_x_2710) ;  /* 0x0000000c003c7947 */ /* 0x000fea0003800000 */
.L_x_2751:
        /* <DEDUP_REMOVED lines=9> */
.L_x_2754:
[----:B------:R3:W5:Y:S01]  /*7ab0*/  LDG.E.U16 R17, desc[UR36][R4.64] ;  /* 0x0000002404117981 */ /* 0x000762000c1e1500 */
[----:B------:R-:W-:Y:S05]  /*7ac0*/  BRA `(.L_x_2710) ;  /* 0x0000000c00107947 */ /* 0x000fea0003800000 */
.L_x_2753:
        /* <DEDUP_REMOVED lines=9> */
.L_x_2744:
        /* <DEDUP_REMOVED lines=14> */
.L_x_2757:
        /* <DEDUP_REMOVED lines=9> */
.L_x_2756:
        /* <DEDUP_REMOVED lines=28> */
.L_x_2759:
        /* <DEDUP_REMOVED lines=15> */
.L_x_2758:
[----:B------:R-:W2:Y:S02]  /*7f80*/  LDG.E.U16 R0, desc[UR36][R4.64] ;  /* 0x0000002404007981 */ /* 0x000ea4000c1e1500 */
[----:B--2---:R-:W-:-:S05]  /*7f90*/  IMAD.U32 R0, R0, 0x10000, RZ ;  /* 0x0001000000007824 */ /* 0x004fca00078e00ff */
[----:B------:R-:W-:-:S04]  /*7fa0*/  F2FP.F16.F32.PACK_AB R0, RZ, R0 ;  /* 0x00000000ff00723e */ /* 0x000fc800000000ff */
[----:B------:R-:W-:Y:S01]  /*7fb0*/  PRMT R17, R0, 0x7610, R17 ;  /* 0x0000761000117816 */ /* 0x000fe20000000011 */
[----:B------:R-:W-:Y:S06]  /*7fc0*/  BRA `(.L_x_2710) ;  /* 0x0000000400d07947 */ /* 0x000fec0003800000 */
.L_x_2755:
        /* <DEDUP_REMOVED lines=13> */
.L_x_2762:
        /* <DEDUP_REMOVED lines=21> */
.L_x_2766:
[----:B------:R-:W-:Y:S05]  /*81f0*/  BSYNC B1 ;  /* 0x0000000000017941 */ /* 0x000fea0003800000 */
.L_x_2765:
[----:B------:R-:W-:Y:S01]  /*8200*/  LEA R5, R0, 0x3b800000, 0x17 ;  /* 0x3b80000000057811 */ /* 0x000fe200078eb8ff */
[----:B------:R-:W-:-:S05]  /*8210*/  IMAD.SHL.U32 R0, R3, 0x100000, RZ ;  /* 0x0010000003007824 */ /* 0x000fca00078e00ff */
[----:B------:R-:W-:-:S07]  /*8220*/  LOP3.LUT R0, R5, R0, R6, 0xfe, !PT ;  /* 0x0000000005007212 */ /* 0x000fce00078efe06 */
.L_x_2764:
[----:B------:R-:W-:Y:S05]  /*8230*/  BSYNC B0 ;  /* 0x0000000000007941 */ /* 0x000fea0003800000 */
.L_x_2763:
[----:B------:R-:W-:-:S04]  /*8240*/  F2FP.F16.F32.PACK_AB R0, RZ, R0 ;  /* 0x00000000ff00723e */ /* 0x000fc800000000ff */
[----:B------:R-:W-:Y:S01]  /*8250*/  PRMT R17, R0, 0x7610, R17 ;  /* 0x0000761000117816 */ /* 0x000fe20000000011 */
[----:B------:R-:W-:Y:S06]  /*8260*/  BRA `(.L_x_2710) ;  /* 0x0000000400287947 */ /* 0x000fec0003800000 */
.L_x_2761:
        /* <DEDUP_REMOVED lines=21> */
.L_x_2770:
[----:B------:R-:W-:Y:S05]  /*83c0*/  BSYNC B1 ;  /* 0x0000000000017941 */ /* 0x000fea0003800000 */
.L_x_2769:
[----:B------:R-:W-:Y:S01]  /*83d0*/  LEA R5, R0, 0x37800000, 0x17 ;  /* 0x3780000000057811 */ /* 0x000fe200078eb8ff */
[----:B------:R-:W-:-:S05]  /*83e0*/  IMAD.SHL.U32 R0, R3, 0x200000, RZ ;  /* 0x0020000003007824 */ /* 0x000fca00078e00ff */
[----:B------:R-:W-:-:S07]  /*83f0*/  LOP3.LUT R0, R5, R0, R6, 0xfe, !PT ;  /* 0x0000000005007212 */ /* 0x000fce00078efe06 */
.L_x_2768:
[----:B------:R-:W-:Y:S05]  /*8400*/  BSYNC B0 ;  /* 0x0000000000007941 */ /* 0x000fea0003800000 */
.L_x_2767:
[----:B------:R-:W-:-:S04]  /*8410*/  F2FP.F16.F32.PACK_AB R0, RZ, R0 ;  /* 0x00000000ff00723e */ /* 0x000fc800000000ff */
[----:B------:R-:W-:Y:S01]  /*8420*/  PRMT R17, R0, 0x7610, R17 ;  /* 0x0000761000117816 */ /* 0x000fe20000000011 */
[----:B------:R-:W-:Y:S06]  /*8430*/  BRA `(.L_x_2710) ;  /* 0x0000000000b47947 */ /* 0x000fec0003800000 */
.L_x_2760:
        /* <DEDUP_REMOVED lines=14> */
.L_x_2774:
[----:B------:R-:W-:Y:S05]  /*8520*/  BSYNC B0 ;  /* 0x0000000000007941 */ /* 0x000fea0003800000 */
.L_x_2773:
[----:B------:R-:W-:-:S04]  /*8530*/  F2FP.F16.F32.PACK_AB R0, RZ, R0 ;  /* 0x00000000ff00723e */ /* 0x000fc800000000ff */
[----:B------:R-:W-:Y:S01]  /*8540*/  PRMT R17, R0, 0x7610, R17 ;  /* 0x0000761000117816 */ /* 0x000fe20000000011 */
[----:B------:R-:W-:Y:S06]  /*8550*/  BRA `(.L_x_2710) ;  /* 0x00000000006c7947 */ /* 0x000fec0003800000 */
.L_x_2748:
        /* <DEDUP_REMOVED lines=16> */
.L_x_2775:
[----:B------:R-:W-:Y:S01]  /*8660*/  PRMT R17, RZ, 0x7610, R17 ;  /* 0x00007610ff117816 */ /* 0x000fe20000000011 */
[----:B------:R-:W-:Y:S06]  /*8670*/  BRA `(.L_x_2710) ;  /* 0x0000000000247947 */ /* 0x000fec0003800000 */
.L_x_2772:
[----:B------:R-:W2:Y:S02]  /*8680*/  LDG.E.64 R4, desc[UR36][R4.64] ;  /* 0x0000002404047981 */ /* 0x000ea4000c1e1b00 */
[----:B--2---:R-:W0:Y:S02]  /*8690*/  I2F.U64 R0, R4 ;  /* 0x0000000400007312 */ /* 0x004e240000301000 */
[----:B0-----:R-:W-:-:S04]  /*86a0*/  F2FP.F16.F32.PACK_AB R0, RZ, R0 ;  /* 0x00000000ff00723e */ /* 0x001fc800000000ff */
[----:B------:R-:W-:Y:S01]  /*86b0*/  PRMT R17, R0, 0x7610, R17 ;  /* 0x0000761000117816 */ /* 0x000fe20000000011 */
[----:B------:R-:W-:Y:S06]  /*86c0*/  BRA `(.L_x_2710) ;  /* 0x0000000000107947 */ /* 0x000fec0003800000 */
.L_x_2771:
[----:B------:R-:W2:Y:S02]  /*86d0*/  LDG.E R4, desc[UR36][R4.64] ;  /* 0x0000002404047981 */ /* 0x000ea4000c1e1900 */
[----:B--2---:R-:W-:-:S04]  /*86e0*/  I2FP.F32.U32 R0, R4 ;  /* 0x0000000400007245 */ /* 0x004fc80000201000 */
[----:B------:R-:W-:-:S04]  /*86f0*/  F2FP.F16.F32.PACK_AB R0, RZ, R0 ;  /* 0x00000000ff00723e */ /* 0x000fc800000000ff */
[----:B------:R-:W-:-:S07]  /*8700*/  PRMT R17, R0, 0x7610, R17 ;  /* 0x0000761000117816 */ /* 0x000fce0000000011 */
.L_x_2710:
[----:B------:R-:W-:Y:S05]  /*8710*/  BSYNC B6 ;  /* 0x0000000000067941 */ /* 0x000fea0003800000 */
.L_x_2709:
[----:B------:R-:W4:Y:S01]  /*8720*/  S2R R19, SR_TID.X ;  /* 0x0000000000137919 */ /* 0x000f220000002100 */
[----:B------:R-:W0:Y:S01]  /*8730*/  LDC.U8 R18, c[0x0][0x240] ;  /* 0x00009000ff127b82 */ /* 0x000e220000000000 */
[----:B------:R-:W-:Y:S01]  /*8740*/  BSSY B6, `(.L_x_2776) ;  /* 0x0000102000067945 */ /* 0x000fe20003800000 */
[----:B----4-:R-:W-:-:S13]  /*8750*/  ISETP.GE.AND P0, PT, R19, R22, PT ;  /* 0x000000161300720c */ /* 0x010fda0003f06270 */
[----:B------:R-:W-:Y:S05]  /*8760*/  @P0 BRA `(.L_x_2777) ;  /* 0x0000000c00fc0947 */ /* 0x000fea0003800000 */
[----:B------:R-:W4:Y:S01]  /*8770*/  LDC.64 R8, c[0x0][0x218] ;  /* 0x00008600ff087b82 */ /* 0x000f220000000a00 */
[----:B------:R-:W-:Y:S01]  /*8780*/  IMAD R0, R2, 0x200, R19 ;  /* 0x0000020002007824 */ /* 0x000fe200078e0213 */
[----:B0123--:R-:W-:Y:S01]  /*8790*/  PRMT R4, R18, 0x9910, RZ ;  /* 0x0000991012047816 */ /* 0x00ffe200000000ff */
[----:B------:R-:W-:Y:S01]  /*87a0*/  ULDC UR4, c[0x0][0x244] ;  /* 0x0000910000047ab9 */ /* 0x000fe20000000800 */
[----:B------:R-:W-:Y:S02]  /*87b0*/  VIADD R19, R19, 0x80 ;  /* 0x0000008013137836 */ /* 0x000fe40000000000 */
[----:B------:R-:W-:Y:S02]  /*87c0*/  IMAD R3, R0, UR4, RZ ;  /* 0x0000000400037c24 */ /* 0x000fe4000f8e02ff */
[----:B------:R-:W-:-:S05]  /*87d0*/  IMAD.MOV.U32 R0, RZ, RZ, R4 ;  /* 0x000000ffff007224 */ /* 0x000fca00078e0004 */
[----:B------:R-:W-:Y:S02]  /*87e0*/  ISETP.GT.AND P0, PT, R0, 0x9, PT ;  /* 0x000000090000780c */ /* 0x000fe40003f04270 */
[----:B----4-:R-:W-:-:S05]  /*87f0*/  IADD3 R8, P1, R3, R8, RZ ;  /* 0x0000000803087210 */ /* 0x010fca0007f3e0ff */
        /* <DEDUP_REMOVED lines=10> */
[----:B-----5:R-:W-:-:S04]  /*88a0*/  HADD2.F32 R28, -RZ, R28.H0_H0 ;  /* 0x2000001cff1c7230 */ /* 0x020fc80000004100 */
[----:B------:R-:W0:Y:S02]  /*88b0*/  F2I.FTZ.TRUNC.NTZ R3, R28 ;  /* 0x0000001c00037305 */ /* 0x000e24000021f100 */
[----:B0-----:R0:W-:Y:S01]  /*88c0*/  STG.E.U8 desc[UR36][R8.64], R3 ;  /* 0x0000000308007986 */ /* 0x0011e2000c101124 */
[----:B------:R-:W-:Y:S05]  /*88d0*/  BRA `(.L_x_2777) ;  /* 0x0000000c00a07947 */ /* 0x000fea0003800000 */
.L_x_2781:
[----:B-----5:R-:W-:-:S06]  /*88e0*/  HADD2.F32 R5, -RZ, R28.H0_H0 ;  /* 0x2000001cff057230 */ /* 0x020fcc0000004100 */
[----:B------:R-:W0:Y:S02]  /*88f0*/  F2I.S64.TRUNC R4, R5 ;  /* 0x0000000500047311 */ /* 0x000e24000020d900 */
[----:B0-----:R0:W-:Y:S01]  /*8900*/  STG.E.U8 desc[UR36][R8.64], R4 ;  /* 0x0000000408007986 */ /* 0x0011e2000c101124 */
[----:B------:R-:W-:Y:S05]  /*8910*/  BRA `(.L_x_2777) ;  /* 0x0000000c00907947 */ /* 0x000fea0003800000 */
.L_x_2780:
        /* <DEDUP_REMOVED lines=10> */
.L_x_2784:
[----:B-----5:R-:W-:-:S04]  /*89c0*/  HADD2.F32 R28, -RZ, R28.H0_H0 ;  /* 0x2000001cff1c7230 */ /* 0x020fc80000004100 */
[----:B------:R-:W0:Y:S02]  /*89d0*/  F2I.FTZ.TRUNC.NTZ R3, R28 ;  /* 0x0000001c00037305 */ /* 0x000e24000021f100 */
[----:B0-----:R0:W-:Y:S01]  /*89e0*/  STG.E desc[UR36][R8.64], R3 ;  /* 0x0000000308007986 */ /* 0x0011e2000c101924 */
[----:B------:R-:W-:Y:S05]  /*89f0*/  BRA `(.L_x_2777) ;  /* 0x0000000c00587947 */ /* 0x000fea0003800000 */
.L_x_2783:
[----:B-----5:R-:W-:-:S04]  /*8a00*/  HADD2.F32 R28, -RZ, R28.H0_H0 ;  /* 0x2000001cff1c7230 */ /* 0x020fc80000004100 */
[----:B------:R-:W0:Y:S02]  /*8a10*/  F2I.FTZ.TRUNC.NTZ R3, R28 ;  /* 0x0000001c00037305 */ /* 0x000e24000021f100 */
[----:B0-----:R0:W-:Y:S01]  /*8a20*/  STG.E.U16 desc[UR36][R8.64], R3 ;  /* 0x0000000308007986 */ /* 0x0011e2000c101524 */
[----:B------:R-:W-:Y:S05]  /*8a30*/  BRA `(.L_x_2777) ;  /* 0x0000000c00487947 */ /* 0x000fea0003800000 */
.L_x_2779:
        /* <DEDUP_REMOVED lines=9> */
.L_x_2786:
[----:B-----5:R4:W-:Y:S01]  /*8ad0*/  STG.E.U16 desc[UR36][R8.64], R28 ;  /* 0x0000001c08007986 */ /* 0x0209e2000c101524 */
[----:B------:R-:W-:Y:S05]  /*8ae0*/  BRA `(.L_x_2777) ;  /* 0x0000000c001c7947 */ /* 0x000fea0003800000 */
.L_x_2785:
        /* <DEDUP_REMOVED lines=10> */
.L_x_2788:
[----:B-----5:R-:W-:-:S05]  /*8b90*/  PRMT R27, R28, 0x5410, R27 ;  /* 0x000054101c1b7816 */ /* 0x020fca000000001b */
[----:B------:R0:W-:Y:S01]  /*8ba0*/  STG.E desc[UR36][R8.64], R27 ;  /* 0x0000001b08007986 */ /* 0x0001e2000c101924 */
[----:B------:R-:W-:Y:S05]  /*8bb0*/  BRA `(.L_x_2777) ;  /* 0x0000000800e87947 */ /* 0x000fea0003800000 */
.L_x_2787:
[----:B-----5:R-:W-:-:S05]  /*8bc0*/  HADD2.F32 R4, -RZ, R28.H0_H0 ;  /* 0x2000001cff047230 */ /* 0x020fca0000004100 */
[----:B------:R-:W-:-:S06]  /*8bd0*/  FMUL.FTZ R4, R4, 1 ;  /* 0x3f80000004047820 */ /* 0x000fcc0000410000 */
[----:B------:R-:W0:Y:S02]  /*8be0*/  F2F.F64.F32 R4, R4 ;  /* 0x0000000400047310 */ /* 0x000e240000201800 */
[----:B0-----:R0:W-:Y:S01]  /*8bf0*/  STG.E.64 desc[UR36][R8.64], R4 ;  /* 0x0000000408007986 */ /* 0x0011e2000c101b24 */
[----:B------:R-:W-:Y:S05]  /*8c00*/  BRA `(.L_x_2777) ;  /* 0x0000000800d47947 */ /* 0x000fea0003800000 */
.L_x_2778:
        /* <DEDUP_REMOVED lines=16> */
.L_x_2791:
        /* <DEDUP_REMOVED lines=8> */
.L_x_2790:
        /* <DEDUP_REMOVED lines=21> */
.L_x_2795:
[----:B------:R-:W-:Y:S05]  /*8ee0*/  BSYNC B0 ;  /* 0x0000000000007941 */ /* 0x000fea0003800000 */
.L_x_2794:
[----:B------:R-:W-:-:S05]  /*8ef0*/  LOP3.LUT R5, R0, R5, RZ, 0xfc, !PT ;  /* 0x0000000500057212 */ /* 0x000fca00078efcff */
[----:B------:R0:W-:Y:S01]  /*8f00*/  STG.E.U8 desc[UR36][R8.64], R5 ;  /* 0x0000000508007986 */ /* 0x0001e2000c101124 */
[----:B------:R-:W-:Y:S05]  /*8f10*/  BRA `(.L_x_2777) ;  /* 0x0000000800107947 */ /* 0x000fea0003800000 */
.L_x_2793:
        /* <DEDUP_REMOVED lines=13> */
.L_x_2797:
[----:B------:R-:W-:Y:S01]  /*8ff0*/  IMAD.MOV.U32 R0, RZ, RZ, 0x7f ;  /* 0x0000007fff007424 */ /* 0x000fe200078e00ff */
[----:B------:R-:W-:-:S04]  /*9000*/  ISETP.GT.U32.AND P0, PT, R3, 0x7f800000, PT ;  /* 0x7f8000000300780c */ /* 0x000fc80003f04070 */
[----:B------:R-:W-:-:S09]  /*9010*/  SEL R0, R0, 0x7c, P0 ;  /* 0x0000007c00007807 */ /* 0x000fd20000000000 */
.L_x_2798:
[----:B------:R-:W-:Y:S05]  /*9020*/  BSYNC B0 ;  /* 0x0000000000007941 */ /* 0x000fea0003800000 */
.L_x_2796:
[----:B------:R-:W-:-:S04]  /*9030*/  LOP3.LUT R3, R5, 0x80000000, RZ, 0xc0, !PT ;  /* 0x8000000005037812 */ /* 0x000fc800078ec0ff */
[----:B------:R-:W-:-:S04]  /*9040*/  SHF.R.U32.HI R3, RZ, 0x18, R3 ;  /* 0x00000018ff037819 */ /* 0x000fc80000011603 */
[----:B------:R-:W-:-:S05]  /*9050*/  LOP3.LUT R3, R0, R3, RZ, 0xfc, !PT ;  /* 0x0000000300037212 */ /* 0x000fca00078efcff */
[----:B------:R0:W-:Y:S01]  /*9060*/  STG.E.U8 desc[UR36][R8.64], R3 ;  /* 0x0000000308007986 */ /* 0x0001e2000c101124 */
[----:B------:R-:W-:Y:S05]  /*9070*/  BRA `(.L_x_2777) ;  /* 0x0000000400b87947 */ /* 0x000fea0003800000 */
.L_x_2792:
[----:B-----5:R-:W-:-:S05]  /*9080*/  HADD2.F32 R0, -RZ, R28.H0_H0 ;  /* 0x2000001cff007230 */ /* 0x020fca0000004100 */
[----:B------:R-:W-:-:S05]  /*9090*/  F2FP.BF16.F32.PACK_AB R0, RZ, R0 ;  /* 0x00000000ff00723e */ /* 0x000fca00000010ff */
[----:B------:R0:W-:Y:S01]  /*90a0*/  STG.E.U16 desc[UR36][R8.64], R0 ;  /* 0x0000000008007986 */ /* 0x0001e2000c101524 */
[----:B------:R-:W-:Y:S05]  /*90b0*/  BRA `(.L_x_2777) ;  /* 0x0000000400a87947 */ /* 0x000fea0003800000 */
.L_x_2789:
        /* <DEDUP_REMOVED lines=12> */
.L_x_2801:
        /* <DEDUP_REMOVED lines=17> */
.L_x_2804:
[----:B------:R-:W-:-:S04]  /*9290*/  LOP3.LUT R3, R5, 0x80000000, RZ, 0xc0, !PT ;  /* 0x8000000005037812 */ /* 0x000fc800078ec0ff */
[----:B------:R-:W-:-:S04]  /*92a0*/  SHF.R.U32.HI R3, RZ, 0x18, R3 ;  /* 0x00000018ff037819 */ /* 0x000fc80000011603 */
[----:B------:R-:W-:-:S04]  /*92b0*/  LOP3.LUT R0, R0, R3, RZ, 0xfc, !PT ;  /* 0x0000000300007212 */ /* 0x000fc800078efcff */
[----:B------:R-:W-:-:S07]  /*92c0*/  PRMT R4, R0, 0x7610, R4 ;  /* 0x0000761000047816 */ /* 0x000fce0000000004 */
.L_x_2803:
[----:B------:R-:W-:Y:S05]  /*92d0*/  BSYNC B0 ;  /* 0x0000000000007941 */ /* 0x000fea0003800000 */
.L_x_2802:
[----:B------:R0:W-:Y:S01]  /*92e0*/  STG.E.U8 desc[UR36][R8.64], R4 ;  /* 0x0000000408007986 */ /* 0x0001e2000c101124 */
[----:B------:R-:W-:Y:S05]  /*92f0*/  BRA `(.L_x_2777) ;  /* 0x0000000400187947 */ /* 0x000fea0003800000 */
.L_x_2800:
        /* <DEDUP_REMOVED lines=17> */
.L_x_2807:
[----:B------:R-:W-:-:S04]  /*9410*/  LOP3.LUT R3, R5, 0x80000000, RZ, 0xc0, !PT ;  /* 0x8000000005037812 */ /* 0x000fc800078ec0ff */
[----:B------:R-:W-:-:S04]  /*9420*/  SHF.R.U32.HI R3, RZ, 0x18, R3 ;  /* 0x00000018ff037819 */ /* 0x000fc80000011603 */
[----:B------:R-:W-:-:S04]  /*9430*/  LOP3.LUT R0, R0, R3, RZ, 0xfc, !PT ;  /* 0x0000000300007212 */ /* 0x000fc800078efcff */
[----:B------:R-:W-:-:S07]  /*9440*/  PRMT R4, R0, 0x7610, R4 ;  /* 0x0000761000047816 */ /* 0x000fce0000000004 */
.L_x_2806:
[----:B------:R-:W-:Y:S05]  /*9450*/  BSYNC B0 ;  /* 0x0000000000007941 */ /* 0x000fea0003800000 */
.L_x_2805:
[----:B------:R0:W-:Y:S01]  /*9460*/  STG.E.U8 desc[UR36][R8.64], R4 ;  /* 0x0000000408007986 */ /* 0x0001e2000c101124 */
[----:B------:R-:W-:Y:S05]  /*9470*/  BRA `(.L_x_2777) ;  /* 0x0000000000b87947 */ /* 0x000fea0003800000 */
.L_x_2799:
[----:B------:R-:W-:-:S13]  /*9480*/  ISETP.NE.AND P0, PT, R0, 0x1c, PT ;  /* 0x0000001c0000780c */ /* 0x000fda0003f05270 */
[----:B------:R-:W-:Y:S05]  /*9490*/  @!P0 BRA `(.L_x_2808) ;  /* 0x0000000000a48947 */ /* 0x000fea0003800000 */
[----:B------:R-:W-:-:S13]  /*94a0*/  ISETP.NE.AND P0, PT, R0, 0x1d, PT ;  /* 0x0000001d0000780c */ /* 0x000fda0003f05270 */
[----:B------:R-:W-:Y:S05]  /*94b0*/  @!P0 BRA `(.L_x_2809) ;  /* 0x00000000008c8947 */ /* 0x000fea0003800000 */
[----:B------:R-:W-:-:S13]  /*94c0*/  ISETP.NE.AND P0, PT, R0, 0x2c, PT ;  /* 0x0000002c0000780c */ /* 0x000fda0003f05270 */
[----:B------:R-:W-:Y:S05]  /*94d0*/  @P0 BRA `(.L_x_2782) ;  /* 0x0000000000400947 */ /* 0x000fea0003800000 */
[----:B-----5:R-:W-:-:S05]  /*94e0*/  HADD2.F32 R28, -RZ, R28.H0_H0 ;  /* 0x2000001cff1c7230 */ /* 0x020fca0000004100 */
        /* <DEDUP_REMOVED lines=15> */
.L_x_2782:
        /* <DEDUP_REMOVED lines=16> */
.L_x_2810:
[----:B------:R-:W-:Y:S05]  /*96e0*/  BRA `(.L_x_2777) ;  /* 0x00000000001c7947 */ /* 0x000fea0003800000 */
.L_x_2809:
[----:B-----5:R-:W-:-:S06]  /*96f0*/  HADD2.F32 R4, -RZ, R28.H0_H0 ;  /* 0x2000001cff047230 */ /* 0x020fcc0000004100 */
[----:B------:R-:W0:Y:S02]  /*9700*/  F2I.U64.TRUNC R4, R4 ;  /* 0x0000000400047311 */ /* 0x000e24000020d800 */
[----:B0-----:R0:W-:Y:S01]  /*9710*/  STG.E.64 desc[UR36][R8.64], R4 ;  /* 0x0000000408007986 */ /* 0x0011e2000c101b24 */
[----:B------:R-:W-:Y:S05]  /*9720*/  BRA `(.L_x_2777) ;  /* 0x00000000000c7947 */ /* 0x000fea0003800000 */
.L_x_2808:
[----:B-----5:R-:W-:-:S04]  /*9730*/  HADD2.F32 R28, -RZ, R28.H0_H0 ;  /* 0x2000001cff1c7230 */ /* 0x020fc80000004100 */
[----:B------:R-:W0:Y:S02]  /*9740*/  F2I.FTZ.U32.TRUNC.NTZ R3, R28 ;  /* 0x0000001c00037305 */ /* 0x000e24000021f000 */
[----:B0-----:R0:W-:Y:S02]  /*9750*/  STG.E desc[UR36][R8.64], R3 ;  /* 0x0000000308007986 */ /* 0x0011e4000c101924 */
.L_x_2777:
[----:B------:R-:W-:Y:S05]  /*9760*/  BSYNC B6 ;  /* 0x0000000000067941 */ /* 0x000fea0003800000 */
.L_x_2776:
[----:B------:R-:W-:Y:S01]  /*9770*/  ISETP.GE.AND P0, PT, R19, R22, PT ;  /* 0x000000161300720c */ /* 0x000fe20003f06270 */
[----:B------:R-:W-:-:S12]  /*9780*/  BSSY B6, `(.L_x_2811) ;  /* 0x0000202000067945 */ /* 0x000fd80003800000 */
[----:B------:R-:W-:Y:S05]  /*9790*/  @P0 BRA `(.L_x_2812) ;  /* 0x0000002000000947 */ /* 0x000fea0003800000 */
[----:B0---4-:R-:W0:Y:S01]  /*97a0*/  LDC.64 R8, c[0x0][0x218] ;  /* 0x00008600ff087b82 */ /* 0x011e220000000a00 */
[----:B------:R-:W-:Y:S01]  /*97b0*/  IMAD R0, R2, 0x200, R19 ;  /* 0x0000020002007824 */ /* 0x000fe200078e0213 */
[----:B-123--:R-:W-:Y:S01]  /*97c0*/  PRMT R4, R18, 0x9910, RZ ;  /* 0x0000991012047816 */ /* 0x00efe200000000ff */
        /* <DEDUP_REMOVED lines=19> */
.L_x_2816:
[----:B-----5:R-:W-:-:S06]  /*9900*/  HADD2.F32 R5, -RZ, R26.H0_H0 ;  /* 0x2000001aff057230 */ /* 0x020fcc0000004100 */
[----:B------:R-:W0:Y:S02]  /*9910*/  F2I.S64.TRUNC R4, R5 ;  /* 0x0000000500047311 */ /* 0x000e24000020d900 */
[----:B0-----:R0:W-:Y:S01]  /*9920*/  STG.E.U8 desc[UR36][R8.64], R4 ;  /* 0x0000000408007986 */ /* 0x0011e2000c101124 */
[----:B------:R-:W-:Y:S05]  /*9930*/  BRA `(.L_x_2818) ;  /* 0x0000000c00907947 */ /* 0x000fea0003800000 */
.L_x_2815:
        /* <DEDUP_REMOVED lines=10> */
.L_x_2820:
[----:B-----5:R-:W-:-:S04]  /*99e0*/  HADD2.F32 R26, -RZ, R26.H0_H0 ;  /* 0x2000001aff1a7230 */ /* 0x020fc80000004100 */
[----:B------:R-:W0:Y:S02]  /*99f0*/  F2I.FTZ.TRUNC.NTZ R3, R26 ;  /* 0x0000001a00037305 */ /* 0x000e24000021f100 */
[----:B0-----:R0:W-:Y:S01]  /*9a00*/  STG.E desc[UR36][R8.64], R3 ;  /* 0x0000000308007986 */ /* 0x0011e2000c101924 */
[----:B------:R-:W-:Y:S05]  /*9a10*/  BRA `(.L_x_2818) ;  /* 0x0000000c00587947 */ /* 0x000fea0003800000 */
.L_x_2819:
[----:B-----5:R-:W-:-:S04]  /*9a20*/  HADD2.F32 R26, -RZ, R26.H0_H0 ;  /* 0x2000001aff1a7230 */ /* 0x020fc80000004100 */
[----:B------:R-:W0:Y:S02]  /*9a30*/  F2I.FTZ.TRUNC.NTZ R3, R26 ;  /* 0x0000001a00037305 */ /* 0x000e24000021f100 */
[----:B0-----:R0:W-:Y:S01]  /*9a40*/  STG.E.U16 desc[UR36][R8.64], R3 ;  /* 0x0000000308007986 */ /* 0x0011e2000c101524 */
[----:B------:R-:W-:Y:S05]  /*9a50*/  BRA `(.L_x_2818) ;  /* 0x0000000c00487947 */ /* 0x000fea0003800000 */
.L_x_2814:
        /* <DEDUP_REMOVED lines=9> */
.L_x_2822:
[----:B-----5:R0:W-:Y:S01]  /*9af0*/  STG.E.U16 desc[UR36][R8.64], R26 ;  /* 0x0000001a08007986 */ /* 0x0201e2000c101524 */
[----:B------:R-:W-:Y:S05]  /*9b00*/  BRA `(.L_x_2818) ;  /* 0x0000000c001c7947 */ /* 0x000fea0003800000 */
.L_x_2821:
        /* <DEDUP_REMOVED lines=10> */
.L_x_2824:
[----:B-----5:R-:W-:-:S05]  /*9bb0*/  PRMT R25, R26, 0x5410, R25 ;  /* 0x000054101a197816 */ /* 0x020fca0000000019 */
[----:B------:R3:W-:Y:S01]  /*9bc0*/  STG.E desc[UR36][R8.64], R25 ;  /* 0x0000001908007986 */ /* 0x0007e2000c101924 */
[----:B------:R-:W-:Y:S05]  /*9bd0*/  BRA `(.L_x_2818) ;  /* 0x0000000800e87947 */ /* 0x000fea0003800000 */
.L_x_2823:
[----:B-----5:R-:W-:-:S05]  /*9be0*/  HADD2.F32 R4, -RZ, R26.H0_H0 ;  /* 0x2000001aff047230 */ /* 0x020fca0000004100 */
[----:B------:R-:W-:-:S06]  /*9bf0*/  FMUL.FTZ R4, R4, 1 ;  /* 0x3f80000004047820 */ /* 0x000fcc0000410000 */
[----:B------:R-:W0:Y:S02]  /*9c00*/  F2F.F64.F32 R4, R4 ;  /* 0x0000000400047310 */ /* 0x000e240000201800 */
[----:B0-----:R4:W-:Y:S01]  /*9c10*/  STG.E.64 desc[UR36][R8.64], R4 ;  /* 0x0000000408007986 */ /* 0x0019e2000c101b24 */
[----:B------:R-:W-:Y:S05]  /*9c20*/  BRA `(.L_x_2818) ;  /* 0x0000000800d47947 */ /* 0x000fea0003800000 */
.L_x_2813:
        /* <DEDUP_REMOVED lines=16> */
.L_x_2827:
        /* <DEDUP_REMOVED lines=8> */
.L_x_2826:
        /* <DEDUP_REMOVED lines=21> */
.L_x_2831:
[----:B------:R-:W-:Y:S05]  /*9f00*/  BSYNC B0 ;  /* 0x0000000000007941 */ /* 0x000fea0003800000 */
.L_x_2830:
[----:B------:R-:W-:-:S05]  /*9f10*/  LOP3.LUT R5, R0, R5, RZ, 0xfc, !PT ;  /* 0x0000000500057212 */ /* 0x000fca00078efcff */
[----:B------:R0:W-:Y:S01]  /*9f20*/  STG.E.U8 desc[UR36][R8.64], R5 ;  /* 0x0000000508007986 */ /* 0x0001e2000c101124 */
[----:B------:R-:W-:Y:S05]  /*9f30*/  BRA `(.L_x_2818) ;  /* 0x0000000800107947 */ /* 0x000fea0003800000 */
.L_x_2829:
        /* <DEDUP_REMOVED lines=13> */
.L_x_2833:
[----:B------:R-:W-:Y:S01]  /*a010*/  IMAD.MOV.U32 R0, RZ, RZ, 0x7f ;  /* 0x0000007fff007424 */ /* 0x000fe200078e00ff */
[----:B------:R-:W-:-:S04]  /*a020*/  ISETP.GT.U32.AND P0, PT, R3, 0x7f800000, PT ;  /* 0x7f8000000300780c */ /* 0x000fc80003f04070 */
[----:B------:R-:W-:-:S09]  /*a030*/  SEL R0, R0, 0x7c, P0 ;  /* 0x0000007c00007807 */ /* 0x000fd20000000000 */
.L_x_2834:
[----:B------:R-:W-:Y:S05]  /*a040*/  BSYNC B0 ;  /* 0x0000000000007941 */ /* 0x000fea0003800000 */
.L_x_2832:
[----:B------:R-:W-:-:S04]  /*a050*/  LOP3.LUT R3, R5, 0x80000000, RZ, 0xc0, !PT ;  /* 0x8000000005037812 */ /* 0x000fc800078ec0ff */
[----:B------:R-:W-:-:S04]  /*a060*/  SHF.R.U32.HI R3, RZ, 0x18, R3 ;  /* 0x00000018ff037819 */ /* 0x000fc80000011603 */
[----:B------:R-:W-:-:S05]  /*a070*/  LOP3.LUT R3, R0, R3, RZ, 0xfc, !PT ;  /* 0x0000000300037212 */ /* 0x000fca00078efcff */
[----:B------:R0:W-:Y:S01]  /*a080*/  STG.E.U8 desc[UR36][R8.64], R3 ;  /* 0x0000000308007986 */ /* 0x0001e2000c101124 */
[----:B------:R-:W-:Y:S05]  /*a090*/  BRA `(.L_x_2818) ;  /* 0x0000000400b87947 */ /* 0x000fea0003800000 */
.L_x_2828:
[----:B-----5:R-:W-:-:S05]  /*a0a0*/  HADD2.F32 R0, -RZ, R26.H0_H0 ;  /* 0x2000001aff007230 */ /* 0x020fca0000004100 */
[----:B------:R-:W-:-:S05]  /*a0b0*/  F2FP.BF16.F32.PACK_AB R0, RZ, R0 ;  /* 0x00000000ff00723e */ /* 0x000fca00000010ff */
[----:B------:R0:W-:Y:S01]  /*a0c0*/  STG.E.U16 desc[UR36][R8.64], R0 ;  /* 0x0000000008007986 */ /* 0x0001e2000c101524 */
[----:B------:R-:W-:Y:S05]  /*a0d0*/  BRA `(.L_x_2818) ;  /* 0x0000000400a87947 */ /* 0x000fea0003800000 */
.L_x_2825:
        /* <DEDUP_REMOVED lines=12> */
.L_x_2837:
        /* <DEDUP_REMOVED lines=17> */
.L_x_2840:
[----:B------:R-:W-:-:S04]  /*a2b0*/  LOP3.LUT R3, R5, 0x80000000, RZ, 0xc0, !PT ;  /* 0x8000000005037812 */ /* 0x000fc800078ec0ff */
[----:B------:R-:W-:-:S04]  /*a2c0*/  SHF.R.U32.HI R3, RZ, 0x18, R3 ;  /* 0x00000018ff037819 */ /* 0x000fc80000011603 */
[----:B------:R-:W-:-:S04]  /*a2d0*/  LOP3.LUT R0, R0, R3, RZ, 0xfc, !PT ;  /* 0x0000000300007212 */ /* 0x000fc800078efcff */
[----:B------:R-:W-:-:S07]  /*a2e0*/  PRMT R4, R0, 0x7610, R4 ;  /* 0x0000761000047816 */ /* 0x000fce0000000004 */
.L_x_2839:
[----:B------:R-:W-:Y:S05]  /*a2f0*/  BSYNC B0 ;  /* 0x0000000000007941 */ /* 0x000fea0003800000 */
.L_x_2838:
[----:B------:R0:W-:Y:S01]  /*a300*/  STG.E.U8 desc[UR36][R8.64], R4 ;  /* 0x0000000408007986 */ /* 0x0001e2000c101124 */
[----:B------:R-:W-:Y:S05]  /*a310*/  BRA `(.L_x_2818) ;  /* 0x0000000400187947 */ /* 0x000fea0003800000 */
.L_x_2836:
        /* <DEDUP_REMOVED lines=17> */
.L_x_2843:
[----:B------:R-:W-:-:S04]  /*a430*/  LOP3.LUT R3, R5, 0x80000000, RZ, 0xc0, !PT ;  /* 0x8000000005037812 */ /* 0x000fc800078ec0ff */
[----:B------:R-:W-:-:S04]  /*a440*/  SHF.R.U32.HI R3, RZ, 0x18, R3 ;  /* 0x00000018ff037819 */ /* 0x000fc80000011603 */
[----:B------:R-:W-:-:S04]  /*a450*/  LOP3.LUT R0, R0, R3, RZ, 0xfc, !PT ;  /* 0x0000000300007212 */ /* 0x000fc800078efcff */
[----:B------:R-:W-:-:S07]  /*a460*/  PRMT R4, R0, 0x7610, R4 ;  /* 0x0000761000047816 */ /* 0x000fce0000000004 */
.L_x_2842:
[----:B------:R-:W-:Y:S05]  /*a470*/  BSYNC B0 ;  /* 0x0000000000007941 */ /* 0x000fea0003800000 */
.L_x_2841:
[----:B------:R0:W-:Y:S01]  /*a480*/  STG.E.U8 desc[UR36][R8.64], R4 ;  /* 0x0000000408007986 */ /* 0x0001e2000c101124 */
[----:B------:R-:W-:Y:S05]  /*a490*/  BRA `(.L_x_2818) ;  /* 0x0000000000b87947 */ /* 0x000fea0003800000 */
.L_x_2835:
        /* <DEDUP_REMOVED lines=22> */
.L_x_2817:
        /* <DEDUP_REMOVED lines=16> */
.L_x_2846:
[----:B------:R-:W-:Y:S05]  /*a700*/  BRA `(.L_x_2818) ;  /* 0x00000000001c7947 */ /* 0x000fea0003800000 */
.L_x_2845:
[----:B-----5:R-:W-:-:S06]  /*a710*/  HADD2.F32 R4, -RZ, R26.H0_H0 ;  /* 0x2000001aff047230 */ /* 0x020fcc0000004100 */
[----:B------:R-:W0:Y:S02]  /*a720*/  F2I.U64.TRUNC R4, R4 ;  /* 0x0000000400047311 */ /* 0x000e24000020d800 */
[----:B0-----:R0:W-:Y:S01]  /*a730*/  STG.E.64 desc[UR36][R8.64], R4 ;  /* 0x0000000408007986 */ /* 0x0011e2000c101b24 */
[----:B------:R-:W-:Y:S05]  /*a740*/  BRA `(.L_x_2818) ;  /* 0x00000000000c7947 */ /* 0x000fea0003800000 */
.L_x_2844:
[----:B-----5:R-:W-:-:S04]  /*a750*/  HADD2.F32 R26, -RZ, R26.H0_H0 ;  /* 0x2000001aff1a7230 */ /* 0x020fc80000004100 */
[----:B------:R-:W0:Y:S02]  /*a760*/  F2I.FTZ.U32.TRUNC.NTZ R3, R26 ;  /* 0x0000001a00037305 */ /* 0x000e24000021f000 */
[----:B0-----:R0:W-:Y:S02]  /*a770*/  STG.E desc[UR36][R8.64], R3 ;  /* 0x0000000308007986 */ /* 0x0011e4000c101924 */
.L_x_2818:
        /* <DEDUP_REMOVED lines=21> */
[----:B------:R-:W-:-:S04]  /*a8d0*/  HADD2.F32 R24, -RZ, R24.H0_H0 ;  /* 0x20000018ff187230 */ /* 0x000fc80000004100 */
[----:B------:R-:W0:Y:S02]  /*a8e0*/  F2I.FTZ.TRUNC.NTZ R3, R24 ;  /* 0x0000001800037305 */ /* 0x000e24000021f100 */
[----:B0-----:R0:W-:Y:S01]  /*a8f0*/  STG.E.U8 desc[UR36][R8.64], R3 ;  /* 0x0000000308007986 */ /* 0x0011e2000c101124 */
[----:B------:R-:W-:Y:S05]  /*a900*/  BRA `(.L_x_2852) ;  /* 0x0000000c00a07947 */ /* 0x000fea0003800000 */
.L_x_2850:
[----:B------:R-:W-:-:S06]  /*a910*/  HADD2.F32 R5, -RZ, R24.H0_H0 ;  /* 0x20000018ff057230 */ /* 0x000fcc0000004100 */
[----:B------:R-:W0:Y:S02]  /*a920*/  F2I.S64.TRUNC R4, R5 ;  /* 0x0000000500047311 */ /* 0x000e24000020d900 */
[----:B0-----:R0:W-:Y:S01]  /*a930*/  STG.E.U8 desc[UR36][R8.64], R4 ;  /* 0x0000000408007986 */ /* 0x0011e2000c101124 */
[----:B------:R-:W-:Y:S05]  /*a940*/  BRA `(.L_x_2852) ;  /* 0x0000000c00907947 */ /* 0x000fea0003800000 */
.L_x_2849:
[----:B------:R-:W-:-:S13]  /*a950*/  ISETP.NE.AND P0, PT, R0, 0x2, PT ;  /* 0x000000020000780c */ /* 0x000fda0003f05270 */
[----:B------:R-:W-:Y:S05]  /*a960*/  @!P0 BRA `(.L_x_2853) ;  /* 0x0000000000308947 */ /* 0x000fea0003800000 */
[----:B------:R-:W-:-:S13]  /*a970*/  ISETP.NE.AND P0, PT, R0, 0x3, PT ;  /* 0x000000030000780c */ /* 0x000fda0003f05270 */
[----:B------:R-:W-:Y:S05]  /*a980*/  @!P0 BRA `(.L_x_2854) ;  /* 0x0000000000188947 */ /* 0x000fea0003800000 */
[----:B------:R-:W-:-:S13]  /*a990*/  ISETP.NE.AND P0, PT, R0, 0x4, PT ;  /* 0x000000040000780c */ /* 0x000fda0003f05270 */
[----:B------:R-:W-:Y:S05]  /*a9a0*/  @P0 BRA `(.L_x_2851) ;  /* 0x0000000c00180947 */ /* 0x000fea0003800000 */
[----:B------:R-:W-:-:S06]  /*a9b0*/  HADD2.F32 R4, -RZ, R24.H0_H0 ;  /* 0x20000018ff047230 */ /* 0x000fcc0000004100 */
[----:B------:R-:W0:Y:S02]  /*a9c0*/  F2I.S64.TRUNC R4, R4 ;  /* 0x0000000400047311 */ /* 0x000e24000020d900 */
[----:B0-----:R0:W-:Y:S01]  /*a9d0*/  STG.E.64 desc[UR36][R8.64], R4 ;  /* 0x0000000408007986 */ /* 0x0011e2000c101b24 */
[----:B------:R-:W-:Y:S05]  /*a9e0*/  BRA `(.L_x_2852) ;  /* 0x0000000c00687947 */ /* 0x000fea0003800000 */
.L_x_2854:
[----:B------:R-:W-:-:S04]  /*a9f0*/  HADD2.F32 R24, -RZ, R24.H0_H0 ;  /* 0x20000018ff187230 */ /* 0x000fc80000004100 */
[----:B------:R-:W0:Y:S02]  /*aa00*/  F2I.FTZ.TRUNC.NTZ R3, R24 ;  /* 0x0000001800037305 */ /* 0x000e24000021f100 */
[----:B0-----:R0:W-:Y:S01]  /*aa10*/  STG.E desc[UR36][R8.64], R3 ;  /* 0x0000000308007986 */ /* 0x0011e2000c101924 */
[----:B------:R-:W-:Y:S05]  /*aa20*/  BRA `(.L_x_2852) ;  /* 0x0000000c00587947 */ /* 0x000fea0003800000 */
.L_x_2853:
[----:B------:R-:W-:-:S04]  /*aa30*/  HADD2.F32 R24, -RZ, R24.H0_H0 ;  /* 0x20000018ff187230 */ /* 0x000fc80000004100 */
[----:B------:R-:W0:Y:S02]  /*aa40*/  F2I.FTZ.TRUNC.NTZ R3, R24 ;  /* 0x0000001800037305 */ /* 0x000e24000021f100 */
[----:B0-----:R0:W-:Y:S01]  /*aa50*/  STG.E.U16 desc[UR36][R8.64], R3 ;  /* 0x0000000308007986 */ /* 0x0011e2000c101524 */
[----:B------:R-:W-:Y:S05]  /*aa60*/  BRA `(.L_x_2852) ;  /* 0x0000000c00487947 */ /* 0x000fea0003800000 */
.L_x_2848:
[----:B------:R-:W-:-:S13]  /*aa70*/  ISETP.GT.AND P0, PT, R0, 0x6, PT ;  /* 0x000000060000780c */ /* 0x000fda0003f04270 */
[----:B------:R-:W-:Y:S05]  /*aa80*/  @P0 BRA `(.L_x_2855) ;  /* 0x0000000000240947 */ /* 0x000fea0003800000 */
[----:B------:R-:W-:-:S13]  /*aa90*/  ISETP.NE.AND P0, PT, R0, 0x5, PT ;  /* 0x000000050000780c */ /* 0x000fda0003f05270 */
[----:B------:R-:W-:Y:S05]  /*aaa0*/  @!P0 BRA `(.L_x_2856) ;  /* 0x0000000000148947 */ /* 0x000fea0003800000 */
[----:B------:R-:W-:-:S13]  /*aab0*/  ISETP.NE.AND P0, PT, R0, 0x6, PT ;  /* 0x000000060000780c */ /* 0x000fda0003f05270 */
[----:B------:R-:W-:Y:S05]  /*aac0*/  @P0 BRA `(.L_x_2851) ;  /* 0x0000000800d00947 */ /* 0x000fea0003800000 */
[----:B------:R-:W-:-:S05]  /*aad0*/  HADD2.F32 R3, -RZ, R24.H0_H0 ;  /* 0x20000018ff037230 */ /* 0x000fca0000004100 */
[----:B------:R3:W-:Y:S01]  /*aae0*/  STG.E desc[UR36][R8.64], R3 ;  /* 0x0000000308007986 */ /* 0x0007e2000c101924 */
[----:B------:R-:W-:Y:S05]  /*aaf0*/  BRA `(.L_x_2852) ;  /* 0x0000000c00247947 */ /* 0x000fea0003800000 */
.L_x_2856:
[----:B------:R4:W-:Y:S01]  /*ab00*/  STG.E.U16 desc[UR36][R8.64], R24 ;  /* 0x0000001808007986 */ /* 0x0009e2000c101524 */
[----:B------:R-:W-:Y:S05]  /*ab10*/  BRA `(.L_x_2852) ;  /* 0x0000000c001c7947 */ /* 0x000fea0003800000 */
.L_x_2855:
[----:B------:R-:W-:-:S13]  /*ab20*/  ISETP.NE.AND P0, PT, R0, 0x7, PT ;  /* 0x000000070000780c */ /* 0x000fda0003f05270 */
[----:B------:R-:W-:Y:S05]  /*ab30*/  @!P0 BRA `(.L_x_2857) ;  /* 0x00000000002c8947 */ /* 0x000fea0003800000 */
[----:B------:R-:W-:-:S13]  /*ab40*/  ISETP.NE.AND P0, PT, R0, 0x8, PT ;  /* 0x000000080000780c */ /* 0x000fda0003f05270 */
[----:B------:R-:W-:Y:S05]  /*ab50*/  @!P0 BRA `(.L_x_2858) ;  /* 0x0000000000188947 */ /* 0x000fea0003800000 */
[----:B------:R-:W-:-:S13]  /*ab60*/  ISETP.NE.AND P0, PT, R0, 0x9, PT ;  /* 0x000000090000780c */ /* 0x000fda0003f05270 */
[----:B------:R-:W-:Y:S05]  /*ab70*/  @P0 BRA `(.L_x_2851) ;  /* 0x0000000800a40947 */ /* 0x000fea0003800000 */
[----:B------:R-:W-:Y:S02]  /*ab80*/  HADD2.F32 R25, -RZ, R23.H0_H0 ;  /* 0x20000017ff197230 */ /* 0x000fe40000004100 */
[----:B------:R-:W-:-:S05]  /*ab90*/  HADD2.F32 R24, -RZ, R24.H0_H0 ;  /* 0x20000018ff187230 */ /* 0x000fca0000004100 */
[----:B------:R1:W-:Y:S01]  /*aba0*/  STG.E.64 desc[UR36][R8.64], R24 ;  /* 0x0000001808007986 */ /* 0x0003e2000c101b24 */
[----:B------:R-:W-:Y:S05]  /*abb0*/  BRA `(.L_x_2852) ;  /* 0x0000000800f47947 */ /* 0x000fea0003800000 */
.L_x_2858:
[----:B------:R-:W-:-:S05]  /*abc0*/  PRMT R23, R24, 0x5410, R23 ;  /* 0x0000541018177816 */ /* 0x000fca0000000017 */
[----:B------:R2:W-:Y:S01]  /*abd0*/  STG.E desc[UR36][R8.64], R23 ;  /* 0x0000001708007986 */ /* 0x0005e2000c101924 */
[----:B------:R-:W-:Y:S05]  /*abe0*/  BRA `(.L_x_2852) ;  /* 0x0000000800e87947 */ /* 0x000fea0003800000 */
.L_x_2857:
[----:B------:R-:W-:-:S05]  /*abf0*/  HADD2.F32 R4, -RZ, R24.H0_H0 ;  /* 0x20000018ff047230 */ /* 0x000fca0000004100 */
[----:B------:R-:W-:-:S06]  /*ac00*/  FMUL.FTZ R4, R4, 1 ;  /* 0x3f80000004047820 */ /* 0x000fcc0000410000 */
[----:B------:R-:W0:Y:S02]  /*ac10*/  F2F.F64.F32 R4, R4 ;  /* 0x0000000400047310 */ /* 0x000e240000201800 */
[----:B0-----:R0:W-:Y:S01]  /*ac20*/  STG.E.64 desc[UR36][R8.64], R4 ;  /* 0x0000000408007986 */ /* 0x0011e2000c101b24 */
[----:B------:R-:W-:Y:S05]  /*ac30*/  BRA `(.L_x_2852) ;  /* 0x0000000800d47947 */ /* 0x000fea0003800000 */
.L_x_2847:
        /* <DEDUP_REMOVED lines=8> */
[----:B------:R-:W-:Y:S02]  /*acc0*/  HADD2.F32 R24, -RZ, R24.H0_H0 ;  /* 0x20000018ff187230 */ /* 0x000fe40000004100 */
[----:B------:R-:W-:-:S03]  /*acd0*/  IMAD.MOV.U32 R3, RZ, RZ, 0x1 ;  /* 0x00000001ff037424 */ /* 0x000fc600078e00ff */
[----:B------:R-:W-:-:S13]  /*ace0*/  FSETP.NEU.FTZ.AND P0, PT, R24, RZ, PT ;  /* 0x000000ff1800720b */ /* 0x000fda0003f1d000 */
[----:B------:R-:W-:-:S05]  /*acf0*/  @!P0 HADD2.F32 R23, -RZ, R23.H0_H0 ;  /* 0x20000017ff178230 */ /* 0x000fca0000004100 */
[----:B------:R-:W-:-:S04]  /*ad00*/  @!P0 FSETP.NEU.FTZ.AND P1, PT, R23, RZ, PT ;  /* 0x000000ff1700820b */ /* 0x000fc80003f3d000 */
[----:B------:R-:W-:-:S05]  /*ad10*/  @!P0 SEL R3, RZ, 0x1, !P1 ;  /* 0x00000001ff038807 */ /* 0x000fca0004800000 */
[----:B------:R0:W-:Y:S01]  /*ad20*/  STG.E.U8 desc[UR36][R8.64], R3 ;  /* 0x0000000308007986 */ /* 0x0001e2000c101124 */
[----:B------:R-:W-:Y:S05]  /*ad30*/  BRA `(.L_x_2852) ;  /* 0x0000000800947947 */ /* 0x000fea0003800000 */
.L_x_2861:
[----:B------:R-:W-:Y:S02]  /*ad40*/  HADD2.F32 R6, -RZ, R23.H0_H0 ;  /* 0x20000017ff067230 */ /* 0x000fe40000004100 */
[----:B------:R-:W-:-:S03]  /*ad50*/  HADD2.F32 R24, -RZ, R24.H0_H0 ;  /* 0x20000018ff187230 */ /* 0x000fc60000004100 */
[----:B------:R-:W-:Y:S02]  /*ad60*/  FMUL.FTZ R6, R6, 1 ;  /* 0x3f80000006067820 */ /* 0x000fe40000410000 */
[----:B------:R-:W-:-:S04]  /*ad70*/  FMUL.FTZ R4, R24, 1 ;  /* 0x3f80000018047820 */ /* 0x000fc80000410000 */
[----:B------:R-:W-:Y:S08]  /*ad80*/  F2F.F64.F32 R6, R6 ;  /* 0x0000000600067310 */ /* 0x000ff00000201800 */
[----:B------:R-:W0:Y:S02]  /*ad90*/  F2F.F64.F32 R4, R4 ;  /* 0x0000000400047310 */ /* 0x000e240000201800 */
[----:B0-----:R0:W-:Y:S01]  /*ada0*/  STG.E.128 desc[UR36][R8.64], R4 ;  /* 0x0000000408007986 */ /* 0x0011e2000c101d24 */
[----:B------:R-:W-:Y:S05]  /*adb0*/  BRA `(.L_x_2852) ;  /* 0x0000000800747947 */ /* 0x000fea0003800000 */
.L_x_2860:
[----:B------:R-:W-:-:S13]  /*adc0*/  ISETP.NE.AND P0, PT, R0, 0xf, PT ;  /* 0x0000000f0000780c */ /* 0x000fda0003f05270 */
[----:B------:R-:W-:Y:S05]  /*add0*/  @!P0 BRA `(.L_x_2862) ;  /* 0x0000000000b48947 */ /* 0x000fea0003800000 */
[----:B------:R-:W-:-:S13]  /*ade0*/  ISETP.NE.AND P0, PT, R0, 0x17, PT ;  /* 0x000000170000780c */ /* 0x000fda0003f05270 */
[----:B------:R-:W-:Y:S05]  /*adf0*/  @!P0 BRA `(.L_x_2863) ;  /* 0x0000000000548947 */ /* 0x000fea0003800000 */
[----:B------:R-:W-:-:S13]  /*ae00*/  ISETP.NE.AND P0, PT, R0, 0x18, PT ;  /* 0x000000180000780c */ /* 0x000fda0003f05270 */
[----:B------:R-:W-:Y:S05]  /*ae10*/  @P0 BRA `(.L_x_2851) ;  /* 0x0000000400fc0947 */ /* 0x000fea0003800000 */
[----:B------:R-:W-:Y:S01]  /*ae20*/  HADD2.F32 R7, -RZ, R24.H0_H0 ;  /* 0x20000018ff077230 */ /* 0x000fe20000004100 */
        /* <DEDUP_REMOVED lines=14> */
.L_x_2865:
[----:B------:R-:W-:Y:S05]  /*af10*/  BSYNC B0 ;  /* 0x0000000000007941 */ /* 0x000fea0003800000 */
.L_x_2864:
[----:B------:R-:W-:-:S05]  /*af20*/  LOP3.LUT R5, R0, R5, RZ, 0xfc, !PT ;  /* 0x0000000500057212 */ /* 0x000fca00078efcff */
[----:B------:R0:W-:Y:S01]  /*af30*/  STG.E.U8 desc[UR36][R8.64], R5 ;  /* 0x0000000508007986 */ /* 0x0001e2000c101124 */
[----:B------:R-:W-:Y:S05]  /*af40*/  BRA `(.L_x_2852) ;  /* 0x0000000800107947 */ /* 0x000fea0003800000 */
.L_x_2863:
[----:B------:R-:W-:Y:S01]  /*af50*/  HADD2.F32 R5, -RZ, R24.H0_H0 ;  /* 0x20000018ff057230 */ /* 0x000fe20000004100 */
        /* <DEDUP_REMOVED lines=12> */
.L_x_2867:
[----:B------:R-:W-:Y:S01]  /*b020*/  IMAD.MOV.U32 R0, RZ, RZ, 0x7f ;  /* 0x0000007fff007424 */ /* 0x000fe200078e00ff */
[----:B------:R-:W-:-:S04]  /*b030*/  ISETP.GT.U32.AND P0, PT, R3, 0x7f800000, PT ;  /* 0x7f8000000300780c */ /* 0x000fc80003f04070 */
[----:B------:R-:W-:-:S09]  /*b040*/  SEL R0, R0, 0x7c, P0 ;  /* 0x0000007c00007807 */ /* 0x000fd20000000000 */
.L_x_2868:
[----:B------:R-:W-:Y:S05]  /*b050*/  BSYNC B0 ;  /* 0x0000000000007941 */ /* 0x000fea0003800000 */
.L_x_2866:
[----:B------:R-:W-:-:S04]  /*b060*/  LOP3.LUT R3, R5, 0x80000000, RZ, 0xc0, !PT ;  /* 0x8000000005037812 */ /* 0x000fc800078ec0ff */
[----:B------:R-:W-:-:S04]  /*b070*/  SHF.R.U32.HI R3, RZ, 0x18, R3 ;  /* 0x00000018ff037819 */ /* 0x000fc80000011603 */
[----:B------:R-:W-:-:S05]  /*b080*/  LOP3.LUT R3, R0, R3, RZ, 0xfc, !PT ;  /* 0x0000000300037212 */ /* 0x000fca00078efcff */
[----:B------:R0:W-:Y:S01]  /*b090*/  STG.E.U8 desc[UR36][R8.64], R3 ;  /* 0x0000000308007986 */ /* 0x0001e2000c101124 */
[----:B------:R-:W-:Y:S05]  /*b0a0*/  BRA `(.L_x_2852) ;  /* 0x0000000400b87947 */ /* 0x000fea0003800000 */
.L_x_2862:
[----:B------:R-:W-:-:S05]  /*b0b0*/  HADD2.F32 R0, -RZ, R24.H0_H0 ;  /* 0x20000018ff007230 */ /* 0x000fca0000004100 */
[----:B------:R-:W-:-:S05]  /*b0c0*/  F2FP.BF16.F32.PACK_AB R0, RZ, R0 ;  /* 0x00000000ff00723e */ /* 0x000fca00000010ff */
[----:B------:R0:W-:Y:S01]  /*b0d0*/  STG.E.U16 desc[UR36][R8.64], R0 ;  /* 0x0000000008007986 */ /* 0x0001e2000c101524 */
[----:B------:R-:W-:Y:S05]  /*b0e0*/  BRA `(.L_x_2852) ;  /* 0x0000000400a87947 */ /* 0x000fea0003800000 */
.L_x_2859:
        /* <DEDUP_REMOVED lines=8> */
[----:B------:R-:W-:-:S06]  /*b170*/  HADD2.F32 R3, -RZ, R24.H0_H0 ;  /* 0x20000018ff037230 */ /* 0x000fcc0000004100 */
[----:B------:R-:W0:Y:S02]  /*b180*/  F2I.FTZ.U32.TRUNC.NTZ R3, R3 ;  /* 0x0000000300037305 */ /* 0x000e24000021f000 */
[----:B0-----:R0:W-:Y:S01]  /*b190*/  STG.E.U16 desc[UR36][R8.64], R3 ;  /* 0x0000000308007986 */ /* 0x0011e2000c101524 */
[----:B------:R-:W-:Y:S05]  /*b1a0*/  BRA `(.L_x_2852) ;  /* 0x0000000400787947 */ /* 0x000fea0003800000 */
.L_x_2871:
[----:B------:R-:W-:Y:S01]  /*b1b0*/  HADD2.F32 R5, -RZ, R24.H0_H0 ;  /* 0x20000018ff057230 */ /* 0x000fe20000004100 */
        /* <DEDUP_REMOVED lines=16> */
.L_x_2874:
[----:B------:R-:W-:-:S04]  /*b2c0*/  LOP3.LUT R3, R5, 0x80000000, RZ, 0xc0, !PT ;  /* 0x8000000005037812 */ /* 0x000fc800078ec0ff */
[----:B------:R-:W-:-:S04]  /*b2d0*/  SHF.R.U32.HI R3, RZ, 0x18, R3 ;  /* 0x00000018ff037819 */ /* 0x000fc80000011603 */
[----:B------:R-:W-:-:S04]  /*b2e0*/  LOP3.LUT R0, R0, R3, RZ, 0xfc, !PT ;  /* 0x0000000300007212 */ /* 0x000fc800078efcff */
[----:B------:R-:W-:-:S07]  /*b2f0*/  PRMT R4, R0, 0x7610, R4 ;  /* 0x0000761000047816 */ /* 0x000fce0000000004 */
.L_x_2873:
[----:B------:R-:W-:Y:S05]  /*b300*/  BSYNC B0 ;  /* 0x0000000000007941 */ /* 0x000fea0003800000 */
.L_x_2872:
[----:B------:R0:W-:Y:S01]  /*b310*/  STG.E.U8 desc[UR36][R8.64], R4 ;  /* 0x0000000408007986 */ /* 0x0001e2000c101124 */
[----:B------:R-:W-:Y:S05]  /*b320*/  BRA `(.L_x_2852) ;  /* 0x0000000400187947 */ /* 0x000fea0003800000 */
.L_x_2870:
        /* <DEDUP_REMOVED lines=17> */
.L_x_2877:
[----:B------:R-:W-:-:S04]  /*b440*/  LOP3.LUT R3, R5, 0x80000000, RZ, 0xc0, !PT ;  /* 0x8000000005037812 */ /* 0x000fc800078ec0ff */
[----:B------:R-:W-:-:S04]  /*b450*/  SHF.R.U32.HI R3, RZ, 0x18, R3 ;  /* 0x00000018ff037819 */ /* 0x000fc80000011603 */
[----:B------:R-:W-:-:S04]  /*b460*/  LOP3.LUT R0, R0, R3, RZ, 0xfc, !PT ;  /* 0x0000000300007212 */ /* 0x000fc800078efcff */
[----:B------:R-:W-:-:S07]  /*b470*/  PRMT R4, R0, 0x7610, R4 ;  /* 0x0000761000047816 */ /* 0x000fce0000000004 */
.L_x_2876:
[----:B------:R-:W-:Y:S05]  /*b480*/  BSYNC B0 ;  /* 0x0000000000007941 */ /* 0x000fea0003800000 */
.L_x_2875:
[----:B------:R0:W-:Y:S01]  /*b490*/  STG.E.U8 desc[UR36][R8.64], R4 ;  /* 0x0000000408007986 */ /* 0x0001e2000c101124 */
[----:B------:R-:W-:Y:S05]  /*b4a0*/  BRA `(.L_x_2852) ;  /* 0x0000000000b87947 */ /* 0x000fea0003800000 */
.L_x_2869:
[----:B------:R-:W-:-:S13]  /*b4b0*/  ISETP.NE.AND P0, PT, R0, 0x1c, PT ;  /* 0x0000001c0000780c */ /* 0x000fda0003f05270 */
[----:B------:R-:W-:Y:S05]  /*b4c0*/  @!P0 BRA `(.L_x_2878) ;  /* 0x0000000000a48947 */ /* 0x000fea0003800000 */
[----:B------:R-:W-:-:S13]  /*b4d0*/  ISETP.NE.AND P0, PT, R0, 0x1d, PT ;  /* 0x0000001d0000780c */ /* 0x000fda0003f05270 */
[----:B------:R-:W-:Y:S05]  /*b4e0*/  @!P0 BRA `(.L_x_2879) ;  /* 0x00000000008c8947 */ /* 0x000fea0003800000 */
[----:B------:R-:W-:-:S13]  /*b4f0*/  ISETP.NE.AND P0, PT, R0, 0x2c, PT ;  /* 0x0000002c0000780c */ /* 0x000fda0003f05270 */
[----:B------:R-:W-:Y:S05]  /*b500*/  @P0 BRA `(.L_x_2851) ;  /* 0x0000000000400947 */ /* 0x000fea0003800000 */
[----:B------:R-:W-:-:S05]  /*b510*/  HADD2.F32 R24, -RZ, R24.H0_H0 ;  /* 0x20000018ff187230 */ /* 0x000fca0000004100 */
        /* <DEDUP_REMOVED lines=15> */
.L_x_2851:
        /* <DEDUP_REMOVED lines=16> */
.L_x_2880:
[----:B------:R-:W-:Y:S05]  /*b710*/  BRA `(.L_x_2852) ;  /* 0x00000000001c7947 */ /* 0x000fea0003800000 */
.L_x_2879:
[----:B------:R-:W-:-:S06]  /*b720*/  HADD2.F32 R4, -RZ, R24.H0_H0 ;  /* 0x20000018ff047230 */ /* 0x000fcc0000004100 */
[----:B------:R-:W0:Y:S02]  /*b730*/  F2I.U64.TRUNC R4, R4 ;  /* 0x0000000400047311 */ /* 0x000e24000020d800 */
[----:B0-----:R0:W-:Y:S01]  /*b740*/  STG.E.64 desc[UR36][R8.64], R4 ;  /* 0x0000000408007986 */ /* 0x0011e2000c101b24 */
[----:B------:R-:W-:Y:S05]  /*b750*/  BRA `(.L_x_2852) ;  /* 0x00000000000c7947 */ /* 0x000fea0003800000 */
.L_x_2878:
[----:B------:R-:W-:-:S04]  /*b760*/  HADD2.F32 R24, -RZ, R24.H0_H0 ;  /* 0x20000018ff187230 */ /* 0x000fc80000004100 */
[----:B------:R-:W0:Y:S02]  /*b770*/  F2I.FTZ.U32.TRUNC.NTZ R3, R24 ;  /* 0x0000001800037305 */ /* 0x000e24000021f000 */
[----:B0-----:R0:W-:Y:S02]  /*b780*/  STG.E desc[UR36][R8.64], R3 ;  /* 0x0000000308007986 */ /* 0x0011e4000c101924 */
.L_x_2852:
[----:B------:R-:W-:-:S07]  /*b790*/  VIADD R19, R19, 0x80 ;  /* 0x0000008013137836 */ /* 0x000fce0000000000 */
.L_x_2812:
[----:B------:R-:W-:Y:S05]  /*b7a0*/  BSYNC B6 ;  /* 0x0000000000067941 */ /* 0x000fea0003800000 */
.L_x_2811:
[----:B------:R-:W-:-:S13]  /*b7b0*/  ISETP.GE.AND P0, PT, R19, R22, PT ;  /* 0x000000161300720c */ /* 0x000fda0003f06270 */
[----:B------:R-:W-:Y:S05]  /*b7c0*/  @P0 EXIT ;  /* 0x000000000000094d */ /* 0x000fea0003800000 */
[----:B01234-:R-:W0:Y:S01]  /*b7d0*/  LDC.64 R4, c[0x0][0x218] ;  /* 0x00008600ff047b82 */ /* 0x01fe220000000a00 */
        /* <DEDUP_REMOVED lines=18> */
[----:B0-----:R-:W-:Y:S01]  /*b900*/  STG.E.U8 desc[UR36][R2.64], R5 ;  /* 0x0000000502007986 */ /* 0x001fe2000c101124 */
[----:B------:R-:W-:Y:S05]  /*b910*/  EXIT ;  /* 0x000000000000794d */ /* 0x000fea0003800000 */
.L_x_2884:
[----:B-----5:R-:W-:-:S06]  /*b920*/  HADD2.F32 R5, -RZ, R16.H0_H0 ;  /* 0x20000010ff057230 */ /* 0x020fcc0000004100 */
[----:B------:R-:W0:Y:S02]  /*b930*/  F2I.S64.TRUNC R4, R5 ;  /* 0x0000000500047311 */ /* 0x000e24000020d900 */
[----:B0-----:R-:W-:Y:S01]  /*b940*/  STG.E.U8 desc[UR36][R2.64], R4 ;  /* 0x0000000402007986 */ /* 0x001fe2000c101124 */
[----:B------:R-:W-:Y:S05]  /*b950*/  EXIT ;  /* 0x000000000000794d */ /* 0x000fea0003800000 */
.L_x_2883:
        /* <DEDUP_REMOVED lines=10> */
.L_x_2887:
[----:B-----5:R-:W-:-:S04]  /*ba00*/  HADD2.F32 R16, -RZ, R16.H0_H0 ;  /* 0x20000010ff107230 */ /* 0x020fc80000004100 */
[----:B------:R-:W0:Y:S02]  /*ba10*/  F2I.FTZ.TRUNC.NTZ R5, R16 ;  /* 0x0000001000057305 */ /* 0x000e24000021f100 */
[----:B0-----:R-:W-:Y:S01]  /*ba20*/  STG.E desc[UR36][R2.64], R5 ;  /* 0x0000000502007986 */ /* 0x001fe2000c101924 */
[----:B------:R-:W-:Y:S05]  /*ba30*/  EXIT ;  /* 0x000000000000794d */ /* 0x000fea0003800000 */
.L_x_2886:
[----:B-----5:R-:W-:-:S04]  /*ba40*/  HADD2.F32 R16, -RZ, R16.H0_H0 ;  /* 0x20000010ff107230 */ /* 0x020fc80000004100 */
[----:B------:R-:W0:Y:S02]  /*ba50*/  F2I.FTZ.TRUNC.NTZ R5, R16 ;  /* 0x0000001000057305 */ /* 0x000e24000021f100 */
[----:B0-----:R-:W-:Y:S01]  /*ba60*/  STG.E.U16 desc[UR36][R2.64], R5 ;  /* 0x0000000502007986 */ /* 0x001fe2000c101524 */
[----:B------:R-:W-:Y:S05]  /*ba70*/  EXIT ;  /* 0x000000000000794d */ /* 0x000fea0003800000 */
.L_x_2882:
        /* <DEDUP_REMOVED lines=9> */
.L_x_2889:
[----:B-----5:R-:W-:Y:S01]  /*bb10*/  STG.E.U16 desc[UR36][R2.64], R16 ;  /* 0x0000001002007986 */ /* 0x020fe2000c101524 */
[----:B------:R-:W-:Y:S05]  /*bb20*/  EXIT ;  /* 0x000000000000794d */ /* 0x000fea0003800000 */
.L_x_2888:
        /* <DEDUP_REMOVED lines=10> */
.L_x_2891:
[----:B-----5:R-:W-:-:S05]  /*bbd0*/  PRMT R17, R16, 0x5410, R17 ;  /* 0x0000541010117816 */ /* 0x020fca0000000011 */
[----:B------:R-:W-:Y:S01]  /*bbe0*/  STG.E desc[UR36][R2.64], R17 ;  /* 0x0000001102007986 */ /* 0x000fe2000c101924 */
[----:B------:R-:W-:Y:S05]  /*bbf0*/  EXIT ;  /* 0x000000000000794d */ /* 0x000fea0003800000 */
.L_x_2890:
[----:B-----5:R-:W-:-:S05]  /*bc00*/  HADD2.F32 R4, -RZ, R16.H0_H0 ;  /* 0x20000010ff047230 */ /* 0x020fca0000004100 */
[----:B------:R-:W-:-:S06]  /*bc10*/  FMUL.FTZ R4, R4, 1 ;  /* 0x3f80000004047820 */ /* 0x000fcc0000410000 */
[----:B------:R-:W0:Y:S02]  /*bc20*/  F2F.F64.F32 R4, R4 ;  /* 0x0000000400047310 */ /* 0x000e240000201800 */
[----:B0-----:R-:W-:Y:S01]  /*bc30*/  STG.E.64 desc[UR36][R2.64], R4 ;  /* 0x0000000402007986 */ /* 0x001fe2000c101b24 */
[----:B------:R-:W-:Y:S05]  /*bc40*/  EXIT ;  /* 0x000000000000794d */ /* 0x000fea0003800000 */
.L_x_2881:
        /* <DEDUP_REMOVED lines=16> */
.L_x_2894:
        /* <DEDUP_REMOVED lines=8> */
.L_x_2893:
        /* <DEDUP_REMOVED lines=21> */
.L_x_2898:
[----:B------:R-:W-:Y:S05]  /*bf20*/  BSYNC B0 ;  /* 0x0000000000007941 */ /* 0x000fea0003800000 */
.L_x_2897:
[----:B------:R-:W-:-:S05]  /*bf30*/  LOP3.LUT R5, R0, R5, RZ, 0xfc, !PT ;  /* 0x0000000500057212 */ /* 0x000fca00078efcff */
[----:B------:R-:W-:Y:S01]  /*bf40*/  STG.E.U8 desc[UR36][R2.64], R5 ;  /* 0x0000000502007986 */ /* 0x000fe2000c101124 */
[----:B------:R-:W-:Y:S05]  /*bf50*/  EXIT ;  /* 0x000000000000794d */ /* 0x000fea0003800000 */
.L_x_2896:
        /* <DEDUP_REMOVED lines=13> */
.L_x_2900:
[----:B------:R-:W-:Y:S01]  /*c030*/  IMAD.MOV.U32 R0, RZ, RZ, 0x7f ;  /* 0x0000007fff007424 */ /* 0x000fe200078e00ff */
[----:B------:R-:W-:-:S04]  /*c040*/  ISETP.GT.U32.AND P0, PT, R4, 0x7f800000, PT ;  /* 0x7f8000000400780c */ /* 0x000fc80003f04070 */
[----:B------:R-:W-:-:S09]  /*c050*/  SEL R0, R0, 0x7c, P0 ;  /* 0x0000007c00007807 */ /* 0x000fd20000000000 */
.L_x_2901:
[----:B------:R-:W-:Y:S05]  /*c060*/  BSYNC B0 ;  /* 0x0000000000007941 */ /* 0x000fea0003800000 */
.L_x_2899:
[----:B------:R-:W-:-:S04]  /*c070*/  LOP3.LUT R4, R5, 0x80000000, RZ, 0xc0, !PT ;  /* 0x8000000005047812 */ /* 0x000fc800078ec0ff */
[----:B------:R-:W-:-:S04]  /*c080*/  SHF.R.U32.HI R5, RZ, 0x18, R4 ;  /* 0x00000018ff057819 */ /* 0x000fc80000011604 */
[----:B------:R-:W-:-:S05]  /*c090*/  LOP3.LUT R5, R0, R5, RZ, 0xfc, !PT ;  /* 0x0000000500057212 */ /* 0x000fca00078efcff */
[----:B------:R-:W-:Y:S01]  /*c0a0*/  STG.E.U8 desc[UR36][R2.64], R5 ;  /* 0x0000000502007986 */ /* 0x000fe2000c101124 */
[----:B------:R-:W-:Y:S05]  /*c0b0*/  EXIT ;  /* 0x000000000000794d */ /* 0x000fea0003800000 */
.L_x_2895:
[----:B-----5:R-:W-:-:S05]  /*c0c0*/  HADD2.F32 R0, -RZ, R16.H0_H0 ;  /* 0x20000010ff007230 */ /* 0x020fca0000004100 */
[----:B------:R-:W-:-:S05]  /*c0d0*/  F2FP.BF16.F32.PACK_AB R0, RZ, R0 ;  /* 0x00000000ff00723e */ /* 0x000fca00000010ff */
[----:B------:R-:W-:Y:S01]  /*c0e0*/  STG.E.U16 desc[UR36][R2.64], R0 ;  /* 0x0000000002007986 */ /* 0x000fe2000c101524 */
[----:B------:R-:W-:Y:S05]  /*c0f0*/  EXIT ;  /* 0x000000000000794d */ /* 0x000fea0003800000 */
.L_x_2892:
        /* <DEDUP_REMOVED lines=12> */
.L_x_2904:
        /* <DEDUP_REMOVED lines=17> */
.L_x_2907:
[----:B------:R-:W-:-:S04]  /*c2d0*/  LOP3.LUT R0, R7, 0x80000000, RZ, 0xc0, !PT ;  /* 0x8000000007007812 */ /* 0x000fc800078ec0ff */
[----:B------:R-:W-:-:S04]  /*c2e0*/  SHF.R.U32.HI R5, RZ, 0x18, R0 ;  /* 0x00000018ff057819 */ /* 0x000fc80000011600 */
[----:B------:R-:W-:-:S04]  /*c2f0*/  LOP3.LUT R4, R4, R5, RZ, 0xfc, !PT ;  /* 0x0000000504047212 */ /* 0x000fc800078efcff */
[----:B------:R-:W-:-:S07]  /*c300*/  PRMT R0, R4, 0x7610, R0 ;  /* 0x0000761004007816 */ /* 0x000fce0000000000 */
.L_x_2906:
[----:B------:R-:W-:Y:S05]  /*c310*/  BSYNC B0 ;  /* 0x0000000000007941 */ /* 0x000fea0003800000 */
.L_x_2905:
[----:B------:R-:W-:Y:S01]  /*c320*/  STG.E.U8 desc[UR36][R2.64], R0 ;  /* 0x0000000002007986 */ /* 0x000fe2000c101124 */
[----:B------:R-:W-:Y:S05]  /*c330*/  EXIT ;  /* 0x000000000000794d */ /* 0x000fea0003800000 */
.L_x_2903:
        /* <DEDUP_REMOVED lines=17> */
.L_x_2910:
[----:B------:R-:W-:-:S04]  /*c450*/  LOP3.LUT R0, R7, 0x80000000, RZ, 0xc0, !PT ;  /* 0x8000000007007812 */ /* 0x000fc800078ec0ff */
[----:B------:R-:W-:-:S04]  /*c460*/  SHF.R.U32.HI R5, RZ, 0x18, R0 ;  /* 0x00000018ff057819 */ /* 0x000fc80000011600 */
[----:B------:R-:W-:-:S04]  /*c470*/  LOP3.LUT R4, R4, R5, RZ, 0xfc, !PT ;  /* 0x0000000504047212 */ /* 0x000fc800078efcff */
[----:B------:R-:W-:-:S07]  /*c480*/  PRMT R0, R4, 0x7610, R0 ;  /* 0x0000761004007816 */ /* 0x000fce0000000000 */
.L_x_2909:
[----:B------:R-:W-:Y:S05]  /*c490*/  BSYNC B0 ;  /* 0x0000000000007941 */ /* 0x000fea0003800000 */
.L_x_2908:
[----:B------:R-:W-:Y:S01]  /*c4a0*/  STG.E.U8 desc[UR36][R2.64], R0 ;  /* 0x0000000002007986 */ /* 0x000fe2000c101124 */
[----:B------:R-:W-:Y:S05]  /*c4b0*/  EXIT ;  /* 0x000000000000794d */ /* 0x000fea0003800000 */
.L_x_2902:
        /* <DEDUP_REMOVED lines=22> */
.L_x_2885:
        /* <DEDUP_REMOVED lines=15> */
[----:B-1---5:R-:W-:Y:S05]  /*c710*/  CALL.ABS.NOINC R2 ;  /* 0x0000000002007343 */ /* 0x022fea0003c00000 */
.L_x_2913:
[----:B------:R-:W-:Y:S05]  /*c720*/  EXIT ;  /* 0x000000000000794d */ /* 0x000fea0003800000 */
.L_x_2912:
[----:B-----5:R-:W-:-:S06]  /*c730*/  HADD2.F32 R4, -RZ, R16.H0_H0 ;  /* 0x20000010ff047230 */ /* 0x020fcc0000004100 */
[----:B------:R-:W0:Y:S02]  /*c740*/  F2I.U64.TRUNC R4, R4 ;  /* 0x0000000400047311 */ /* 0x000e24000020d800 */
[----:B0-----:R-:W-:Y:S01]  /*c750*/  STG.E.64 desc[UR36][R2.64], R4 ;  /* 0x0000000402007986 */ /* 0x001fe2000c101b24 */
[----:B------:R-:W-:Y:S05]  /*c760*/  EXIT ;  /* 0x000000000000794d */ /* 0x000fea0003800000 */
.L_x_2911:
[----:B-----5:R-:W-:-:S04]  /*c770*/  HADD2.F32 R16, -RZ, R16.H0_H0 ;  /* 0x20000010ff107230 */ /* 0x020fc80000004100 */
[----:B------:R-:W0:Y:S02]  /*c780*/  F2I.FTZ.U32.TRUNC.NTZ R5, R16 ;  /* 0x0000001000057305 */ /* 0x000e24000021f000 */
[----:B0-----:R-:W-:Y:S01]  /*c790*/  STG.E desc[UR36][R2.64], R5 ;  /* 0x0000000502007986 */ /* 0x001fe2000c101924 */
[----:B------:R-:W-:Y:S05]  /*c7a0*/  EXIT ;  /* 0x000000000000794d */ /* 0x000fea0003800000 */
.L_x_2914:
        /* <DEDUP_REMOVED lines=13> */
.L_x_4601:


//--------------------- .text._ZN2at6native18elementwise_kernelILi128ELi2EZNS0_22gpu_kernel_impl_nocastIZZZNS0_54_GLOBAL__N__7dbc7496_16_ComplexKernel_cu_75b981de_334619complex_kernel_cudaERNS_14TensorIteratorEENKUlvE_clEvENKUlvE1_clEvEUlN3c104HalfES9_E_EEvRNS_18TensorIteratorBaseERKT_EUliE_EEviT1_ --------------------------
	.section	.text._ZN2at6native18elementwise_kernelILi128ELi2EZNS0_22gpu_kernel_impl_nocastIZZZNS0_54_GLOBAL__N__7dbc7496_16_ComplexKernel_cu_75b981de_334619complex_kernel_cudaERNS_14TensorIteratorEENKUlvE_clEvENKUlvE1_clEvEUlN3c104HalfES9_E_EEvRNS_18TensorIteratorBaseERKT_EUliE_EEviT1_,"ax",@progbits
	.align	128
        .global         _ZN2at6native18elementwise_kernelILi128ELi2EZNS0_22gpu_kernel_impl_nocastIZZZNS0_54_GLOBAL__N__7dbc7496_16_ComplexKernel_cu_75b981de_334619complex_kernel_cudaERNS_14TensorIteratorEENKUlvE_clEvENKUlvE1_clEvEUlN3c104HalfES9_E_EEvRNS_18TensorIteratorBaseERKT_EUliE_EEviT1_
        .type           _ZN2at6native18elementwise_kernelILi128ELi2EZNS0_22gpu_kernel_impl_nocastIZZZNS0_54_GLOBAL__N__7dbc7496_16_ComplexKernel_cu_75b981de_334619complex_kernel_cudaERNS_14TensorIteratorEENKUlvE_clEvENKUlvE1_clEvEUlN3c104HalfES9_E_EEvRNS_18TensorIteratorBaseERKT_EUliE_EEviT1_,@function
        .size           _ZN2at6native18elementwise_kernelILi128ELi2EZNS0_22gpu_kernel_impl_nocastIZZZNS0_54_GLOBAL__N__7dbc7496_16_ComplexKernel_cu_75b981de_334619complex_kernel_cudaERNS_14TensorIteratorEENKUlvE_clEvENKUlvE1_clEvEUlN3c104HalfES9_E_EEvRNS_18TensorIteratorBaseERKT_EUliE_EEviT1_,(.L_x_4602 - _ZN2at6native18elementwise_kernelILi128ELi2EZNS0_22gpu_kernel_impl_nocastIZZZNS0_54_GLOBAL__N__7dbc7496_16_ComplexKernel_cu_75b981de_334619complex_kernel_cudaERNS_14TensorIteratorEENKUlvE_clEvENKUlvE1_clEvEUlN3c104HalfES9_E_EEvRNS_18TensorIteratorBaseERKT_EUliE_EEviT1_)
        .other          _ZN2at6native18elementwise_kernelILi128ELi2EZNS0_22gpu_kernel_impl_nocastIZZZNS0_54_GLOBAL__N__7dbc7496_16_ComplexKernel_cu_75b981de_334619complex_kernel_cudaERNS_14TensorIteratorEENKUlvE_clEvENKUlvE1_clEvEUlN3c104HalfES9_E_EEvRNS_18TensorIteratorBaseERKT_EUliE_EEviT1_,@"STO_CUDA_ENTRY STV_DEFAULT"
_ZN2at6native18elementwise_kernelILi128ELi2EZNS0_22gpu_kernel_impl_nocastIZZZNS0_54_GLOBAL__N__7dbc7496_16_ComplexKernel_cu_75b981de_334619complex_kernel_cudaERNS_14TensorIteratorEENKUlvE_clEvENKUlvE1_clEvEUlN3c104HalfES9_E_EEvRNS_18TensorIteratorBaseERKT_EUliE_EEviT1_:
.text._ZN2at6native18elementwise_kernelILi128ELi2EZNS0_22gpu_kernel_impl_nocastIZZZNS0_54_GLOBAL__N__7dbc7496_16_ComplexKernel_cu_75b981de_334619complex_kernel_cudaERNS_14TensorIteratorEENKUlvE_clEvENKUlvE1_clEvEUlN3c104HalfES9_E_EEvRNS_18TensorIteratorBaseERKT_EUliE_EEviT1_:
        /* <DEDUP_REMOVED lines=363> */
.L_x_2917:
[----:B------:R-:W-:Y:S01]  /*16b0*/  ULDC.64 UR8, c[0x0][0x480] ;  /* 0x0001200000087ab9 */ /* 0x000fe20000000a00 */
[----:B------:R-:W-:Y:S01]  /*16c0*/  ULDC.64 UR10, c[0x0][0x488] ;  /* 0x00012200000a7ab9 */ /* 0x000fe20000000a00 */
[----:B------:R-:W-:Y:S02]  /*16d0*/  IADD3 R6, P0, R2, UR8, RZ ;  /* 0x0000000802067c10 */ /* 0x000fe4000ff1e0ff */
[----:B------:R-:W-:Y:S02]  /*16e0*/  IADD3 R4, P1, R4, UR10, RZ ;  /* 0x0000000a04047c10 */ /* 0x000fe4000ff3e0ff */
[----:B------:R-:W-:Y:S01]  /*16f0*/  IADD3.X R7, RZ, UR9, RZ, P0, !PT ;  /* 0x00000009ff077c10 */ /* 0x000fe200087fe4ff */
[----:B------:R-:W-:Y:S01]  /*1700*/  ULDC.64 UR8, c[0x0][0x478] ;  /* 0x00011e0000087ab9 */ /* 0x000fe20000000a00 */
[----:B------:R-:W-:-:S04]  /*1710*/  IADD3.X R5, RZ, UR11, RZ, P1, !PT ;  /* 0x0000000bff057c10 */ /* 0x000fc80008ffe4ff */
[----:B------:R-:W2:Y:S04]  /*1720*/  LDG.E.U16 R7, desc[UR4][R6.64] ;  /* 0x0000000406077981 */ /* 0x000ea8000c1e1500 */
[----:B------:R-:W2:Y:S01]  /*1730*/  LDG.E.U16 R4, desc[UR4][R4.64] ;  /* 0x0000000404047981 */ /* 0x000ea2000c1e1500 */
[----:B------:R-:W-:-:S04]  /*1740*/  IADD3 R2, P0, R3, UR8, RZ ;  /* 0x0000000803027c10 */ /* 0x000fc8000ff1e0ff */
[----:B------:R-:W-:Y:S02]  /*1750*/  IADD3.X R3, RZ, UR9, RZ, P0, !PT ;  /* 0x00000009ff037c10 */ /* 0x000fe400087fe4ff */
[----:B------:R-:W-:Y:S02]  /*1760*/  IADD3 R9, R0, 0x80, RZ ;  /* 0x0000008000097810 */ /* 0x000fe40007ffe0ff */
[----:B--2---:R-:W-:-:S05]  /*1770*/  PRMT R7, R7, 0x5410, R4 ;  /* 0x0000541007077816 */ /* 0x004fca0000000004 */
[----:B------:R0:W-:Y:S02]  /*1780*/  STG.E desc[UR4][R2.64], R7 ;  /* 0x0000000702007986 */ /* 0x0001e4000c101904 */
.L_x_2916:
[----:B------:R-:W-:Y:S05]  /*1790*/  BSYNC B0 ;  /* 0x0000000000007941 */ /* 0x000fea0003800000 */
.L_x_2915:
        /* <DEDUP_REMOVED lines=355> */
.L_x_2918:
        /* <DEDUP_REMOVED lines=11> */
[----:B--2---:R-:W-:-:S05]  /*2e80*/  PRMT R7, R7, 0x5410, R4 ;  /* 0x0000541007077816 */ /* 0x004fca0000000004 */
[----:B------:R-:W-:Y:S01]  /*2e90*/  STG.E desc[UR4][R2.64], R7 ;  /* 0x0000000702007986 */ /* 0x000fe2000c101904 */
[----:B------:R-:W-:Y:S05]  /*2ea0*/  EXIT ;  /* 0x000000000000794d */ /* 0x000fea0003800000 */
.L_x_2919:
        /* <DEDUP_REMOVED lines=13> */
.L_x_4602:


//--------------------- .text._ZN2at6native27unrolled_elementwise_kernelIZZZNS0_54_GLOBAL__N__7dbc7496_16_ComplexKernel_cu_75b981de_334619complex_kernel_cudaERNS_14TensorIteratorEENKUlvE_clEvENKUlvE1_clEvEUlN3c104HalfES8_E_St5arrayIPcLm3EELi4E23TrivialOffsetCalculatorILi2EjESD_ILi1EjENS0_6memory15LoadWithoutCastENSG_16StoreWithoutCastEEEviT_T0_T2_T3_T4_T5_ --------------------------
	.section	.text._ZN2at6native27unrolled_elementwise_kernelIZZZNS0_54_GLOBAL__N__7dbc7496_16_ComplexKernel_cu_75b981de_334619complex_kernel_cudaERNS_14TensorIteratorEENKUlvE_clEvENKUlvE1_clEvEUlN3c104HalfES8_E_St5arrayIPcLm3EELi4E23TrivialOffsetCalculatorILi2EjESD_ILi1EjENS0_6memory15LoadWithoutCastENSG_16StoreWithoutCastEEEviT_T0_T2_T3_T4_T5_,"ax",@progbits
	.align	128
        .global         _ZN2at6native27unrolled_elementwise_kernelIZZZNS0_54_GLOBAL__N__7dbc7496_16_ComplexKernel_cu_75b981de_334619complex_kernel_cudaERNS_14TensorIteratorEENKUlvE_clEvENKUlvE1_clEvEUlN3c104HalfES8_E_St5arrayIPcLm3EELi4E23TrivialOffsetCalculatorILi2EjESD_ILi1EjENS0_6memory15LoadWithoutCastENSG_16StoreWithoutCastEEEviT_T0_T2_T3_T4_T5_
        .type           _ZN2at6native27unrolled_elementwise_kernelIZZZNS0_54_GLOBAL__N__7dbc7496_16_ComplexKernel_cu_75b981de_334619complex_kernel_cudaERNS_14TensorIteratorEENKUlvE_clEvENKUlvE1_clEvEUlN3c104HalfES8_E_St5arrayIPcLm3EELi4E23TrivialOffsetCalculatorILi2EjESD_ILi1EjENS0_6memory15LoadWithoutCastENSG_16StoreWithoutCastEEEviT_T0_T2_T3_T4_T5_,@function
        .size           _ZN2at6native27unrolled_elementwise_kernelIZZZNS0_54_GLOBAL__N__7dbc7496_16_ComplexKernel_cu_75b981de_334619complex_kernel_cudaERNS_14TensorIteratorEENKUlvE_clEvENKUlvE1_clEvEUlN3c104HalfES8_E_St5arrayIPcLm3EELi4E23TrivialOffsetCalculatorILi2EjESD_ILi1EjENS0_6memory15LoadWithoutCastENSG_16StoreWithoutCastEEEviT_T0_T2_T3_T4_T5_,(.L_x_4603 - _ZN2at6native27unrolled_elementwise_kernelIZZZNS0_54_GLOBAL__N__7dbc7496_16_ComplexKernel_cu_75b981de_334619complex_kernel_cudaERNS_14TensorIteratorEENKUlvE_clEvENKUlvE1_clEvEUlN3c104HalfES8_E_St5arrayIPcLm3EELi4E23TrivialOffsetCalculatorILi2EjESD_ILi1EjENS0_6memory15LoadWithoutCastENSG_16StoreWithoutCastEEEviT_T0_T2_T3_T4_T5_)
        .other          _ZN2at6native27unrolled_elementwise_kernelIZZZNS0_54_GLOBAL__N__7dbc7496_16_ComplexKernel_cu_75b981de_334619complex_kernel_cudaERNS_14TensorIteratorEENKUlvE_clEvENKUlvE1_clEvEUlN3c104HalfES8_E_St5arrayIPcLm3EELi4E23TrivialOffsetCalculatorILi2EjESD_ILi1EjENS0_6memory15LoadWithoutCastENSG_16StoreWithoutCastEEEviT_T0_T2_T3_T4_T5_,@"STO_CUDA_ENTRY STV_DEFAULT"
_ZN2at6native27unrolled_elementwise_kernelIZZZNS0_54_GLOBAL__N__7dbc7496_16_ComplexKernel_cu_75b981de_334619complex_kernel_cudaERNS_14TensorIteratorEENKUlvE_clEvENKUlvE1_clEvEUlN3c104HalfES8_E_St5arrayIPcLm3EELi4E23TrivialOffsetCalculatorILi2EjESD_ILi1EjENS0_6memory15LoadWithoutCastENSG_16StoreWithoutCastEEEviT_T0_T2_T3_T4_T5_:
.text._ZN2at6native27unrolled_elementwise_kernelIZZZNS0_54_GLOBAL__N__7dbc7496_16_ComplexKernel_cu_75b981de_334619complex_kernel_cudaERNS_14TensorIteratorEENKUlvE_clEvENKUlvE1_clEvEUlN3c104HalfES8_E_St5arrayIPcLm3EELi4E23TrivialOffsetCalculatorILi2EjESD_ILi1EjENS0_6memory15LoadWithoutCastENSG_16StoreWithoutCastEEEviT_T0_T2_T3_T4_T5_:
[----:B------:R-:W-:Y:S01]  /*0000*/  LDC R1, c[0x0][0x28] ;  /* 0x00000a00ff017b82 */ /* 0x000fe20000000800 */
[----:B------:R-:W0:Y:S07]  /*0010*/  S2R R0, SR_CTAID.X ;  /* 0x0000000000007919 */ /* 0x000e2e0000002500 */
[----:B------:R-:W0:Y:S01]  /*0020*/  LDC R3, c[0x0][0x210] ;  /* 0x00008400ff037b82 */ /* 0x000e220000000800 */
[----:B------:R-:W-:Y:S01]  /*0030*/  PRMT R16, RZ, 0x7610, R16 ;  /* 0x00007610ff107816 */ /* 0x000fe20000000010 */
[----:B------:R-:W-:Y:S01]  /*0040*/  ULDC.64 UR4, c[0x0][0x208] ;  /* 0x0000820000047ab9 */ /* 0x000fe20000000a00 */
[----:B------:R-:W1:Y:S01]  /*0050*/  S2R R15, SR_TID.X ;  /* 0x00000000000f7919 */ /* 0x000e620000002100 */
[----:B------:R-:W-:Y:S01]  /*0060*/  PRMT R17, RZ, 0x7610, R17 ;  /* 0x00007610ff117816 */ /* 0x000fe20000000011 */
[----:B0-----:R-:W-:-:S02]  /*0070*/  IMAD R14, R0, -0x200, R3 ;  /* 0xfffffe00000e7824 */ /* 0x001fc400078e0203 */
[----:B-1----:R-:W-:-:S03]  /*0080*/  IMAD.MOV.U32 R3, RZ, RZ, R15 ;  /* 0x000000ffff037224 */ /* 0x002fc600078e000f */
[----:B------:R-:W-:-:S13]  /*0090*/  ISETP.GE.AND P0, PT, R15, R14, PT ;  /* 0x0000000e0f00720c */ /* 0x000fda0003f06270 */
[----:B------:R-:W0:Y:S01]  /*00a0*/  @!P0 LDC.64 R6, c[0x0][0x220] ;  /* 0x00008800ff068b82 */ /* 0x000e220000000a00 */
[----:B------:R-:W-:Y:S01]  /*00b0*/  @!P0 IMAD R5, R0, 0x200, R3 ;  /* 0x0000020000058824 */ /* 0x000fe200078e0203 */
[----:B------:R-:W-:-:S04]  /*00c0*/  @!P0 IADD3 R3, R3, 0x80, RZ ;  /* 0x0000008003038810 */ /* 0x000fc80007ffe0ff */
[C---:B------:R-:W-:Y:S02]  /*00d0*/  ISETP.GE.AND P1, PT, R3.reuse, R14, PT ;  /* 0x0000000e0300720c */ /* 0x040fe40003f26270 */
[----:B------:R-:W1:Y:S11]  /*00e0*/  @!P0 LDC.64 R20, c[0x0][0x228] ;  /* 0x00008a00ff148b82 */ /* 0x000e760000000a00 */
[----:B------:R-:W-:Y:S01]  /*00f0*/  @!P1 IMAD R23, R0, 0x200, R3 ;  /* 0x0000020000179824 */ /* 0x000fe200078e0203 */
[----:B------:R-:W2:Y:S01]  /*0100*/  @!P1 LDC.64 R8, c[0x0][0x220] ;  /* 0x00008800ff089b82 */ /* 0x000ea20000000a00 */
[----:B------:R-:W-:-:S02]  /*0110*/  @!P1 VIADD R3, R3, 0x80 ;  /* 0x0000008003039836 */ /* 0x000fc40000000000 */
[----:B0-----:R-:W-:-:S03]  /*0120*/  @!P0 IMAD.WIDE.U32 R6, R5, 0x2, R6 ;  /* 0x0000000205068825 */ /* 0x001fc600078e0006 */
[----:B------:R-:W-:Y:S02]  /*0130*/  ISETP.GE.AND P3, PT, R3, R14, PT ;  /* 0x0000000e0300720c */ /* 0x000fe40003f66270 */
[----:B------:R0:W3:Y:S01]  /*0140*/  @!P0 LDG.E.U16 R16, desc[UR4][R6.64] ;  /* 0x0000000406108981 */ /* 0x0000e2000c1e1500 */
[----:B-1----:R-:W-:-:S05]  /*0150*/  @!P0 IMAD.WIDE.U32 R20, R5, 0x2, R20 ;  /* 0x0000000205148825 */ /* 0x002fca00078e0014 */
[----:B------:R1:W3:Y:S05]  /*0160*/  @!P0 LDG.E.U16 R17, desc[UR4][R20.64] ;  /* 0x0000000414118981 */ /* 0x0002ea000c1e1500 */
[----:B------:R-:W-:Y:S01]  /*0170*/  @!P3 LEA R19, R0, R3, 0x9 ;  /* 0x000000030013b211 */ /* 0x000fe200078e48ff */
[----:B------:R-:W-:Y:S01]  /*0180*/  @!P3 VIADD R3, R3, 0x80 ;  /* 0x000000800303b836 */ /* 0x000fe20000000000 */
[----:B------:R-:W4:Y:S04]  /*0190*/  @!P3 LDC.64 R4, c[0x0][0x220] ;  /* 0x00008800ff04bb82 */ /* 0x000f280000000a00 */
[----:B------:R-:W-:-:S04]  /*01a0*/  ISETP.GE.AND P2, PT, R3, R14, PT ;  /* 0x0000000e0300720c */ /* 0x000fc80003f46270 */
[----:B0-----:R-:W0:Y:S09]  /*01b0*/  @!P3 LDC.64 R6, c[0x0][0x228] ;  /* 0x00008a00ff06bb82 */ /* 0x001e320000000a00 */
[----:B------:R-:W2:Y:S01]  /*01c0*/  @!P2 LDC.64 R10, c[0x0][0x220] ;  /* 0x00008800ff0aab82 */ /* 0x000ea20000000a00 */
[----:B------:R-:W-:Y:S01]  /*01d0*/  @!P2 IMAD R25, R0, 0x200, R3 ;  /* 0x000002000019a824 */ /* 0x000fe200078e0203 */
[----:B-1----:R-:W-:-:S06]  /*01e0*/  PRMT R21, RZ, 0x7610, R21 ;  /* 0x00007610ff157816 */ /* 0x002fcc0000000015 */
[----:B------:R-:W1:Y:S08]  /*01f0*/  @!P2 LDC.64 R12, c[0x0][0x228] ;  /* 0x00008a00ff0cab82 */ /* 0x000e700000000a00 */
[----:B------:R-:W4:Y:S01]  /*0200*/  @!P1 LDC.64 R2, c[0x0][0x228] ;  /* 0x00008a00ff029b82 */ /* 0x000f220000000a00 */
[----:B--2---:R-:W-:-:S05]  /*0210*/  @!P2 IMAD.WIDE.U32 R10, R25, 0x2, R10 ;  /* 0x00000002190aa825 */ /* 0x004fca00078e000a */
[----:B------:R2:W5:Y:S02]  /*0220*/  @!P2 LDG.E.U16 R21, desc[UR4][R10.64] ;  /* 0x000000040a15a981 */ /* 0x000564000c1e1500 */
[----:B--2---:R-:W2:Y:S01]  /*0230*/  @!P0 LDC.64 R10, c[0x0][0x218] ;  /* 0x00008600ff0a8b82 */ /* 0x004ea20000000a00 */
[----:B------:R-:W-:Y:S01]  /*0240*/  PRMT R18, RZ, 0x7610, R18 ;  /* 0x00007610ff127816 */ /* 0x000fe20000000012 */
[----:B-1----:R-:W-:Y:S01]  /*0250*/  @!P2 IMAD.WIDE.U32 R12, R25, 0x2, R12 ;  /* 0x00000002190ca825 */ /* 0x002fe200078e000c */
[----:B------:R-:W-:-:S04]  /*0260*/  PRMT R20, RZ, 0x7610, R20 ;  /* 0x00007610ff147816 */ /* 0x000fc80000000014 */
[----:B------:R1:W5:Y:S01]  /*0270*/  @!P2 LDG.E.U16 R18, desc[UR4][R12.64] ;  /* 0x000000040c12a981 */ /* 0x000362000c1e1500 */
[----:B------:R-:W-:Y:S01]  /*0280*/  @!P1 IMAD.WIDE.U32 R8, R23, 0x2, R8 ;  /* 0x0000000217089825 */ /* 0x000fe200078e0008 */
[----:B------:R-:W-:-:S03]  /*0290*/  PRMT R22, RZ, 0x7610, R22 ;  /* 0x00007610ff167816 */ /* 0x000fc60000000016 */
[----:B----4-:R-:W-:Y:S01]  /*02a0*/  @!P1 IMAD.WIDE.U32 R2, R23, 0x2, R2 ;  /* 0x0000000217029825 */ /* 0x010fe200078e0002 */
[----:B------:R-:W-:Y:S02]  /*02b0*/  PRMT R23, RZ, 0x7610, R23 ;  /* 0x00007610ff177816 */ /* 0x000fe40000000017 */
[----:B-1----:R-:W-:Y:S01]  /*02c0*/  @!P0 LEA R13, R0, R15, 0x9 ;  /* 0x0000000f000d8211 */ /* 0x002fe200078e48ff */
[C---:B------:R-:W-:Y:S01]  /*02d0*/  @!P3 IMAD.WIDE.U32 R4, R19.reuse, 0x2, R4 ;  /* 0x000000021304b825 */ /* 0x040fe200078e0004 */
[----:B------:R1:W5:Y:S03]  /*02e0*/  @!P1 LDG.E.U16 R20, desc[UR4][R2.64] ;  /* 0x0000000402149981 */ /* 0x000366000c1e1500 */
[----:B0-----:R-:W-:Y:S01]  /*02f0*/  @!P3 IMAD.WIDE.U32 R6, R19, 0x2, R6 ;  /* 0x000000021306b825 */ /* 0x001fe200078e0006 */
[----:B------:R-:W-:Y:S01]  /*0300*/  PRMT R19, RZ, 0x7610, R19 ;  /* 0x00007610ff137816 */ /* 0x000fe20000000013 */
[----:B------:R1:W5:Y:S02]  /*0310*/  @!P3 LDG.E.U16 R22, desc[UR4][R4.64] ;  /* 0x000000040416b981 */ /* 0x000364000c1e1500 */
[----:B--2---:R-:W-:-:S02]  /*0320*/  @!P0 IMAD.WIDE.U32 R10, R13, 0x4, R10 ;  /* 0x000000040d0a8825 */ /* 0x004fc400078e000a */
[----:B------:R1:W5:Y:S02]  /*0330*/  @!P3 LDG.E.U16 R23, desc[UR4][R6.64] ;  /* 0x000000040617b981 */ /* 0x000364000c1e1500 */
[----:B------:R-:W-:Y:S02]  /*0340*/  @!P0 VIADD R15, R15, 0x80 ;  /* 0x000000800f0f8836 */ /* 0x000fe40000000000 */
[----:B------:R1:W5:Y:S03]  /*0350*/  @!P1 LDG.E.U16 R19, desc[UR4][R8.64] ;  /* 0x0000000408139981 */ /* 0x000366000c1e1500 */
[----:B------:R-:W-:Y:S01]  /*0360*/  ISETP.GE.AND P1, PT, R15, R14, PT ;  /* 0x0000000e0f00720c */ /* 0x000fe20003f26270 */
[----:B------:R-:W-:Y:S01]  /*0370*/  BSSY B0, `(.L_x_2920) ;  /* 0x0000010000007945 */ /* 0x000fe20003800000 */
[----:B---3--:R-:W-:-:S05]  /*0380*/  @!P0 PRMT R17, R16, 0x5410, R17 ;  /* 0x0000541010118816 */ /* 0x008fca0000000011 */
[----:B------:R1:W-:Y:S06]  /*0390*/  @!P0 STG.E desc[UR4][R10.64], R17 ;  /* 0x000000110a008986 */ /* 0x0003ec000c101904 */
[----:B------:R-:W-:Y:S05]  /*03a0*/  @P1 BRA `(.L_x_2921) ;  /* 0x0000000000301947 */ /* 0x000fea0003800000 */
[----:B-1----:R-:W0:Y:S01]  /*03b0*/  LDC.64 R2, c[0x0][0x218] ;  /* 0x00008600ff027b82 */ /* 0x002e220000000a00 */
[----:B------:R-:W-:Y:S01]  /*03c0*/  LEA R5, R0, R15, 0x9 ;  /* 0x0000000f00057211 */ /* 0x000fe200078e48ff */
[----:B------:R-:W-:Y:S01]  /*03d0*/  VIADD R15, R15, 0x80 ;  /* 0x000000800f0f7836 */ /* 0x000fe20000000000 */
[----:B-----5:R-:W-:-:S04]  /*03e0*/  PRMT R19, R19, 0x5410, R20 ;  /* 0x0000541013137816 */ /* 0x020fc80000000014 */
[----:B------:R-:W-:-:S13]  /*03f0*/  ISETP.GE.AND P0, PT, R15, R14, PT ;  /* 0x0000000e0f00720c */ /* 0x000fda0003f06270 */
[----:B------:R-:W-:Y:S01]  /*0400*/  @!P0 LEA R7, R0, R15, 0x9 ;  /* 0x0000000f00078211 */ /* 0x000fe200078e48ff */
[----:B------:R-:W-:Y:S01]  /*0410*/  @!P0 VIADD R15, R15, 0x80 ;  /* 0x000000800f0f8836 */ /* 0x000fe20000000000 */
[----:B------:R-:W-:Y:S01]  /*0420*/  @!P0 PRMT R23, R22, 0x5410, R23 ;  /* 0x0000541016178816 */ /* 0x000fe20000000017 */
[----:B0-----:R-:W-:-:S04]  /*0430*/  IMAD.WIDE.U32 R4, R5, 0x4, R2 ;  /* 0x0000000405047825 */ /* 0x001fc800078e0002 */
[----:B------:R-:W-:Y:S01]  /*0440*/  @!P0 IMAD.WIDE.U32 R2, R7, 0x4, R2 ;  /* 0x0000000407028825 */ /* 0x000fe200078e0002 */
[----:B------:R0:W-:Y:S04]  /*0450*/  STG.E desc[UR4][R4.64], R19 ;  /* 0x0000001304007986 */ /* 0x0001e8000c101904 */
[----:B------:R0:W-:Y:S02]  /*0460*/  @!P0 STG.E desc[UR4][R2.64], R23 ;  /* 0x0000001702008986 */ /* 0x0001e4000c101904 */
.L_x_2921:
[----:B------:R-:W-:Y:S05]  /*0470*/  BSYNC B0 ;  /* 0x0000000000007941 */ /* 0x000fea0003800000 */
.L_x_2920:
[----:B------:R-:W-:-:S13]  /*0480*/  ISETP.GE.AND P0, PT, R15, R14, PT ;  /* 0x0000000e0f00720c */ /* 0x000fda0003f06270 */
[----:B------:R-:W-:Y:S05]  /*0490*/  @P0 EXIT ;  /* 0x000000000000094d */ /* 0x000fea0003800000 */
[----:B01----:R-:W0:Y:S01]  /*04a0*/  LDC.64 R2, c[0x0][0x218] ;  /* 0x00008600ff027b82 */ /* 0x003e220000000a00 */
[----:B------:R-:W-:Y:S02]  /*04b0*/  LEA R15, R0, R15, 0x9 ;  /* 0x0000000f000f7211 */ /* 0x000fe400078e48ff */
[----:B-----5:R-:W-:-:S03]  /*04c0*/  PRMT R21, R21, 0x5410, R18 ;  /* 0x0000541015157816 */ /* 0x020fc60000000012 */
[----:B0-----:R-:W-:-:S05]  /*04d0*/  IMAD.WIDE.U32 R2, R15, 0x4, R2 ;  /* 0x000000040f027825 */ /* 0x001fca00078e0002 */
[----:B------:R-:W-:Y:S01]  /*04e0*/  STG.E desc[UR4][R2.64], R21 ;  /* 0x0000001502007986 */ /* 0x000fe2000c101904 */
[----:B------:R-:W-:Y:S05]  /*04f0*/  EXIT ;  /* 0x000000000000794d */ /* 0x000fea0003800000 */
.L_x_2922:
        /* <DEDUP_REMOVED lines=16> */
.L_x_4603:


//--------------------- .text._ZN2at6native29vectorized_elementwise_kernelILi2EZZZNS0_54_GLOBAL__N__7dbc7496_16_ComplexKernel_cu_75b981de_334619complex_kernel_cudaERNS_14TensorIteratorEENKUlvE_clEvENKUlvE1_clEvEUlN3c104HalfES8_E_St5arrayIPcLm3EEEEviT0_T1_ --------------------------
	.section	.text._ZN2at6native29vectorized_elementwise_kernelILi2EZZZNS0_54_GLOBAL__N__7dbc7496_16_ComplexKernel_cu_75b981de_334619complex_kernel_cudaERNS_14TensorIteratorEENKUlvE_clEvENKUlvE1_clEvEUlN3c104HalfES8_E_St5arrayIPcLm3EEEEviT0_T1_,"ax",@progbits
	.align	128
        .global         _ZN2at6native29vectorized_elementwise_kernelILi2EZZZNS0_54_GLOBAL__N__7dbc7496_16_ComplexKernel_cu_75b981de_334619complex_kernel_cudaERNS_14TensorIteratorEENKUlvE_clEvENKUlvE1_clEvEUlN3c104HalfES8_E_St5arrayIPcLm3EEEEviT0_T1_
        .type           _ZN2at6native29vectorized_elementwise_kernelILi2EZZZNS0_54_GLOBAL__N__7dbc7496_16_ComplexKernel_cu_75b981de_334619complex_kernel_cudaERNS_14TensorIteratorEENKUlvE_clEvENKUlvE1_clEvEUlN3c104HalfES8_E_St5arrayIPcLm3EEEEviT0_T1_,@function
        .size           _ZN2at6native29vectorized_elementwise_kernelILi2EZZZNS0_54_GLOBAL__N__7dbc7496_16_ComplexKernel_cu_75b981de_334619complex_kernel_cudaERNS_14TensorIteratorEENKUlvE_clEvENKUlvE1_clEvEUlN3c104HalfES8_E_St5arrayIPcLm3EEEEviT0_T1_,(.L_x_4604 - _ZN2at6native29vectorized_elementwise_kernelILi2EZZZNS0_54_GLOBAL__N__7dbc7496_16_ComplexKernel_cu_75b981de_334619complex_kernel_cudaERNS_14TensorIteratorEENKUlvE_clEvENKUlvE1_clEvEUlN3c104HalfES8_E_St5arrayIPcLm3EEEEviT0_T1_)
        .other          _ZN2at6native29vectorized_elementwise_kernelILi2EZZZNS0_54_GLOBAL__N__7dbc7496_16_ComplexKernel_cu_75b981de_334619complex_kernel_cudaERNS_14TensorIteratorEENKUlvE_clEvENKUlvE1_clEvEUlN3c104HalfES8_E_St5arrayIPcLm3EEEEviT0_T1_,@"STO_CUDA_ENTRY STV_DEFAULT"
_ZN2at6native29vectorized_elementwise_kernelILi2EZZZNS0_54_GLOBAL__N__7dbc7496_16_ComplexKernel_cu_75b981de_334619complex_kernel_cudaERNS_14TensorIteratorEENKUlvE_clEvENKUlvE1_clEvEUlN3c104HalfES8_E_St5arrayIPcLm3EEEEviT0_T1_:
.text._ZN2at6native29vectorized_elementwise_kernelILi2EZZZNS0_54_GLOBAL__N__7dbc7496_16_ComplexKernel_cu_75b981de_334619complex_kernel_cudaERNS_14TensorIteratorEENKUlvE_clEvENKUlvE1_clEvEUlN3c104HalfES8_E_St5arrayIPcLm3EEEEviT0_T1_:
[----:B------:R-:W-:Y:S01]  /*0000*/  LDC R1, c[0x0][0x28] ;  /* 0x00000a00ff017b82 */ /* 0x000fe20000000800 */
[----:B------:R-:W0:Y:S01]  /*0010*/  S2R R4, SR_CTAID.X ;  /* 0x0000000000047919 */ /* 0x000e220000002500 */
[----:B------:R-:W-:Y:S01]  /*0020*/  ULDC UR4, c[0x0][0x210] ;  /* 0x0000840000047ab9 */ /* 0x000fe20000000800 */
[----:B0-----:R-:W-:-:S05]  /*0030*/  IMAD.SHL.U32 R4, R4, 0x400, RZ ;  /* 0x0000040004047824 */ /* 0x001fca00078e00ff */
        /* <DEDUP_REMOVED lines=9> */
[----:B0-----:R-:W-:-:S04]  /*00d0*/  IMAD.WIDE.U32 R2, R19, 0x4, R2 ;  /* 0x0000000413027825 */ /* 0x001fc800078e0002 */
[----:B--2---:R-:W-:Y:S01]  /*00e0*/  IMAD.WIDE R6, R4, 0x2, R6 ;  /* 0x0000000204067825 */ /* 0x004fe200078e0206 */
[----:B------:R-:W2:Y:S04]  /*00f0*/  LDG.E R10, desc[UR4][R2.64+0x400] ;  /* 0x00040004020a7981 */ /* 0x000ea8000c1e1900 */
[----:B------:R-:W4:Y:S01]  /*0100*/  LDG.E R17, desc[UR4][R2.64] ;  /* 0x0000000402117981 */ /* 0x000f22000c1e1900 */
[----:B------:R-:W-:-:S03]  /*0110*/  IMAD.WIDE.U32 R6, R19, 0x4, R6 ;  /* 0x0000000413067825 */ /* 0x000fc600078e0006 */
[----:B------:R-:W5:Y:S04]  /*0120*/  LDG.E R11, desc[UR4][R2.64+0x600] ;  /* 0x00060004020b7981 */ /* 0x000f68000c1e1900 */
[----:B------:R-:W2:Y:S04]  /*0130*/  LDG.E R15, desc[UR4][R6.64+0x400] ;  /* 0x00040004060f7981 */ /* 0x000ea8000c1e1900 */
[----:B------:R-:W4:Y:S04]  /*0140*/  LDG.E R14, desc[UR4][R6.64] ;  /* 0x00000004060e7981 */ /* 0x000f28000c1e1900 */
[----:B------:R-:W5:Y:S04]  /*0150*/  LDG.E R12, desc[UR4][R6.64+0x600] ;  /* 0x00060004060c7981 */ /* 0x000f68000c1e1900 */
[----:B------:R-:W5:Y:S04]  /*0160*/  LDG.E R0, desc[UR4][R2.64+0x200] ;  /* 0x0002000402007981 */ /* 0x000f68000c1e1900 */
[----:B------:R2:W5:Y:S01]  /*0170*/  LDG.E R13, desc[UR4][R6.64+0x200] ;  /* 0x00020004060d7981 */ /* 0x000562000c1e1900 */
[----:B---3--:R-:W-:-:S04]  /*0180*/  IMAD.WIDE.U32 R4, R4, 0x4, R8 ;  /* 0x0000000404047825 */ /* 0x008fc800078e0008 */
[----:B------:R-:W-:Y:S01]  /*0190*/  IMAD.WIDE R4, R19, 0x8, R4 ;  /* 0x0000000813047825 */ /* 0x000fe200078e0204 */
[C-C-:B--2---:R-:W-:Y:S02]  /*01a0*/  PRMT R6, R10.reuse, 0x5410, R15.reuse ;  /* 0x000054100a067816 */ /* 0x144fe4000000000f */
[----:B------:R-:W-:Y:S02]  /*01b0*/  PRMT R7, R10, 0x7632, R15 ;  /* 0x000076320a077816 */ /* 0x000fe4000000000f */
[C-C-:B----4-:R-:W-:Y:S02]  /*01c0*/  PRMT R16, R17.reuse, 0x5410, R14.reuse ;  /* 0x0000541011107816 */ /* 0x150fe4000000000e */
[----:B------:R-:W-:Y:S02]  /*01d0*/  PRMT R17, R17, 0x7632, R14 ;  /* 0x0000763211117816 */ /* 0x000fe4000000000e */
[C-C-:B-----5:R-:W-:Y:S02]  /*01e0*/  PRMT R10, R11.reuse, 0x5410, R12.reuse ;  /* 0x000054100b0a7816 */ /* 0x160fe4000000000c */
[----:B------:R-:W-:Y:S01]  /*01f0*/  PRMT R11, R11, 0x7632, R12 ;  /* 0x000076320b0b7816 */ /* 0x000fe2000000000c */
[----:B------:R-:W-:Y:S01]  /*0200*/  STG.E.64 desc[UR4][R4.64+0x800], R6 ;  /* 0x0008000604007986 */ /* 0x000fe2000c101b04 */
[----:B------:R-:W-:-:S02]  /*0210*/  PRMT R2, R0, 0x5410, R13 ;  /* 0x0000541000027816 */ /* 0x000fc4000000000d */
[----:B------:R-:W-:Y:S01]  /*0220*/  PRMT R3, R0, 0x7632, R13 ;  /* 0x0000763200037816 */ /* 0x000fe2000000000d */
[----:B------:R-:W-:Y:S04]  /*0230*/  STG.E.64 desc[UR4][R4.64], R16 ;  /* 0x0000001004007986 */ /* 0x000fe8000c101b04 */
[----:B------:R-:W-:Y:S04]  /*0240*/  STG.E.64 desc[UR4][R4.64+0x400], R2 ;  /* 0x0004000204007986 */ /* 0x000fe8000c101b04 */
[----:B------:R-:W-:Y:S01]  /*0250*/  STG.E.64 desc[UR4][R4.64+0xc00], R10 ;  /* 0x000c000a04007986 */ /* 0x000fe2000c101b04 */
[----:B------:R-:W-:Y:S05]  /*0260*/  EXIT ;  /* 0x000000000000794d */ /* 0x000fea0003800000 */
.L_x_2923:
[----:B------:R-:W0:Y:S01]  /*0270*/  S2R R6, SR_TID.X ;  /* 0x0000000000067919 */ /* 0x000e220000002100 */
[----:B------:R-:W-:Y:S02]  /*0280*/  PRMT R27, RZ, 0x7610, R27 ;  /* 0x00007610ff1b7816 */ /* 0x000fe4000000001b */
[----:B------:R-:W-:Y:S02]  /*0290*/  PRMT R24, RZ, 0x7610, R24 ;  /* 0x00007610ff187816 */ /* 0x000fe40000000018 */
[----:B0-----:R-:W-:Y:S01]  /*02a0*/  ISETP.GE.AND P0, PT, R6, R5, PT ;  /* 0x000000050600720c */ /* 0x001fe20003f06270 */
[----:B------:R-:W-:-:S12]  /*02b0*/  IMAD.MOV.U32 R25, RZ, RZ, R6 ;  /* 0x000000ffff197224 */ /* 0x000fd800078e0006 */
[----:B------:R-:W0:Y:S01]  /*02c0*/  @!P0 LDC.64 R16, c[0x0][0x220] ;  /* 0x00008800ff108b82 */ /* 0x000e220000000a00 */
[----:B------:R-:W-:Y:S02]  /*02d0*/  @!P0 IMAD.IADD R7, R4, 0x1, R25 ;  /* 0x0000000104078824 */ /* 0x000fe400078e0219 */
[----:B------:R-:W-:-:S05]  /*02e0*/  @!P0 VIADD R25, R25, 0x80 ;  /* 0x0000008019198836 */ /* 0x000fca0000000000 */
[----:B------:R-:W1:Y:S01]  /*02f0*/  @!P0 LDC.64 R22, c[0x0][0x228] ;  /* 0x00008a00ff168b82 */ /* 0x000e620000000a00 */
[----:B------:R-:W-:-:S13]  /*0300*/  ISETP.GE.AND P4, PT, R25, R5, PT ;  /* 0x000000051900720c */ /* 0x000fda0003f86270 */
[----:B------:R-:W-:Y:S01]  /*0310*/  @!P4 IADD3 R8, R4, R25, RZ ;  /* 0x000000190408c210 */ /* 0x000fe20007ffe0ff */
[----:B------:R-:W-:Y:S01]  /*0320*/  @!P4 VIADD R25, R25, 0x80 ;  /* 0x000000801919c836 */ /* 0x000fe20000000000 */
[----:B------:R-:W2:Y:S01]  /*0330*/  @!P4 LDC.64 R14, c[0x0][0x220] ;  /* 0x00008800ff0ecb82 */ /* 0x000ea20000000a00 */
[----:B0-----:R-:W-:-:S03]  /*0340*/  @!P0 IMAD.WIDE.U32 R16, R7, 0x2, R16 ;  /* 0x0000000207108825 */ /* 0x001fc600078e0010 */
[----:B------:R-:W-:Y:S02]  /*0350*/  ISETP.GE.AND P5, PT, R25, R5, PT ;  /* 0x000000051900720c */ /* 0x000fe40003fa6270 */
[----:B------:R0:W3:Y:S01]  /*0360*/  @!P0 LDG.E.U16 R27, desc[UR4][R16.64] ;  /* 0x00000004101b8981 */ /* 0x0000e2000c1e1500 */
[----:B-1----:R-:W-:Y:S01]  /*0370*/  @!P0 IMAD.WIDE.U32 R22, R7, 0x2, R22 ;  /* 0x0000000207168825 */ /* 0x002fe200078e0016 */
[----:B------:R-:W1:Y:S04]  /*0380*/  @!P4 LDC.64 R12, c[0x0][0x228] ;  /* 0x00008a00ff0ccb82 */ /* 0x000e680000000a00 */
[----:B------:R-:W3:Y:S05]  /*0390*/  @!P0 LDG.E.U16 R24, desc[UR4][R22.64] ;  /* 0x0000000416188981 */ /* 0x000eea000c1e1500 */
[----:B------:R-:W-:Y:S01]  /*03a0*/  @!P5 IMAD.IADD R9, R4, 0x1, R25 ;  /* 0x000000010409d824 */ /* 0x000fe200078e0219 */
[----:B------:R-:W4:Y:S01]  /*03b0*/  @!P5 LDC.64 R2, c[0x0][0x228] ;  /* 0x00008a00ff02db82 */ /* 0x000f220000000a00 */
[----:B------:R-:W-:-:S05]  /*03c0*/  @!P5 VIADD R25, R25, 0x80 ;  /* 0x000000801919d836 */ /* 0x000fca0000000000 */
[C---:B------:R-:W-:Y:S02]  /*03d0*/  ISETP.GE.AND P3, PT, R25.reuse, R5, PT ;  /* 0x000000051900720c */ /* 0x040fe40003f66270 */
[----:B------:R-:W0:Y:S11]  /*03e0*/  @!P5 LDC.64 R20, c[0x0][0x220] ;  /* 0x00008800ff14db82 */ /* 0x000e360000000a00 */
[----:B------:R-:W-:Y:S01]  /*03f0*/  @!P3 IADD3 R11, R4, R25, RZ ;  /* 0x00000019040bb210 */ /* 0x000fe20007ffe0ff */
[----:B------:R-:W-:Y:S01]  /*0400*/  @!P3 VIADD R25, R25, 0x80 ;  /* 0x000000801919b836 */ /* 0x000fe20000000000 */
[----:B------:R-:W0:Y:S04]  /*0410*/  @!P3 LDC.64 R18, c[0x0][0x228] ;  /* 0x00008a00ff12bb82 */ /* 0x000e280000000a00 */
[----:B------:R-:W-:Y:S01]  /*0420*/  ISETP.GE.AND P1, PT, R25, R5, PT ;  /* 0x000000051900720c */ /* 0x000fe20003f26270 */
[----:B----4-:R-:W-:Y:S01]  /*0430*/  @!P5 IMAD.WIDE.U32 R2, R9, 0x2, R2 ;  /* 0x000000020902d825 */ /* 0x010fe200078e0002 */
[----:B------:R-:W-:-:S02]  /*0440*/  PRMT R10, RZ, 0x7610, R10 ;  /* 0x00007610ff0a7816 */ /* 0x000fc4000000000a */
[----:B------:R-:W4:Y:S01]  /*0450*/  @!P3 LDC.64 R28, c[0x0][0x220] ;  /* 0x00008800ff1cbb82 */ /* 0x000f220000000a00 */
[C---:B--2---:R-:W-:Y:S01]  /*0460*/  @!P4 IMAD.WIDE.U32 R14, R8.reuse, 0x2, R14 ;  /* 0x00000002080ec825 */ /* 0x044fe200078e000e */
[----:B------:R-:W-:Y:S02]  /*0470*/  PRMT R7, RZ, 0x7610, R7 ;  /* 0x00007610ff077816 */ /* 0x000fe40000000007 */
[----:B------:R-:W5:Y:S01]  /*0480*/  @!P5 LDG.E.U16 R10, desc[UR4][R2.64] ;  /* 0x00000004020ad981 */ /* 0x000f62000c1e1500 */
[----:B-1----:R-:W-:-:S04]  /*0490*/  @!P4 IMAD.WIDE.U32 R12, R8, 0x2, R12 ;  /* 0x00000002080cc825 */ /* 0x002fc800078e000c */
[----:B------:R-:W-:Y:S01]  /*04a0*/  @!P1 IMAD.IADD R0, R4, 0x1, R25 ;  /* 0x0000000104009824 */ /* 0x000fe200078e0219 */
[----:B------:R1:W5:Y:S01]  /*04b0*/  @!P4 LDG.E.U16 R7, desc[UR4][R14.64] ;  /* 0x000000040e07c981 */ /* 0x000362000c1e1500 */
[----:B------:R-:W-:Y:S01]  /*04c0*/  @!P1 VIADD R25, R25, 0x80 ;  /* 0x0000008019199836 */ /* 0x000fe20000000000 */
[----:B0-----:R-:W0:Y:S04]  /*04d0*/  @!P1 LDC.64 R16, c[0x0][0x220] ;  /* 0x00008800ff109b82 */ /* 0x001e280000000a00 */
[----:B------:R-:W-:Y:S02]  /*04e0*/  ISETP.GE.AND P2, PT, R25, R5, PT ;  /* 0x000000051900720c */ /* 0x000fe40003f46270 */
[----:B------:R-:W-:Y:S01]  /*04f0*/  PRMT R8, RZ, 0x7610, R8 ;  /* 0x00007610ff087816 */ /* 0x000fe20000000008 */
[----:B------:R-:W-:Y:S01]  /*0500*/  @!P5 IMAD.WIDE.U32 R20, R9, 0x2, R20 ;  /* 0x000000020914d825 */ /* 0x000fe200078e0014 */
[----:B------:R-:W-:Y:S01]  /*0510*/  PRMT R9, RZ, 0x7610, R9 ;  /* 0x00007610ff097816 */ /* 0x000fe20000000009 */
[----:B-1----:R-:W1:Y:S03]  /*0520*/  @!P1 LDC.64 R14, c[0x0][0x228] ;  /* 0x00008a00ff0e9b82 */ /* 0x002e660000000a00 */
[----:B------:R-:W5:Y:S01]  /*0530*/  @!P4 LDG.E.U16 R8, desc[UR4][R12.64] ;  /* 0x000000040c08c981 */ /* 0x000f62000c1e1500 */
[----:B------:R-:W-:-:S03]  /*0540*/  @!P3 IMAD.WIDE.U32 R18, R11, 0x2, R18 ;  /* 0x000000020b12b825 */ /* 0x000fc600078e0012 */
[----:B------:R2:W5:Y:S01]  /*0550*/  @!P5 LDG.E.U16 R9, desc[UR4][R20.64] ;  /* 0x000000041409d981 */ /* 0x000562000c1e1500 */
[----:B------:R-:W-:Y:S01]  /*0560*/  @!P2 IADD3 R3, R4, R25, RZ ;  /* 0x000000190403a210 */ /* 0x000fe20007ffe0ff */
[----:B------:R-:W-:Y:S01]  /*0570*/  @!P2 VIADD R25, R25, 0x80 ;  /* 0x000000801919a836 */ /* 0x000fe20000000000 */
[----:B------:R-:W1:Y:S04]  /*0580*/  @!P2 LDC.64 R22, c[0x0][0x228] ;  /* 0x00008a00ff16ab82 */ /* 0x000e680000000a00 */
[----:B------:R-:W-:Y:S02]  /*0590*/  ISETP.GE.AND P4, PT, R25, R5, PT ;  /* 0x000000051900720c */ /* 0x000fe40003f86270 */
[----:B--2---:R-:W-:Y:S02]  /*05a0*/  PRMT R20, RZ, 0x7610, R20 ;  /* 0x00007610ff147816 */ /* 0x004fe40000000014 */
[----:B------:R-:W2:Y:S01]  /*05b0*/  @!P2 LDC.64 R12, c[0x0][0x220] ;  /* 0x00008800ff0cab82 */ /* 0x000ea20000000a00 */
[----:B----4-:R-:W-:Y:S01]  /*05c0*/  @!P3 IMAD.WIDE.U32 R28, R11, 0x2, R28 ;  /* 0x000000020b1cb825 */ /* 0x010fe200078e001c */
[----:B------:R-:W-:-:S02]  /*05d0*/  PRMT R11, RZ, 0x7610, R11 ;  /* 0x00007610ff0b7816 */ /* 0x000fc4000000000b */
[----:B------:R4:W5:Y:S04]  /*05e0*/  @!P3 LDG.E.U16 R20, desc[UR4][R18.64] ;  /* 0x000000041214b981 */ /* 0x000968000c1e1500 */
[----:B------:R0:W5:Y:S01]  /*05f0*/  @!P3 LDG.E.U16 R11, desc[UR4][R28.64] ;  /* 0x000000041c0bb981 */ /* 0x000162000c1e1500 */
[----:B----4-:R-:W4:Y:S01]  /*0600*/  @!P4 LDC.64 R18, c[0x0][0x220] ;  /* 0x00008800ff12cb82 */ /* 0x010f220000000a00 */
[----:B0-----:R-:W-:Y:S02]  /*0610*/  @!P4 IMAD.IADD R29, R4, 0x1, R25 ;  /* 0x00000001041dc824 */ /* 0x001fe400078e0219 */
[----:B------:R-:W-:Y:S01]  /*0620*/  @!P4 VIADD R25, R25, 0x80 ;  /* 0x000000801919c836 */ /* 0x000fe20000000000 */
[----:B------:R-:W-:-:S04]  /*0630*/  PRMT R21, RZ, 0x7610, R21 ;  /* 0x00007610ff157816 */ /* 0x000fc80000000015 */
[----:B------:R-:W-:Y:S01]  /*0640*/  ISETP.GE.AND P3, PT, R25, R5, PT ;  /* 0x000000051900720c */ /* 0x000fe20003f66270 */
[----:B------:R-:W-:-:S04]  /*0650*/  @!P1 IMAD.WIDE.U32 R16, R0, 0x2, R16 ;  /* 0x0000000200109825 */ /* 0x000fc800078e0010 */
[----:B-1----:R-:W-:Y:S01]  /*0660*/  @!P1 IMAD.WIDE.U32 R14, R0, 0x2, R14 ;  /* 0x00000002000e9825 */ /* 0x002fe200078e000e */
[----:B------:R-:W-:Y:S01]  /*0670*/  PRMT R0, RZ, 0x7610, R0 ;  /* 0x00007610ff007816 */ /* 0x000fe20000000000 */
[----:B------:R0:W5:Y:S02]  /*0680*/  @!P1 LDG.E.U16 R21, desc[UR4][R16.64] ;  /* 0x0000000410159981 */ /* 0x000164000c1e1500 */
[C---:B--2---:R-:W-:Y:S01]  /*0690*/  @!P2 IMAD.WIDE.U32 R12, R3.reuse, 0x2, R12 ;  /* 0x00000002030ca825 */ /* 0x044fe200078e000c */
[----:B------:R-:W-:Y:S02]  /*06a0*/  PRMT R26, RZ, 0x7610, R26 ;  /* 0x00007610ff1a7816 */ /* 0x000fe4000000001a */
[----:B------:R1:W5:Y:S01]  /*06b0*/  @!P1 LDG.E.U16 R0, desc[UR4][R14.64] ;  /* 0x000000040e009981 */ /* 0x000362000c1e1500 */
[----:B------:R-:W-:Y:S01]  /*06c0*/  @!P2 IMAD.WIDE.U32 R22, R3, 0x2, R22 ;  /* 0x000000020316a825 */ /* 0x000fe200078e0016 */
[----:B------:R-:W-:-:S03]  /*06d0*/  PRMT R3, RZ, 0x7610, R3 ;  /* 0x00007610ff037816 */ /* 0x000fc60000000003 */
[----:B----4-:R-:W-:Y:S01]  /*06e0*/  @!P4 IMAD.WIDE.U32 R18, R29, 0x2, R18 ;  /* 0x000000021d12c825 */ /* 0x010fe200078e0012 */
[----:B0-----:R-:W0:Y:S02]  /*06f0*/  @!P4 LDC.64 R16, c[0x0][0x228] ;  /* 0x00008a00ff10cb82 */ /* 0x001e240000000a00 */
[----:B------:R2:W5:Y:S04]  /*0700*/  @!P2 LDG.E.U16 R3, desc[UR4][R12.64] ;  /* 0x000000040c03a981 */ /* 0x000568000c1e1500 */
[----:B------:R4:W5:Y:S02]  /*0710*/  @!P4 LDG.E.U16 R26, desc[UR4][R18.64] ;  /* 0x00000004121ac981 */ /* 0x000964000c1e1500 */
[----:B-1----:R-:W1:Y:S08]  /*0720*/  @!P3 LDC.64 R14, c[0x0][0x220] ;  /* 0x00008800ff0ebb82 */ /* 0x002e700000000a00 */
[----:B--2---:R-:W2:Y:S08]  /*0730*/  @!P3 LDC.64 R12, c[0x0][0x228] ;  /* 0x00008a00ff0cbb82 */ /* 0x004eb00000000a00 */
[----:B----4-:R-:W4:Y:S01]  /*0740*/  @!P0 LDC.64 R18, c[0x0][0x218] ;  /* 0x00008600ff128b82 */ /* 0x010f220000000a00 */
[----:B------:R-:W-:-:S02]  /*0750*/  PRMT R2, RZ, 0x7610, R2 ;  /* 0x00007610ff027816 */ /* 0x000fc40000000002 */
[----:B------:R-:W-:Y:S01]  /*0760*/  @!P3 IADD3 R25, R4, R25, RZ ;  /* 0x000000190419b210 */ /* 0x000fe20007ffe0ff */
[----:B0-----:R-:W-:-:S03]  /*0770*/  @!P4 IMAD.WIDE.U32 R16, R29, 0x2, R16 ;  /* 0x000000021d10c825 */ /* 0x001fc600078e0010 */
[----:B------:R0:W5:Y:S01]  /*0780*/  @!P2 LDG.E.U16 R2, desc[UR4][R22.64] ;  /* 0x000000041602a981 */ /* 0x000162000c1e1500 */
[----:B------:R-:W-:Y:S02]  /*0790*/  @!P0 IMAD.IADD R29, R4, 0x1, R6 ;  /* 0x00000001041d8824 */ /* 0x000fe400078e0206 */
[----:B-1----:R-:W-:-:S04]  /*07a0*/  @!P3 IMAD.WIDE.U32 R14, R25, 0x2, R14 ;  /* 0x00000002190eb825 */ /* 0x002fc800078e000e */
[----:B--2---:R-:W-:Y:S01]  /*07b0*/  @!P3 IMAD.WIDE.U32 R12, R25, 0x2, R12 ;  /* 0x00000002190cb825 */ /* 0x004fe200078e000c */
[----:B0-----:R-:W-:Y:S02]  /*07c0*/  PRMT R23, RZ, 0x7610, R23 ;  /* 0x00007610ff177816 */ /* 0x001fe40000000017 */
[----:B------:R-:W-:Y:S02]  /*07d0*/  PRMT R25, RZ, 0x7610, R25 ;  /* 0x00007610ff197816 */ /* 0x000fe40000000019 */
[----:B------:R-:W-:Y:S01]  /*07e0*/  PRMT R22, RZ, 0x7610, R22 ;  /* 0x00007610ff167816 */ /* 0x000fe20000000016 */
[----:B------:R-:W-:Y:S01]  /*07f0*/  @!P0 VIADD R6, R6, 0x80 ;  /* 0x0000008006068836 */ /* 0x000fe20000000000 */
[----:B------:R0:W5:Y:S01]  /*0800*/  @!P4 LDG.E.U16 R23, desc[UR4][R16.64] ;  /* 0x000000041017c981 */ /* 0x000162000c1e1500 */
[----:B----4-:R-:W-:-:S03]  /*0810*/  @!P0 IMAD.WIDE.U32 R18, R29, 0x4, R18 ;  /* 0x000000041d128825 */ /* 0x010fc600078e0012 */
[----:B------:R0:W5:Y:S04]  /*0820*/  @!P3 LDG.E.U16 R25, desc[UR4][R14.64] ;  /* 0x000000040e19b981 */ /* 0x000168000c1e1500 */
[----:B------:R0:W5:Y:S01]  /*0830*/  @!P3 LDG.E.U16 R22, desc[UR4][R12.64] ;  /* 0x000000040c16b981 */ /* 0x000162000c1e1500 */
[----:B------:R-:W-:Y:S04]  /*0840*/  BSSY B0, `(.L_x_2924) ;  /* 0x0000035000007945 */ /* 0x000fe80003800000 */
[----:B------:R-:W-:Y:S01]  /*0850*/  BSSY B1, `(.L_x_2925) ;  /* 0x000002c000017945 */ /* 0x000fe20003800000 */
[----:B---3--:R-:W-:-:S05]  /*0860*/  @!P0 PRMT R27, R27, 0x5410, R24 ;  /* 0x000054101b1b8816 */ /* 0x008fca0000000018 */
[----:B------:R0:W-:Y:S01]  /*0870*/  @!P0 STG.E desc[UR4][R18.64], R27 ;  /* 0x0000001b12008986 */ /* 0x0001e2000c101904 */
[----:B------:R-:W-:-:S13]  /*0880*/  ISETP.GE.AND P0, PT, R6, R5, PT ;  /* 0x000000050600720c */ /* 0x000fda0003f06270 */
[----:B0-----:R-:W-:Y:S05]  /*0890*/  @P0 BRA `(.L_x_2926) ;  /* 0x0000000000380947 */ /* 0x001fea0003800000 */
[----:B------:R-:W0:Y:S01]  /*08a0*/  LDC.64 R12, c[0x0][0x218] ;  /* 0x00008600ff0c7b82 */ /* 0x000e220000000a00 */
[----:B------:R-:W-:Y:S01]  /*08b0*/  IMAD.IADD R15, R4, 0x1, R6 ;  /* 0x00000001040f7824 */ /* 0x000fe200078e0206 */
[----:B-----5:R-:W-:Y:S02]  /*08c0*/  PRMT R7, R7, 0x5410, R8 ;  /* 0x0000541007077816 */ /* 0x020fe40000000008 */
[----:B------:R-:W-:-:S04]  /*08d0*/  IADD3 R6, R6, 0x80, RZ ;  /* 0x0000008006067810 */ /* 0x000fc80007ffe0ff */
[----:B------:R-:W-:Y:S01]  /*08e0*/  ISETP.GE.AND P0, PT, R6, R5, PT ;  /* 0x000000050600720c */ /* 0x000fe20003f06270 */
[----:B0-----:R-:W-:-:S05]  /*08f0*/  IMAD.WIDE.U32 R12, R15, 0x4, R12 ;  /* 0x000000040f0c7825 */ /* 0x001fca00078e000c */
[----:B------:R0:W-:Y:S07]  /*0900*/  STG.E desc[UR4][R12.64], R7 ;  /* 0x000000070c007986 */ /* 0x0001ee000c101904 */
[----:B------:R-:W-:Y:S05]  /*0910*/  @P0 BRA `(.L_x_2927) ;  /* 0x0000000000380947 */ /* 0x000fea0003800000 */
[----:B0-----:R-:W0:Y:S01]  /*0920*/  LDC.64 R12, c[0x0][0x218] ;  /* 0x00008600ff0c7b82 */ /* 0x001e220000000a00 */
[----:B------:R-:W-:Y:S01]  /*0930*/  IMAD.IADD R7, R4, 0x1, R6 ;  /* 0x0000000104077824 */ /* 0x000fe200078e0206 */
[----:B------:R-:W-:Y:S01]  /*0940*/  PRMT R9, R9, 0x5410, R10 ;  /* 0x0000541009097816 */ /* 0x000fe2000000000a */
[----:B------:R-:W-:Y:S02]  /*0950*/  VIADD R6, R6, 0x80 ;  /* 0x0000008006067836 */ /* 0x000fe40000000000 */
[----:B0-----:R-:W-:-:S05]  /*0960*/  IMAD.WIDE.U32 R12, R7, 0x4, R12 ;  /* 0x00000004070c7825 */ /* 0x001fca00078e000c */
[----:B------:R0:W-:Y:S02]  /*0970*/  STG.E desc[UR4][R12.64], R9 ;  /* 0x000000090c007986 */ /* 0x0001e4000c101904 */
.L_x_2926:
[----:B------:R-:W-:-:S13]  /*0980*/  ISETP.GE.AND P0, PT, R6, R5, PT ;  /* 0x000000050600720c */ /* 0x000fda0003f06270 */
[----:B------:R-:W-:Y:S05]  /*0990*/  @P0 BRA `(.L_x_2928) ;  /* 0x0000000000380947 */ /* 0x000fea0003800000 */
[----:B0----5:R-:W0:Y:S01]  /*09a0*/  LDC.64 R8, c[0x0][0x218] ;  /* 0x00008600ff087b82 */ /* 0x021e220000000a00 */
[----:B------:R-:W-:Y:S01]  /*09b0*/  IMAD.IADD R7, R4, 0x1, R6 ;  /* 0x0000000104077824 */ /* 0x000fe200078e0206 */
[----:B------:R-:W-:Y:S02]  /*09c0*/  PRMT R11, R11, 0x5410, R20 ;  /* 0x000054100b0b7816 */ /* 0x000fe40000000014 */
[----:B------:R-:W-:Y:S01]  /*09d0*/  IADD3 R6, R6, 0x80, RZ ;  /* 0x0000008006067810 */ /* 0x000fe20007ffe0ff */
[----:B0-----:R-:W-:-:S05]  /*09e0*/  IMAD.WIDE.U32 R8, R7, 0x4, R8 ;  /* 0x0000000407087825 */ /* 0x001fca00078e0008 */
[----:B------:R1:W-:Y:S02]  /*09f0*/  STG.E desc[UR4][R8.64], R11 ;  /* 0x0000000b08007986 */ /* 0x0003e4000c101904 */
.L_x_2927:
[----:B------:R-:W-:-:S13]  /*0a00*/  ISETP.GE.AND P0, PT, R6, R5, PT ;  /* 0x000000050600720c */ /* 0x000fda0003f06270 */
[----:B------:R-:W-:Y:S05]  /*0a10*/  @P0 BRA `(.L_x_2929) ;  /* 0x00000000003c0947 */ /* 0x000fea0003800000 */
[----:B-1----:R-:W1:Y:S01]  /*0a20*/  LDC.64 R8, c[0x0][0x218] ;  /* 0x00008600ff087b82 */ /* 0x002e620000000a00 */
[----:B0-----:R-:W-:Y:S01]  /*0a30*/  IMAD.IADD R7, R4, 0x1, R6 ;  /* 0x0000000104077824 */ /* 0x001fe200078e0206 */
[----:B------:R-:W-:Y:S01]  /*0a40*/  PRMT R21, R21, 0x5410, R0 ;  /* 0x0000541015157816 */ /* 0x000fe20000000000 */
[----:B------:R-:W-:Y:S02]  /*0a50*/  VIADD R6, R6, 0x80 ;  /* 0x0000008006067836 */ /* 0x000fe40000000000 */
[----:B-1----:R-:W-:-:S05]  /*0a60*/  IMAD.WIDE.U32 R8, R7, 0x4, R8 ;  /* 0x0000000407087825 */ /* 0x002fca00078e0008 */
[----:B------:R1:W-:Y:S02]  /*0a70*/  STG.E desc[UR4][R8.64], R21 ;  /* 0x0000001508007986 */ /* 0x0003e4000c101904 */
.L_x_2928:
[----:B------:R-:W-:-:S13]  /*0a80*/  ISETP.GE.AND P0, PT, R6, R5, PT ;  /* 0x000000050600720c */ /* 0x000fda0003f06270 */
[----:B------:R-:W-:Y:S05]  /*0a90*/  @P0 BREAK B1 ;  /* 0x0000000000010942 */ /* 0x000fea0003800000 */
[----:B------:R-:W-:Y:S05]  /*0aa0*/  @P0 BRA `(.L_x_2930) ;  /* 0x0000000000380947 */ /* 0x000fea0003800000 */
[----:B01---5:R-:W0:Y:S01]  /*0ab0*/  LDC.64 R8, c[0x0][0x218] ;  /* 0x00008600ff087b82 */ /* 0x023e220000000a00 */
[----:B------:R-:W-:Y:S01]  /*0ac0*/  IADD3 R7, R4, R6, RZ ;  /* 0x0000000604077210 */ /* 0x000fe20007ffe0ff */
[----:B------:R-:W-:Y:S01]  /*0ad0*/  VIADD R6, R6, 0x80 ;  /* 0x0000008006067836 */ /* 0x000fe20000000000 */
[----:B------:R-:W-:-:S03]  /*0ae0*/  PRMT R3, R3, 0x5410, R2 ;  /* 0x0000541003037816 */ /* 0x000fc60000000002 */
[----:B0-----:R-:W-:-:S05]  /*0af0*/  IMAD.WIDE.U32 R8, R7, 0x4, R8 ;  /* 0x0000000407087825 */ /* 0x001fca00078e0008 */
[----:B------:R2:W-:Y:S02]  /*0b00*/  STG.E desc[UR4][R8.64], R3 ;  /* 0x0000000308007986 */ /* 0x0005e4000c101904 */
.L_x_2929:
[----:B------:R-:W-:Y:S05]  /*0b10*/  BSYNC B1 ;  /* 0x0000000000017941 */ /* 0x000fea0003800000 */
.L_x_2925:
[----:B------:R-:W-:-:S13]  /*0b20*/  ISETP.GE.AND P0, PT, R6, R5, PT ;  /* 0x000000050600720c */ /* 0x000fda0003f06270 */
[----:B--2---:R-:W2:Y:S01]  /*0b30*/  @!P0 LDC.64 R2, c[0x0][0x218] ;  /* 0x00008600ff028b82 */ /* 0x004ea20000000a00 */
[----:B0-----:R-:W-:Y:S01]  /*0b40*/  @!P0 IMAD.IADD R7, R4, 0x1, R6 ;  /* 0x0000000104078824 */ /* 0x001fe200078e0206 */
[----:B------:R-:W-:Y:S02]  /*0b50*/  @!P0 PRMT R23, R26, 0x5410, R23 ;  /* 0x000054101a178816 */ /* 0x000fe40000000017 */
[----:B------:R-:W-:Y:S01]  /*0b60*/  @!P0 IADD3 R6, R6, 0x80, RZ ;  /* 0x0000008006068810 */ /* 0x000fe20007ffe0ff */
[----:B--2---:R-:W-:-:S05]  /*0b70*/  @!P0 IMAD.WIDE.U32 R2, R7, 0x4, R2 ;  /* 0x0000000407028825 */ /* 0x004fca00078e0002 */
[----:B------:R2:W-:Y:S02]  /*0b80*/  @!P0 STG.E desc[UR4][R2.64], R23 ;  /* 0x0000001702008986 */ /* 0x0005e4000c101904 */
.L_x_2930:
[----:B------:R-:W-:Y:S05]  /*0b90*/  BSYNC B0 ;  /* 0x0000000000007941 */ /* 0x000fea0003800000 */
.L_x_2924:
[----:B------:R-:W-:Y:S05]  /*0ba0*/  WARPSYNC.ALL ;  /* 0x0000000000007948 */ /* 0x000fea0003800000 */
[----:B------:R-:W-:-:S13]  /*0bb0*/  ISETP.GE.AND P0, PT, R6, R5, PT ;  /* 0x000000050600720c */ /* 0x000fda0003f06270 */
[----:B------:R-:W-:Y:S05]  /*0bc0*/  @P0 EXIT ;  /* 0x000000000000094d */ /* 0x000fea0003800000 */
[----:B--2--5:R-:W2:Y:S01]  /*0bd0*/  LDC.64 R2, c[0x0][0x218] ;  /* 0x00008600ff027b82 */ /* 0x024ea20000000a00 */
[----:B------:R-:W-:Y:S01]  /*0be0*/  IMAD.IADD R5, R4, 0x1, R6 ;  /* 0x0000000104057824 */ /* 0x000fe200078e0206 */
[----:B------:R-:W-:-:S03]  /*0bf0*/  PRMT R25, R25, 0x5410, R22 ;  /* 0x0000541019197816 */ /* 0x000fc60000000016 */
[----:B--2---:R-:W-:-:S05]  /*0c00*/  IMAD.WIDE.U32 R2, R5, 0x4, R2 ;  /* 0x0000000405027825 */ /* 0x004fca00078e0002 */
[----:B------:R-:W-:Y:S01]  /*0c10*/  STG.E desc[UR4][R2.64], R25 ;  /* 0x0000001902007986 */ /* 0x000fe2000c101904 */
[----:B------:R-:W-:Y:S05]  /*0c20*/  EXIT ;  /* 0x000000000000794d */ /* 0x000fea0003800000 */
.L_x_2931:
        /* <DEDUP_REMOVED lines=13> */
.L_x_4604:


//--------------------- .text._ZN2at6native29vectorized_elementwise_kernelILi4EZZZNS0_54_GLOBAL__N__7dbc7496_16_ComplexKernel_cu_75b981de_334619complex_kernel_cudaERNS_14TensorIteratorEENKUlvE_clEvENKUlvE1_clEvEUlN3c104HalfES8_E_St5arrayIPcLm3EEEEviT0_T1_ --------------------------
	.section	.text._ZN2at6native29vectorized_elementwise_kernelILi4EZZZNS0_54_GLOBAL__N__7dbc7496_16_ComplexKernel_cu_75b981de_334619complex_kernel_cudaERNS_14TensorIteratorEENKUlvE_clEvENKUlvE1_clEvEUlN3c104HalfES8_E_St5arrayIPcLm3EEEEviT0_T1_,"ax",@progbits
	.align	128
        .global         _ZN2at6native29vectorized_elementwise_kernelILi4EZZZNS0_54_GLOBAL__N__7dbc7496_16_ComplexKernel_cu_75b981de_334619complex_kernel_cudaERNS_14TensorIteratorEENKUlvE_clEvENKUlvE1_clEvEUlN3c104HalfES8_E_St5arrayIPcLm3EEEEviT0_T1_
        .type           _ZN2at6native29vectorized_elementwise_kernelILi4EZZZNS0_54_GLOBAL__N__7dbc7496_16_ComplexKernel_cu_75b981de_334619complex_kernel_cudaERNS_14TensorIteratorEENKUlvE_clEvENKUlvE1_clEvEUlN3c104HalfES8_E_St5arrayIPcLm3EEEEviT0_T1_,@function
        .size           _ZN2at6native29vectorized_elementwise_kernelILi4EZZZNS0_54_GLOBAL__N__7dbc7496_16_ComplexKernel_cu_75b981de_334619complex_kernel_cudaERNS_14TensorIteratorEENKUlvE_clEvENKUlvE1_clEvEUlN3c104HalfES8_E_St5arrayIPcLm3EEEEviT0_T1_,(.L_x_4605 - _ZN2at6native29vectorized_elementwise_kernelILi4EZZZNS0_54_GLOBAL__N__7dbc7496_16_ComplexKernel_cu_75b981de_334619complex_kernel_cudaERNS_14TensorIteratorEENKUlvE_clEvENKUlvE1_clEvEUlN3c104HalfES8_E_St5arrayIPcLm3EEEEviT0_T1_)
        .other          _ZN2at6native29vectorized_elementwise_kernelILi4EZZZNS0_54_GLOBAL__N__7dbc7496_16_ComplexKernel_cu_75b981de_334619complex_kernel_cudaERNS_14TensorIteratorEENKUlvE_clEvENKUlvE1_clEvEUlN3c104HalfES8_E_St5arrayIPcLm3EEEEviT0_T1_,@"STO_CUDA_ENTRY STV_DEFAULT"
_ZN2at6native29vectorized_elementwise_kernelILi4EZZZNS0_54_GLOBAL__N__7dbc7496_16_ComplexKernel_cu_75b981de_334619complex_kernel_cudaERNS_14TensorIteratorEENKUlvE_clEvENKUlvE1_clEvEUlN3c104HalfES8_E_St5arrayIPcLm3EEEEviT0_T1_:
.text._ZN2at6native29vectorized_elementwise_kernelILi4EZZZNS0_54_GLOBAL__N__7dbc7496_16_ComplexKernel_cu_75b981de_334619complex_kernel_cudaERNS_14TensorIteratorEENKUlvE_clEvENKUlvE1_clEvEUlN3c104HalfES8_E_St5arrayIPcLm3EEEEviT0_T1_:
        /* <DEDUP_REMOVED lines=15> */
[----:B------:R-:W2:Y:S04]  /*00f0*/  LDG.E.64 R10, desc[UR4][R2.64+0x400] ;  /* 0x00040004020a7981 */ /* 0x000ea8000c1e1b00 */
[----:B------:R-:W4:Y:S01]  /*0100*/  LDG.E.64 R18, desc[UR4][R2.64] ;  /* 0x0000000402127981 */ /* 0x000f22000c1e1b00 */
[----:B------:R-:W-:-:S05]  /*0110*/  IMAD.WIDE.U32 R6, R15, 0x8, R6 ;  /* 0x000000080f067825 */ /* 0x000fca00078e0006 */
[----:B------:R-:W2:Y:S04]  /*0120*/  LDG.E.64 R12, desc[UR4][R6.64+0x400] ;  /* 0x00040004060c7981 */ /* 0x000ea8000c1e1b00 */
[----:B------:R2:W4:Y:S01]  /*0130*/  LDG.E.64 R16, desc[UR4][R6.64] ;  /* 0x0000000406107981 */ /* 0x000522000c1e1b00 */
[----:B---3--:R-:W-:-:S04]  /*0140*/  IMAD.WIDE.U32 R4, R4, 0x4, R8 ;  /* 0x0000000404047825 */ /* 0x008fc800078e0008 */
[----:B------:R-:W-:Y:S01]  /*0150*/  IMAD.WIDE R8, R15, 0x10, R4 ;  /* 0x000000100f087825 */ /* 0x000fe200078e0204 */
[C-C-:B--2---:R-:W-:Y:S02]  /*0160*/  PRMT R7, R11.reuse, 0x7632, R13.reuse ;  /* 0x000076320b077816 */ /* 0x144fe4000000000d */
[----:B------:R-:W-:Y:S02]  /*0170*/  PRMT R6, R11, 0x5410, R13 ;  /* 0x000054100b067816 */ /* 0x000fe4000000000d */
[C-C-:B------:R-:W-:Y:S02]  /*0180*/  PRMT R5, R10.reuse, 0x7632, R12.reuse ;  /* 0x000076320a057816 */ /* 0x140fe4000000000c */
[----:B------:R-:W-:Y:S02]  /*0190*/  PRMT R4, R10, 0x5410, R12 ;  /* 0x000054100a047816 */ /* 0x000fe4000000000c */
[C-C-:B----4-:R-:W-:Y:S02]  /*01a0*/  PRMT R15, R19.reuse, 0x7632, R17.reuse ;  /* 0x00007632130f7816 */ /* 0x150fe40000000011 */
[----:B------:R-:W-:-:S02]  /*01b0*/  PRMT R14, R19, 0x5410, R17 ;  /* 0x00005410130e7816 */ /* 0x000fc40000000011 */
[C-C-:B------:R-:W-:Y:S02]  /*01c0*/  PRMT R13, R18.reuse, 0x7632, R16.reuse ;  /* 0x00007632120d7816 */ /* 0x140fe40000000010 */
[----:B------:R-:W-:Y:S01]  /*01d0*/  PRMT R12, R18, 0x5410, R16 ;  /* 0x00005410120c7816 */ /* 0x000fe20000000010 */
[----:B------:R-:W-:Y:S04]  /*01e0*/  STG.E.128 desc[UR4][R8.64+0x800], R4 ;  /* 0x0008000408007986 */ /* 0x000fe8000c101d04 */
[----:B------:R-:W-:Y:S01]  /*01f0*/  STG.E.128 desc[UR4][R8.64], R12 ;  /* 0x0000000c08007986 */ /* 0x000fe2000c101d04 */
[----:B------:R-:W-:Y:S05]  /*0200*/  EXIT ;  /* 0x000000000000794d */ /* 0x000fea0003800000 */
.L_x_2932:
        /* <DEDUP_REMOVED lines=113> */
.L_x_2935:
        /* <DEDUP_REMOVED lines=8> */
.L_x_2936:
        /* <DEDUP_REMOVED lines=8> */
.L_x_2937:
        /* <DEDUP_REMOVED lines=9> */
.L_x_2938:
[----:B------:R-:W-:Y:S05]  /*0ab0*/  BSYNC B1 ;  /* 0x0000000000017941 */ /* 0x000fea0003800000 */
.L_x_2934:
[----:B------:R-:W-:-:S13]  /*0ac0*/  ISETP.GE.AND P0, PT, R6, R5, PT ;  /* 0x000000050600720c */ /* 0x000fda0003f06270 */
[----:B--2---:R-:W2:Y:S01]  /*0ad0*/  @!P0 LDC.64 R2, c[0x0][0x218] ;  /* 0x00008600ff028b82 */ /* 0x004ea20000000a00 */
[----:B0-----:R-:W-:Y:S01]  /*0ae0*/  @!P0 IMAD.IADD R7, R4, 0x1, R6 ;  /* 0x0000000104078824 */ /* 0x001fe200078e0206 */
[----:B------:R-:W-:Y:S02]  /*0af0*/  @!P0 PRMT R23, R26, 0x5410, R23 ;  /* 0x000054101a178816 */ /* 0x000fe40000000017 */
[----:B------:R-:W-:Y:S01]  /*0b00*/  @!P0 IADD3 R6, R6, 0x80, RZ ;  /* 0x0000008006068810 */ /* 0x000fe20007ffe0ff */
[----:B--2---:R-:W-:-:S05]  /*0b10*/  @!P0 IMAD.WIDE.U32 R2, R7, 0x4, R2 ;  /* 0x0000000407028825 */ /* 0x004fca00078e0002 */
[----:B------:R2:W-:Y:S02]  /*0b20*/  @!P0 STG.E desc[UR4][R2.64], R23 ;  /* 0x0000001702008986 */ /* 0x0005e4000c101904 */
.L_x_2939:
[----:B------:R-:W-:Y:S05]  /*0b30*/  BSYNC B0 ;  /* 0x0000000000007941 */ /* 0x000fea0003800000 */
.L_x_2933:
        /* <DEDUP_REMOVED lines=9> */
.L_x_2940:
        /* <DEDUP_REMOVED lines=11> */
.L_x_4605:


//--------------------- .text._ZN2at6native29vectorized_elementwise_kernelILi8EZZZNS0_54_GLOBAL__N__7dbc7496_16_ComplexKernel_cu_75b981de_334619complex_kernel_cudaERNS_14TensorIteratorEENKUlvE_clEvENKUlvE1_clEvEUlN3c104HalfES8_E_St5arrayIPcLm3EEEEviT0_T1_ --------------------------
	.section	.text._ZN2at6native29vectorized_elementwise_kernelILi8EZZZNS0_54_GLOBAL__N__7dbc7496_16_ComplexKernel_cu_75b981de_334619complex_kernel_cudaERNS_14TensorIteratorEENKUlvE_clEvENKUlvE1_clEvEUlN3c104HalfES8_E_St5arrayIPcLm3EEEEviT0_T1_,"ax",@progbits
	.align	128
        .global         _ZN2at6native29vectorized_elementwise_kernelILi8EZZZNS0_54_GLOBAL__N__7dbc7496_16_ComplexKernel_cu_75b981de_334619complex_kernel_cudaERNS_14TensorIteratorEENKUlvE_clEvENKUlvE1_clEvEUlN3c104HalfES8_E_St5arrayIPcLm3EEEEviT0_T1_
        .type           _ZN2at6native29vectorized_elementwise_kernelILi8EZZZNS0_54_GLOBAL__N__7dbc7496_16_ComplexKernel_cu_75b981de_334619complex_kernel_cudaERNS_14TensorIteratorEENKUlvE_clEvENKUlvE1_clEvEUlN3c104HalfES8_E_St5arrayIPcLm3EEEEviT0_T1_,@function
        .size           _ZN2at6native29vectorized_elementwise_kernelILi8EZZZNS0_54_GLOBAL__N__7dbc7496_16_ComplexKernel_cu_75b981de_334619complex_kernel_cudaERNS_14TensorIteratorEENKUlvE_clEvENKUlvE1_clEvEUlN3c104HalfES8_E_St5arrayIPcLm3EEEEviT0_T1_,(.L_x_4606 - _ZN2at6native29vectorized_elementwise_kernelILi8EZZZNS0_54_GLOBAL__N__7dbc7496_16_ComplexKernel_cu_75b981de_334619complex_kernel_cudaERNS_14TensorIteratorEENKUlvE_clEvENKUlvE1_clEvEUlN3c104HalfES8_E_St5arrayIPcLm3EEEEviT0_T1_)
        .other          _ZN2at6native29vectorized_elementwise_kernelILi8EZZZNS0_54_GLOBAL__N__7dbc7496_16_ComplexKernel_cu_75b981de_334619complex_kernel_cudaERNS_14TensorIteratorEENKUlvE_clEvENKUlvE1_clEvEUlN3c104HalfES8_E_St5arrayIPcLm3EEEEviT0_T1_,@"STO_CUDA_ENTRY STV_DEFAULT"
_ZN2at6native29vectorized_elementwise_kernelILi8EZZZNS0_54_GLOBAL__N__7dbc7496_16_ComplexKernel_cu_75b981de_334619complex_kernel_cudaERNS_14TensorIteratorEENKUlvE_clEvENKUlvE1_clEvEUlN3c104HalfES8_E_St5arrayIPcLm3EEEEviT0_T1_:
.text._ZN2at6native29vectorized_elementwise_kernelILi8EZZZNS0_54_GLOBAL__N__7dbc7496_16_ComplexKernel_cu_75b981de_334619complex_kernel_cudaERNS_14TensorIteratorEENKUlvE_clEvENKUlvE1_clEvEUlN3c104HalfES8_E_St5arrayIPcLm3EEEEviT0_T1_:
        /* <DEDUP_REMOVED lines=15> */
[----:B------:R-:W2:Y:S03]  /*00f0*/  LDG.E.128 R8, desc[UR4][R2.64] ;  /* 0x0000000402087981 */ /* 0x000ea6000c1e1d00 */
[----:B------:R-:W-:-:S05]  /*0100*/  IMAD.WIDE.U32 R6, R19, 0x10, R6 ;  /* 0x0000001013067825 */ /* 0x000fca00078e0006 */
[----:B------:R-:W2:Y:S01]  /*0110*/  LDG.E.128 R12, desc[UR4][R6.64] ;  /* 0x00000004060c7981 */ /* 0x000ea2000c1e1d00 */
[----:B---3--:R-:W-:-:S04]  /*0120*/  IMAD.WIDE.U32 R4, R4, 0x4, R16 ;  /* 0x0000000404047825 */ /* 0x008fc800078e0010 */
[----:B------:R-:W-:Y:S01]  /*0130*/  IMAD.WIDE R4, R19, 0x20, R4 ;  /* 0x0000002013047825 */ /* 0x000fe200078e0204 */
[C-C-:B--2---:R-:W-:Y:S02]  /*0140*/  PRMT R19, R9.reuse, 0x7632, R13.reuse ;  /* 0x0000763209137816 */ /* 0x144fe4000000000d */
[----:B------:R-:W-:Y:S02]  /*0150*/  PRMT R18, R9, 0x5410, R13 ;  /* 0x0000541009127816 */ /* 0x000fe4000000000d */
[C-C-:B------:R-:W-:Y:S02]  /*0160*/  PRMT R17, R8.reuse, 0x7632, R12.reuse ;  /* 0x0000763208117816 */ /* 0x140fe4000000000c */
[----:B------:R-:W-:Y:S02]  /*0170*/  PRMT R16, R8, 0x5410, R12 ;  /* 0x0000541008107816 */ /* 0x000fe4000000000c */
[C-C-:B------:R-:W-:Y:S02]  /*0180*/  PRMT R23, R11.reuse, 0x7632, R15.reuse ;  /* 0x000076320b177816 */ /* 0x140fe4000000000f */
[----:B------:R-:W-:-:S02]  /*0190*/  PRMT R22, R11, 0x5410, R15 ;  /* 0x000054100b167816 */ /* 0x000fc4000000000f */
[C-C-:B------:R-:W-:Y:S02]  /*01a0*/  PRMT R21, R10.reuse, 0x7632, R14.reuse ;  /* 0x000076320a157816 */ /* 0x140fe4000000000e */
[----:B------:R-:W-:Y:S01]  /*01b0*/  PRMT R20, R10, 0x5410, R14 ;  /* 0x000054100a147816 */ /* 0x000fe2000000000e */
[----:B------:R-:W-:Y:S04]  /*01c0*/  STG.E.128 desc[UR4][R4.64], R16 ;  /* 0x0000001004007986 */ /* 0x000fe8000c101d04 */
[----:B------:R-:W-:Y:S01]  /*01d0*/  STG.E.128 desc[UR4][R4.64+0x10], R20 ;  /* 0x0000101404007986 */ /* 0x000fe2000c101d04 */
[----:B------:R-:W-:Y:S05]  /*01e0*/  EXIT ;  /* 0x000000000000794d */ /* 0x000fea0003800000 */
.L_x_2941:
        /* <DEDUP_REMOVED lines=113> */
.L_x_2944:
        /* <DEDUP_REMOVED lines=8> */
.L_x_2945:
        /* <DEDUP_REMOVED lines=8> */
.L_x_2946:
        /* <DEDUP_REMOVED lines=9> */
.L_x_2947:
[----:B------:R-:W-:Y:S05]  /*0a90*/  BSYNC B1 ;  /* 0x0000000000017941 */ /* 0x000fea0003800000 */
.L_x_2943:
[----:B------:R-:W-:-:S13]  /*0aa0*/  ISETP.GE.AND P0, PT, R6, R5, PT ;  /* 0x000000050600720c */ /* 0x000fda0003f06270 */
[----:B--2---:R-:W2:Y:S01]  /*0ab0*/  @!P0 LDC.64 R2, c[0x0][0x218] ;  /* 0x00008600ff028b82 */ /* 0x004ea20000000a00 */
[----:B0-----:R-:W-:Y:S01]  /*0ac0*/  @!P0 IMAD.IADD R7, R4, 0x1, R6 ;  /* 0x0000000104078824 */ /* 0x001fe200078e0206 */
[----:B------:R-:W-:Y:S02]  /*0ad0*/  @!P0 PRMT R23, R26, 0x5410, R23 ;  /* 0x000054101a178816 */ /* 0x000fe40000000017 */
[----:B------:R-:W-:Y:S01]  /*0ae0*/  @!P0 IADD3 R6, R6, 0x80, RZ ;  /* 0x0000008006068810 */ /* 0x000fe20007ffe0ff */
[----:B--2---:R-:W-:-:S05]  /*0af0*/  @!P0 IMAD.WIDE.U32 R2, R7, 0x4, R2 ;  /* 0x0000000407028825 */ /* 0x004fca00078e0002 */
[----:B------:R2:W-:Y:S02]  /*0b00*/  @!P0 STG.E desc[UR4][R2.64], R23 ;  /* 0x0000001702008986 */ /* 0x0005e4000c101904 */
.L_x_2948:
[----:B------:R-:W-:Y:S05]  /*0b10*/  BSYNC B0 ;  /* 0x0000000000007941 */ /* 0x000fea0003800000 */
.L_x_2942:
        /* <DEDUP_REMOVED lines=9> */
.L_x_2949:
        /* <DEDUP_REMOVED lines=13> */
.L_x_4606:


//--------------------- .text._ZN2at6native18elementwise_kernelILi128ELi4EZNS0_15gpu_kernel_implIZZZNS0_54_GLOBAL__N__7dbc7496_16_ComplexKernel_cu_75b981de_334619complex_kernel_cudaERNS_14TensorIteratorEENKUlvE_clEvENKUlvE0_clEvEUlffE_EEvRNS_18TensorIteratorBaseERKT_EUliE_EEviT1_ --------------------------
	.section	.text._ZN2at6native18elementwise_kernelILi128ELi4EZNS0_15gpu_kernel_implIZZZNS0_54_GLOBAL__N__7dbc7496_16_ComplexKernel_cu_75b981de_334619complex_kernel_cudaERNS_14TensorIteratorEENKUlvE_clEvENKUlvE0_clEvEUlffE_EEvRNS_18TensorIteratorBaseERKT_EUliE_EEviT1_,"ax",@progbits
	.align	128
        .global         _ZN2at6native18elementwise_kernelILi128ELi4EZNS0_15gpu_kernel_implIZZZNS0_54_GLOBAL__N__7dbc7496_16_ComplexKernel_cu_75b981de_334619complex_kernel_cudaERNS_14TensorIteratorEENKUlvE_clEvENKUlvE0_clEvEUlffE_EEvRNS_18TensorIteratorBaseERKT_EUliE_EEviT1_
        .type           _ZN2at6native18elementwise_kernelILi128ELi4EZNS0_15gpu_kernel_implIZZZNS0_54_GLOBAL__N__7dbc7496_16_ComplexKernel_cu_75b981de_334619complex_kernel_cudaERNS_14TensorIteratorEENKUlvE_clEvENKUlvE0_clEvEUlffE_EEvRNS_18TensorIteratorBaseERKT_EUliE_EEviT1_,@function
        .size           _ZN2at6native18elementwise_kernelILi128ELi4EZNS0_15gpu_kernel_implIZZZNS0_54_GLOBAL__N__7dbc7496_16_ComplexKernel_cu_75b981de_334619complex_kernel_cudaERNS_14TensorIteratorEENKUlvE_clEvENKUlvE0_clEvEUlffE_EEvRNS_18TensorIteratorBaseERKT_EUliE_EEviT1_,(.L_x_4607 - _ZN2at6native18elementwise_kernelILi128ELi4EZNS0_15gpu_kernel_implIZZZNS0_54_GLOBAL__N__7dbc7496_16_ComplexKernel_cu_75b981de_334619complex_kernel_cudaERNS_14TensorIteratorEENKUlvE_clEvENKUlvE0_clEvEUlffE_EEvRNS_18TensorIteratorBaseERKT_EUliE_EEviT1_)
        .other          _ZN2at6native18elementwise_kernelILi128ELi4EZNS0_15gpu_kernel_implIZZZNS0_54_GLOBAL__N__7dbc7496_16_ComplexKernel_cu_75b981de_334619complex_kernel_cudaERNS_14TensorIteratorEENKUlvE_clEvENKUlvE0_clEvEUlffE_EEvRNS_18TensorIteratorBaseERKT_EUliE_EEviT1_,@"STO_CUDA_ENTRY STV_DEFAULT"
_ZN2at6native18elementwise_kernelILi128ELi4EZNS0_15gpu_kernel_implIZZZNS0_54_GLOBAL__N__7dbc7496_16_ComplexKernel_cu_75b981de_334619complex_kernel_cudaERNS_14TensorIteratorEENKUlvE_clEvENKUlvE0_clEvEUlffE_EEvRNS_18TensorIteratorBaseERKT_EUliE_EEviT1_:
.text._ZN2at6native18elementwise_kernelILi128ELi4EZNS0_15gpu_kernel_implIZZZNS0_54_GLOBAL__N__7dbc7496_16_ComplexKernel_cu_75b981de_334619complex_kernel_cudaERNS_14TensorIteratorEENKUlvE_clEvENKUlvE0_clEvEUlffE_EEvRNS_18TensorIteratorBaseERKT_EUliE_EEviT1_:
        /* <DEDUP_REMOVED lines=365> */
.L_x_2952:
        /* <DEDUP_REMOVED lines=22> */
.L_x_2957:
[----:B------:R-:W2:Y:S02]  /*1830*/  LDG.E.U8 R2, desc[UR36][R2.64] ;  /* 0x0000002402027981 */ /* 0x000ea4000c1e1100 */
[----:B--2---:R-:W-:Y:S01]  /*1840*/  I2FP.F32.U32 R24, R2 ;  /* 0x0000000200187245 */ /* 0x004fe20000201000 */
[----:B------:R-:W-:Y:S06]  /*1850*/  BRA `(.L_x_2959) ;  /* 0x0000000c002c7947 */ /* 0x000fec0003800000 */
.L_x_2956:
        /* <DEDUP_REMOVED lines=9> */
.L_x_2961:
[----:B------:R-:W2:Y:S02]  /*18f0*/  LDG.E R2, desc[UR36][R2.64] ;  /* 0x0000002402027981 */ /* 0x000ea4000c1e1900 */
[----:B--2---:R-:W-:Y:S01]  /*1900*/  I2FP.F32.S32 R24, R2 ;  /* 0x0000000200187245 */ /* 0x004fe20000201400 */
[----:B------:R-:W-:Y:S06]  /*1910*/  BRA `(.L_x_2959) ;  /* 0x0000000800fc7947 */ /* 0x000fec0003800000 */
.L_x_2960:
[----:B------:R-:W2:Y:S02]  /*1920*/  LDG.E.U16 R2, desc[UR36][R2.64] ;  /* 0x0000002402027981 */ /* 0x000ea4000c1e1500 */
[----:B--2---:R0:W1:Y:S01]  /*1930*/  I2F.S16 R24, R2 ;  /* 0x0000000200187306 */ /* 0x0040620000101400 */
[----:B------:R-:W-:Y:S05]  /*1940*/  BRA `(.L_x_2959) ;  /* 0x0000000800f07947 */ /* 0x000fea0003800000 */
.L_x_2955:
        /* <DEDUP_REMOVED lines=8> */
.L_x_2963:
[----:B------:R-:W2:Y:S02]  /*19d0*/  LDG.E.U16 R2, desc[UR36][R2.64] ;  /* 0x0000002402027981 */ /* 0x000ea4000c1e1500 */
[----:B--2---:R-:W-:Y:S01]  /*19e0*/  HADD2.F32 R24, -RZ, R2.H0_H0 ;  /* 0x20000002ff187230 */ /* 0x004fe20000004100 */
[----:B------:R-:W-:Y:S06]  /*19f0*/  BRA `(.L_x_2959) ;  /* 0x0000000800c47947 */ /* 0x000fec0003800000 */
.L_x_2962:
        /* <DEDUP_REMOVED lines=8> */
.L_x_2965:
[----:B------:R-:W2:Y:S02]  /*1a80*/  LDG.E.U16 R2, desc[UR36][R2.64] ;  /* 0x0000002402027981 */ /* 0x000ea4000c1e1500 */
[----:B--2---:R-:W-:Y:S01]  /*1a90*/  HADD2.F32 R24, -RZ, R2.H0_H0 ;  /* 0x20000002ff187230 */ /* 0x004fe20000004100 */
[----:B------:R-:W-:Y:S06]  /*1aa0*/  BRA `(.L_x_2959) ;  /* 0x0000000800987947 */ /* 0x000fec0003800000 */
.L_x_2964:
[----:B------:R-:W2:Y:S01]  /*1ab0*/  LDG.E.64 R2, desc[UR36][R2.64] ;  /* 0x0000002402027981 */ /* 0x000ea2000c1e1b00 */
[----:B------:R-:W-:Y:S01]  /*1ac0*/  UMOV UR4, 0xf0000000 ;  /* 0xf000000000047882 */ /* 0x000fe20000000000 */
[----:B------:R-:W-:Y:S01]  /*1ad0*/  UMOV UR5, 0x380fffff ;  /* 0x380fffff00057882 */ /* 0x000fe20000000000 */
[----:B--2---:R-:W0:Y:S01]  /*1ae0*/  F2F.F32.F64 R24, R2 ;  /* 0x0000000200187310 */ /* 0x004e220000301000 */
[----:B------:R-:W-:-:S14]  /*1af0*/  DSETP.GEU.AND P0, PT, |R2|, UR4, PT ;  /* 0x0000000402007e2a */ /* 0x000fdc000bf0e200 */
[----:B0-----:R-:W-:Y:S01]  /*1b00*/  @!P0 FMUL R24, R24, 1.175494350822287508e-38 ;  /* 0x0080000018188820 */ /* 0x001fe20000400000 */
[----:B------:R-:W-:Y:S06]  /*1b10*/  BRA `(.L_x_2959) ;  /* 0x00000008007c7947 */ /* 0x000fec0003800000 */
.L_x_2954:
        /* <DEDUP_REMOVED lines=12> */
.L_x_2968:
[----:B------:R-:W2:Y:S01]  /*1be0*/  LDG.E.64 R2, desc[UR36][R2.64] ;  /* 0x0000002402027981 */ /* 0x000ea2000c1e1b00 */
[----:B------:R-:W-:Y:S01]  /*1bf0*/  UMOV UR4, 0xf0000000 ;  /* 0xf000000000047882 */ /* 0x000fe20000000000 */
[----:B------:R-:W-:Y:S01]  /*1c00*/  UMOV UR5, 0x380fffff ;  /* 0x380fffff00057882 */ /* 0x000fe20000000000 */
[----:B--2---:R-:W0:Y:S01]  /*1c10*/  F2F.F32.F64 R24, R2 ;  /* 0x0000000200187310 */ /* 0x004e220000301000 */
[----:B------:R-:W-:-:S14]  /*1c20*/  DSETP.GEU.AND P0, PT, |R2|, UR4, PT ;  /* 0x0000000402007e2a */ /* 0x000fdc000bf0e200 */
[----:B0-----:R-:W-:Y:S01]  /*1c30*/  @!P0 FMUL R24, R24, 1.175494350822287508e-38 ;  /* 0x0080000018188820 */ /* 0x001fe20000400000 */
[----:B------:R-:W-:Y:S06]  /*1c40*/  BRA `(.L_x_2959) ;  /* 0x0000000800307947 */ /* 0x000fec0003800000 */
.L_x_2967:
        /* <DEDUP_REMOVED lines=26> */
.L_x_2970:
        /* <DEDUP_REMOVED lines=13> */
.L_x_2969:
[----:B------:R-:W2:Y:S02]  /*1ec0*/  LDG.E.U16 R2, desc[UR36][R2.64] ;  /* 0x0000002402027981 */ /* 0x000ea4000c1e1500 */
[----:B--2---:R-:W-:Y:S01]  /*1ed0*/  IMAD.U32 R24, R2, 0x10000, RZ ;  /* 0x0001000002187824 */ /* 0x004fe200078e00ff */
[----:B------:R-:W-:Y:S06]  /*1ee0*/  BRA `(.L_x_2959) ;  /* 0x0000000400887947 */ /* 0x000fec0003800000 */
.L_x_2966:
        /* <DEDUP_REMOVED lines=11> */
.L_x_2973:
        /* <DEDUP_REMOVED lines=20> */
.L_x_2975:
[----:B------:R-:W-:Y:S05]  /*20e0*/  BSYNC B0 ;  /* 0x0000000000007941 */ /* 0x000fea0003800000 */
.L_x_2974:
[----:B------:R-:W-:Y:S01]  /*20f0*/  IMAD.SHL.U32 R2, R2, 0x100000, RZ ;  /* 0x0010000002027824 */ /* 0x000fe200078e00ff */
[----:B------:R-:W-:-:S04]  /*2100*/  LEA R3, R0, 0x3b800000, 0x17 ;  /* 0x3b80000000037811 */ /* 0x000fc800078eb8ff */
[----:B------:R-:W-:Y:S01]  /*2110*/  LOP3.LUT R24, R3, R2, R24, 0xfe, !PT ;  /* 0x0000000203187212 */ /* 0x000fe200078efe18 */
[----:B------:R-:W-:Y:S06]  /*2120*/  BRA `(.L_x_2959) ;  /* 0x0000000000f87947 */ /* 0x000fec0003800000 */
.L_x_2972:
        /* <DEDUP_REMOVED lines=20> */
.L_x_2977:
[----:B------:R-:W-:Y:S05]  /*2270*/  BSYNC B0 ;  /* 0x0000000000007941 */ /* 0x000fea0003800000 */
.L_x_2976:
[----:B------:R-:W-:Y:S01]  /*2280*/  IMAD.SHL.U32 R2, R2, 0x200000, RZ ;  /* 0x0020000002027824 */ /* 0x000fe200078e00ff */
[----:B------:R-:W-:-:S04]  /*2290*/  LEA R3, R0, 0x37800000, 0x17 ;  /* 0x3780000000037811 */ /* 0x000fc800078eb8ff */
[----:B------:R-:W-:Y:S01]  /*22a0*/  LOP3.LUT R24, R3, R2, R24, 0xfe, !PT ;  /* 0x0000000203187212 */ /* 0x000fe200078efe18 */
[----:B------:R-:W-:Y:S06]  /*22b0*/  BRA `(.L_x_2959) ;  /* 0x0000000000947947 */ /* 0x000fec0003800000 */
.L_x_2971:
        /* <DEDUP_REMOVED lines=14> */
.L_x_2958:
        /* <DEDUP_REMOVED lines=16> */
.L_x_2980:
[----:B------:R-:W-:Y:S01]  /*24a0*/  IMAD.MOV.U32 R24, RZ, RZ, RZ ;  /* 0x000000ffff187224 */ /* 0x000fe200078e00ff */
[----:B------:R-:W-:Y:S06]  /*24b0*/  BRA `(.L_x_2959) ;  /* 0x0000000000147947 */ /* 0x000fec0003800000 */
.L_x_2979:
[----:B------:R-:W2:Y:S02]  /*24c0*/  LDG.E.64 R24, desc[UR36][R2.64] ;  /* 0x0000002402187981 */ /* 0x000ea4000c1e1b00 */
[----:B--2---:R0:W1:Y:S01]  /*24d0*/  I2F.U64 R24, R24 ;  /* 0x0000001800187312 */ /* 0x0040620000301000 */
[----:B------:R-:W-:Y:S05]  /*24e0*/  BRA `(.L_x_2959) ;  /* 0x0000000000087947 */ /* 0x000fea0003800000 */
.L_x_2978:
[----:B------:R-:W2:Y:S02]  /*24f0*/  LDG.E R2, desc[UR36][R2.64] ;  /* 0x0000002402027981 */ /* 0x000ea4000c1e1900 */
[----:B--2---:R-:W-:-:S07]  /*2500*/  I2FP.F32.U32 R24, R2 ;  /* 0x0000000200187245 */ /* 0x004fce0000201000 */
.L_x_2959:
[----:B------:R-:W-:Y:S05]  /*2510*/  BSYNC B6 ;  /* 0x0000000000067941 */ /* 0x000fea0003800000 */
.L_x_2953:
[----:B------:R-:W4:Y:S01]  /*2520*/  LDC.U8 R4, c[0x0][0x493] ;  /* 0x000124c0ff047b82 */ /* 0x000f220000000000 */
[----:B------:R-:W-:Y:S01]  /*2530*/  ULDC.64 UR4, c[0x0][0x488] ;  /* 0x0001220000047ab9 */ /* 0x000fe20000000a00 */
[----:B------:R-:W-:Y:S01]  /*2540*/  BSSY B6, `(.L_x_2981) ;  /* 0x00000df000067945 */ /* 0x000fe20003800000 */
[----:B0-23--:R-:W-:-:S05]  /*2550*/  IADD3 R2, P1, R22, UR4, RZ ;  /* 0x0000000416027c10 */ /* 0x00dfca000ff3e0ff */
        /* <DEDUP_REMOVED lines=15> */
.L_x_2985:
[----:B------:R-:W2:Y:S02]  /*2650*/  LDG.E.U8 R2, desc[UR36][R2.64] ;  /* 0x0000002402027981 */ /* 0x000ea4000c1e1100 */
[----:B--2---:R-:W-:Y:S01]  /*2660*/  I2FP.F32.U32 R25, R2 ;  /* 0x0000000200197245 */ /* 0x004fe20000201000 */
[----:B------:R-:W-:Y:S06]  /*2670*/  BRA `(.L_x_2987) ;  /* 0x0000000c002c7947 */ /* 0x000fec0003800000 */
.L_x_2984:
        /* <DEDUP_REMOVED lines=9> */
.L_x_2989:
[----:B------:R-:W2:Y:S02]  /*2710*/  LDG.E R2, desc[UR36][R2.64] ;  /* 0x0000002402027981 */ /* 0x000ea4000c1e1900 */
[----:B--2---:R-:W-:Y:S01]  /*2720*/  I2FP.F32.S32 R25, R2 ;  /* 0x0000000200197245 */ /* 0x004fe20000201400 */
[----:B------:R-:W-:Y:S06]  /*2730*/  BRA `(.L_x_2987) ;  /* 0x0000000800fc7947 */ /* 0x000fec0003800000 */
.L_x_2988:
[----:B------:R-:W2:Y:S02]  /*2740*/  LDG.E.U16 R2, desc[UR36][R2.64] ;  /* 0x0000002402027981 */ /* 0x000ea4000c1e1500 */
[----:B--2---:R0:W2:Y:S01]  /*2750*/  I2F.S16 R25, R2 ;  /* 0x0000000200197306 */ /* 0x0040a20000101400 */
[----:B------:R-:W-:Y:S05]  /*2760*/  BRA `(.L_x_2987) ;  /* 0x0000000800f07947 */ /* 0x000fea0003800000 */
.L_x_2983:
        /* <DEDUP_REMOVED lines=8> */
.L_x_2991:
[----:B------:R-:W2:Y:S02]  /*27f0*/  LDG.E.U16 R2, desc[UR36][R2.64] ;  /* 0x0000002402027981 */ /* 0x000ea4000c1e1500 */
[----:B--2---:R-:W-:Y:S01]  /*2800*/  HADD2.F32 R25, -RZ, R2.H0_H0 ;  /* 0x20000002ff197230 */ /* 0x004fe20000004100 */
[----:B------:R-:W-:Y:S06]  /*2810*/  BRA `(.L_x_2987) ;  /* 0x0000000800c47947 */ /* 0x000fec0003800000 */
.L_x_2990:
        /* <DEDUP_REMOVED lines=8> */
.L_x_2993:
[----:B------:R-:W2:Y:S02]  /*28a0*/  LDG.E.U16 R2, desc[UR36][R2.64] ;  /* 0x0000002402027981 */ /* 0x000ea4000c1e1500 */
[----:B--2---:R-:W-:Y:S01]  /*28b0*/  HADD2.F32 R25, -RZ, R2.H0_H0 ;  /* 0x20000002ff197230 */ /* 0x004fe20000004100 */
[----:B------:R-:W-:Y:S06]  /*28c0*/  BRA `(.L_x_2987) ;  /* 0x0000000800987947 */ /* 0x000fec0003800000 */
.L_x_2992:
[----:B------:R-:W2:Y:S01]  /*28d0*/  LDG.E.64 R2, desc[UR36][R2.64] ;  /* 0x0000002402027981 */ /* 0x000ea2000c1e1b00 */
[----:B------:R-:W-:Y:S01]  /*28e0*/  UMOV UR4, 0xf0000000 ;  /* 0xf000000000047882 */ /* 0x000fe20000000000 */
[----:B------:R-:W-:Y:S01]  /*28f0*/  UMOV UR5, 0x380fffff ;  /* 0x380fffff00057882 */ /* 0x000fe20000000000 */
[----:B--2---:R-:W0:Y:S01]  /*2900*/  F2F.F32.F64 R25, R2 ;  /* 0x0000000200197310 */ /* 0x004e220000301000 */
[----:B------:R-:W-:-:S14]  /*2910*/  DSETP.GEU.AND P0, PT, |R2|, UR4, PT ;  /* 0x0000000402007e2a */ /* 0x000fdc000bf0e200 */
[----:B0-----:R-:W-:Y:S01]  /*2920*/  @!P0 FMUL R25, R25, 1.175494350822287508e-38 ;  /* 0x0080000019198820 */ /* 0x001fe20000400000 */
[----:B------:R-:W-:Y:S06]  /*2930*/  BRA `(.L_x_2987) ;  /* 0x00000008007c7947 */ /* 0x000fec0003800000 */
.L_x_2982:
        /* <DEDUP_REMOVED lines=12> */
.L_x_2996:
[----:B------:R-:W2:Y:S01]  /*2a00*/  LDG.E.64 R2, desc[UR36][R2.64] ;  /* 0x0000002402027981 */ /* 0x000ea2000c1e1b00 */
[----:B------:R-:W-:Y:S01]  /*2a10*/  UMOV UR4, 0xf0000000 ;  /* 0xf000000000047882 */ /* 0x000fe20000000000 */
[----:B------:R-:W-:Y:S01]  /*2a20*/  UMOV UR5, 0x380fffff ;  /* 0x380fffff00057882 */ /* 0x000fe20000000000 */
[----:B--2---:R-:W0:Y:S01]  /*2a30*/  F2F.F32.F64 R25, R2 ;  /* 0x0000000200197310 */ /* 0x004e220000301000 */
[----:B------:R-:W-:-:S14]  /*2a40*/  DSETP.GEU.AND P0, PT, |R2|, UR4, PT ;  /* 0x0000000402007e2a */ /* 0x000fdc000bf0e200 */
[----:B0-----:R-:W-:Y:S01]  /*2a50*/  @!P0 FMUL R25, R25, 1.175494350822287508e-38 ;  /* 0x0080000019198820 */ /* 0x001fe20000400000 */
[----:B------:R-:W-:Y:S06]  /*2a60*/  BRA `(.L_x_2987) ;  /* 0x0000000800307947 */ /* 0x000fec0003800000 */
.L_x_2995:
        /* <DEDUP_REMOVED lines=26> */
.L_x_2998:
        /* <DEDUP_REMOVED lines=13> */
.L_x_2997:
[----:B------:R-:W2:Y:S02]  /*2ce0*/  LDG.E.U16 R2, desc[UR36][R2.64] ;  /* 0x0000002402027981 */ /* 0x000ea4000c1e1500 */
[----:B--2---:R-:W-:Y:S01]  /*2cf0*/  IMAD.U32 R25, R2, 0x10000, RZ ;  /* 0x0001000002197824 */ /* 0x004fe200078e00ff */
[----:B------:R-:W-:Y:S06]  /*2d00*/  BRA `(.L_x_2987) ;  /* 0x0000000400887947 */ /* 0x000fec0003800000 */
.L_x_2994:
        /* <DEDUP_REMOVED lines=11> */
.L_x_3001:
        /* <DEDUP_REMOVED lines=20> */
.L_x_3003:
[----:B------:R-:W-:Y:S05]  /*2f00*/  BSYNC B0 ;  /* 0x0000000000007941 */ /* 0x000fea0003800000 */
.L_x_3002:
[----:B------:R-:W-:Y:S01]  /*2f10*/  IMAD.SHL.U32 R2, R2, 0x100000, RZ ;  /* 0x0010000002027824 */ /* 0x000fe200078e00ff */
[----:B------:R-:W-:-:S04]  /*2f20*/  LEA R0, R0, 0x3b800000, 0x17 ;  /* 0x3b80000000007811 */ /* 0x000fc800078eb8ff */
[----:B------:R-:W-:Y:S01]  /*2f30*/  LOP3.LUT R25, R0, R2, R25, 0xfe, !PT ;  /* 0x0000000200197212 */ /* 0x000fe200078efe19 */
[----:B------:R-:W-:Y:S06]  /*2f40*/  BRA `(.L_x_2987) ;  /* 0x0000000000f87947 */ /* 0x000fec0003800000 */
.L_x_3000:
        /* <DEDUP_REMOVED lines=20> */
.L_x_3005:
[----:B------:R-:W-:Y:S05]  /*3090*/  BSYNC B0 ;  /* 0x0000000000007941 */ /* 0x000fea0003800000 */
.L_x_3004:
[----:B------:R-:W-:Y:S01]  /*30a0*/  IMAD.SHL.U32 R2, R2, 0x200000, RZ ;  /* 0x0020000002027824 */ /* 0x000fe200078e00ff */
[----:B------:R-:W-:-:S04]  /*30b0*/  LEA R0, R0, 0x37800000, 0x17 ;  /* 0x3780000000007811 */ /* 0x000fc800078eb8ff */
[----:B------:R-:W-:Y:S01]  /*30c0*/  LOP3.LUT R25, R0, R2, R25, 0xfe, !PT ;  /* 0x0000000200197212 */ /* 0x000fe200078efe19 */
[----:B------:R-:W-:Y:S06]  /*30d0*/  BRA `(.L_x_2987) ;  /* 0x0000000000947947 */ /* 0x000fec0003800000 */
.L_x_2999:
        /* <DEDUP_REMOVED lines=14> */
.L_x_2986:
        /* <DEDUP_REMOVED lines=15> */
[----:B01---5:R-:W-:Y:S05]  /*32b0*/  CALL.ABS.NOINC R2 ;  /* 0x0000000002007343 */ /* 0x023fea0003c00000 */
.L_x_3008:
[----:B------:R-:W-:Y:S01]  /*32c0*/  IMAD.MOV.U32 R25, RZ, RZ, RZ ;  /* 0x000000ffff197224 */ /* 0x000fe200078e00ff */
[----:B------:R-:W-:Y:S06]  /*32d0*/  BRA `(.L_x_2987) ;  /* 0x0000000000147947 */ /* 0x000fec0003800000 */
.L_x_3007:
[----:B------:R-:W2:Y:S02]  /*32e0*/  LDG.E.64 R2, desc[UR36][R2.64] ;  /* 0x0000002402027981 */ /* 0x000ea4000c1e1b00 */
[----:B--2---:R0:W2:Y:S01]  /*32f0*/  I2F.U64 R25, R2 ;  /* 0x0000000200197312 */ /* 0x0040a20000301000 */
[----:B------:R-:W-:Y:S05]  /*3300*/  BRA `(.L_x_2987) ;  /* 0x0000000000087947 */ /* 0x000fea0003800000 */
.L_x_3006:
[----:B------:R-:W2:Y:S02]  /*3310*/  LDG.E R2, desc[UR36][R2.64] ;  /* 0x0000002402027981 */ /* 0x000ea4000c1e1900 */
[----:B--2---:R-:W-:-:S07]  /*3320*/  I2FP.F32.U32 R25, R2 ;  /* 0x0000000200197245 */ /* 0x004fce0000201000 */
.L_x_2987:
[----:B------:R-:W-:Y:S05]  /*3330*/  BSYNC B6 ;  /* 0x0000000000067941 */ /* 0x000fea0003800000 */
.L_x_2981:
[----:B0--34-:R-:W0:Y:S02]  /*3340*/  LDC.U8 R2, c[0x0][0x491] ;  /* 0x00012440ff027b82 */ /* 0x019e240000000000 */
        /* <DEDUP_REMOVED lines=11> */
[----:B-1---5:R-:W0:Y:S02]  /*3400*/  F2I.FTZ.TRUNC.NTZ R3, R24 ;  /* 0x0000001800037305 */ /* 0x022e24000021f100 */
[----:B0-----:R0:W-:Y:S01]  /*3410*/  STG.E.U8 desc[UR36][R16.64], R3 ;  /* 0x0000000310007986 */ /* 0x0011e2000c101124 */
[----:B------:R-:W-:Y:S05]  /*3420*/  BRA `(.L_x_3014) ;  /* 0x0000000c00547947 */ /* 0x000fea0003800000 */
.L_x_3012:
[----:B-12--5:R-:W0:Y:S02]  /*3430*/  F2I.S64.TRUNC R24, R24 ;  /* 0x0000001800187311 */ /* 0x026e24000020d900 */
[----:B0-----:R-:W-:-:S05]  /*3440*/  IMAD.MOV.U32 R3, RZ, RZ, R24 ;  /* 0x000000ffff037224 */ /* 0x001fca00078e0018 */
[----:B------:R0:W-:Y:S01]  /*3450*/  STG.E.U8 desc[UR36][R16.64], R3 ;  /* 0x0000000310007986 */ /* 0x0001e2000c101124 */
[----:B------:R-:W-:Y:S05]  /*3460*/  BRA `(.L_x_3014) ;  /* 0x0000000c00447947 */ /* 0x000fea0003800000 */
.L_x_3011:
[----:B------:R-:W-:-:S13]  /*3470*/  ISETP.NE.AND P0, PT, R0, 0x2, PT ;  /* 0x000000020000780c */ /* 0x000fda0003f05270 */
[----:B------:R-:W-:Y:S05]  /*3480*/  @!P0 BRA `(.L_x_3015) ;  /* 0x0000000000288947 */ /* 0x000fea0003800000 */
[----:B------:R-:W-:-:S13]  /*3490*/  ISETP.NE.AND P0, PT, R0, 0x3, PT ;  /* 0x000000030000780c */ /* 0x000fda0003f05270 */
[----:B------:R-:W-:Y:S05]  /*34a0*/  @!P0 BRA `(.L_x_3016) ;  /* 0x0000000000148947 */ /* 0x000fea0003800000 */
[----:B------:R-:W-:-:S13]  /*34b0*/  ISETP.NE.AND P0, PT, R0, 0x4, PT ;  /* 0x000000040000780c */ /* 0x000fda0003f05270 */
[----:B------:R-:W-:Y:S05]  /*34c0*/  @P0 BRA `(.L_x_3013) ;  /* 0x0000000800d40947 */ /* 0x000fea0003800000 */
[----:B-12--5:R-:W0:Y:S02]  /*34d0*/  F2I.S64.TRUNC R24, R24 ;  /* 0x0000001800187311 */ /* 0x026e24000020d900 */
[----:B0-----:R0:W-:Y:S01]  /*34e0*/  STG.E.64 desc[UR36][R16.64], R24 ;  /* 0x0000001810007986 */ /* 0x0011e2000c101b24 */
[----:B------:R-:W-:Y:S05]  /*34f0*/  BRA `(.L_x_3014) ;  /* 0x0000000c00207947 */ /* 0x000fea0003800000 */
.L_x_3016:
[----:B-1---5:R-:W0:Y:S02]  /*3500*/  F2I.FTZ.TRUNC.NTZ R3, R24 ;  /* 0x0000001800037305 */ /* 0x022e24000021f100 */
[----:B0-----:R0:W-:Y:S01]  /*3510*/  STG.E desc[UR36][R16.64], R3 ;  /* 0x0000000310007986 */ /* 0x0011e2000c101924 */
[----:B------:R-:W-:Y:S05]  /*3520*/  BRA `(.L_x_3014) ;  /* 0x0000000c00147947 */ /* 0x000fea0003800000 */
.L_x_3015:
[----:B-1---5:R-:W0:Y:S02]  /*3530*/  F2I.FTZ.TRUNC.NTZ R3, R24 ;  /* 0x0000001800037305 */ /* 0x022e24000021f100 */
[----:B0-----:R0:W-:Y:S01]  /*3540*/  STG.E.U16 desc[UR36][R16.64], R3 ;  /* 0x0000000310007986 */ /* 0x0011e2000c101524 */
[----:B------:R-:W-:Y:S05]  /*3550*/  BRA `(.L_x_3014) ;  /* 0x0000000c00087947 */ /* 0x000fea0003800000 */
.L_x_3010:
[----:B------:R-:W-:-:S13]  /*3560*/  ISETP.GT.AND P0, PT, R0, 0x6, PT ;  /* 0x000000060000780c */ /* 0x000fda0003f04270 */
[----:B------:R-:W-:Y:S05]  /*3570*/  @P0 BRA `(.L_x_3017) ;  /* 0x0000000000240947 */ /* 0x000fea0003800000 */
[----:B------:R-:W-:-:S13]  /*3580*/  ISETP.NE.AND P0, PT, R0, 0x5, PT ;  /* 0x000000050000780c */ /* 0x000fda0003f05270 */
[----:B------:R-:W-:Y:S05]  /*3590*/  @!P0 BRA `(.L_x_3018) ;  /* 0x0000000000108947 */ /* 0x000fea0003800000 */
[----:B------:R-:W-:-:S13]  /*35a0*/  ISETP.NE.AND P0, PT, R0, 0x6, PT ;  /* 0x000000060000780c */ /* 0x000fda0003f05270 */
[----:B------:R-:W-:Y:S05]  /*35b0*/  @P0 BRA `(.L_x_3013) ;  /* 0x0000000800980947 */ /* 0x000fea0003800000 */
[----:B-1---5:R1:W-:Y:S01]  /*35c0*/  STG.E desc[UR36][R16.64], R24 ;  /* 0x0000001810007986 */ /* 0x0223e2000c101924 */
[----:B------:R-:W-:Y:S05]  /*35d0*/  BRA `(.L_x_3014) ;  /* 0x0000000800e87947 */ /* 0x000fea0003800000 */
.L_x_3018:
[----:B-1---5:R-:W-:-:S05]  /*35e0*/  F2FP.F16.F32.PACK_AB R24, RZ, R24 ;  /* 0x00000018ff18723e */ /* 0x022fca00000000ff */
[----:B------:R0:W-:Y:S01]  /*35f0*/  STG.E.U16 desc[UR36][R16.64], R24 ;  /* 0x0000001810007986 */ /* 0x0001e2000c101524 */
[----:B------:R-:W-:Y:S05]  /*3600*/  BRA `(.L_x_3014) ;  /* 0x0000000800dc7947 */ /* 0x000fea0003800000 */
.L_x_3017:
[----:B------:R-:W-:-:S13]  /*3610*/  ISETP.NE.AND P0, PT, R0, 0x7, PT ;  /* 0x000000070000780c */ /* 0x000fda0003f05270 */
[----:B------:R-:W-:Y:S05]  /*3620*/  @!P0 BRA `(.L_x_3019) ;  /* 0x0000000000248947 */ /* 0x000fea0003800000 */
[----:B------:R-:W-:-:S13]  /*3630*/  ISETP.NE.AND P0, PT, R0, 0x8, PT ;  /* 0x000000080000780c */ /* 0x000fda0003f05270 */
[----:B------:R-:W-:Y:S05]  /*3640*/  @!P0 BRA `(.L_x_3020) ;  /* 0x0000000000108947 */ /* 0x000fea0003800000 */
[----:B------:R-:W-:-:S13]  /*3650*/  ISETP.NE.AND P0, PT, R0, 0x9, PT ;  /* 0x000000090000780c */ /* 0x000fda0003f05270 */
[----:B------:R-:W-:Y:S05]  /*3660*/  @P0 BRA `(.L_x_3013) ;  /* 0x00000008006c0947 */ /* 0x000fea0003800000 */
[----:B-12--5:R4:W-:Y:S01]  /*3670*/  STG.E.64 desc[UR36][R16.64], R24 ;  /* 0x0000001810007986 */ /* 0x0269e2000c101b24 */
[----:B------:R-:W-:Y:S05]  /*3680*/  BRA `(.L_x_3014) ;  /* 0x0000000800bc7947 */ /* 0x000fea0003800000 */
.L_x_3020:
[----:B-12--5:R-:W-:-:S05]  /*3690*/  F2FP.F16.F32.PACK_AB R25, R25, R24 ;  /* 0x000000181919723e */ /* 0x026fca00000000ff */
[----:B------:R3:W-:Y:S01]  /*36a0*/  STG.E desc[UR36][R16.64], R25 ;  /* 0x0000001910007986 */ /* 0x0007e2000c101924 */
[----:B------:R-:W-:Y:S05]  /*36b0*/  BRA `(.L_x_3014) ;  /* 0x0000000800b07947 */ /* 0x000fea0003800000 */
.L_x_3019:
[----:B-1---5:R-:W-:-:S06]  /*36c0*/  FMUL.FTZ R2, R24, 1 ;  /* 0x3f80000018027820 */ /* 0x022fcc0000410000 */
[----:B------:R-:W0:Y:S02]  /*36d0*/  F2F.F64.F32 R2, R2 ;  /* 0x0000000200027310 */ /* 0x000e240000201800 */
[----:B0-----:R0:W-:Y:S01]  /*36e0*/  STG.E.64 desc[UR36][R16.64], R2 ;  /* 0x0000000210007986 */ /* 0x0011e2000c101b24 */
[----:B------:R-:W-:Y:S05]  /*36f0*/  BRA `(.L_x_3014) ;  /* 0x0000000800a07947 */ /* 0x000fea0003800000 */
.L_x_3009:
        /* <DEDUP_REMOVED lines=8> */
[----:B-1---5:R-:W-:Y:S02]  /*3780*/  FSETP.NEU.FTZ.AND P0, PT, R24, RZ, PT ;  /* 0x000000ff1800720b */ /* 0x022fe40003f1d000 */
[----:B--2---:R-:W-:-:S04]  /*3790*/  FSETP.NEU.FTZ.AND P1, PT, R25, RZ, PT ;  /* 0x000000ff1900720b */ /* 0x004fc80003f3d000 */
[----:B------:R-:W-:-:S04]  /*37a0*/  PLOP3.LUT P0, PT, P0, P1, PT, 0xa8, 0x0 ;  /* 0x000000000000781c */ /* 0x000fc80000703570 */
[----:B------:R-:W-:-:S05]  /*37b0*/  SEL R3, RZ, 0x1, !P0 ;  /* 0x00000001ff037807 */ /* 0x000fca0004000000 */
[----:B------:R0:W-:Y:S01]  /*37c0*/  STG.E.U8 desc[UR36][R16.64], R3 ;  /* 0x0000000310007986 */ /* 0x0001e2000c101124 */
[----:B------:R-:W-:Y:S05]  /*37d0*/  BRA `(.L_x_3014) ;  /* 0x0000000800687947 */ /* 0x000fea0003800000 */
.L_x_3023:
[----:B--2--5:R-:W-:Y:S01]  /*37e0*/  FMUL.FTZ R6, R25, 1 ;  /* 0x3f80000019067820 */ /* 0x024fe20000410000 */
[----:B-1----:R-:W-:-:S05]  /*37f0*/  FMUL.FTZ R4, R24, 1 ;  /* 0x3f80000018047820 */ /* 0x002fca0000410000 */
[----:B------:R-:W-:Y:S08]  /*3800*/  F2F.F64.F32 R6, R6 ;  /* 0x0000000600067310 */ /* 0x000ff00000201800 */
[----:B------:R-:W0:Y:S02]  /*3810*/  F2F.F64.F32 R4, R4 ;  /* 0x0000000400047310 */ /* 0x000e240000201800 */
[----:B0-----:R0:W-:Y:S01]  /*3820*/  STG.E.128 desc[UR36][R16.64], R4 ;  /* 0x0000000410007986 */ /* 0x0011e2000c101d24 */
[----:B------:R-:W-:Y:S05]  /*3830*/  BRA `(.L_x_3014) ;  /* 0x0000000800507947 */ /* 0x000fea0003800000 */
.L_x_3022:
[----:B------:R-:W-:-:S13]  /*3840*/  ISETP.NE.AND P0, PT, R0, 0xf, PT ;  /* 0x0000000f0000780c */ /* 0x000fda0003f05270 */
[----:B------:R-:W-:Y:S05]  /*3850*/  @!P0 BRA `(.L_x_3024) ;  /* 0x0000000000ac8947 */ /* 0x000fea0003800000 */
[----:B------:R-:W-:-:S13]  /*3860*/  ISETP.NE.AND P0, PT, R0, 0x17, PT ;  /* 0x000000170000780c */ /* 0x000fda0003f05270 */
[----:B------:R-:W-:Y:S05]  /*3870*/  @!P0 BRA `(.L_x_3025) ;  /* 0x0000000000508947 */ /* 0x000fea0003800000 */
[----:B------:R-:W-:-:S13]  /*3880*/  ISETP.NE.AND P0, PT, R0, 0x18, PT ;  /* 0x000000180000780c */ /* 0x000fda0003f05270 */
[----:B------:R-:W-:Y:S05]  /*3890*/  @P0 BRA `(.L_x_3013) ;  /* 0x0000000400e00947 */ /* 0x000fea0003800000 */
[C---:B-1---5:R-:W-:Y:S01]  /*38a0*/  LOP3.LUT R2, R24.reuse, 0x7fffffff, RZ, 0xc0, !PT ;  /* 0x7fffffff18027812 */ /* 0x062fe200078ec0ff */
        /* <DEDUP_REMOVED lines=13> */
.L_x_3027:
[----:B------:R-:W-:Y:S05]  /*3980*/  BSYNC B0 ;  /* 0x0000000000007941 */ /* 0x000fea0003800000 */
.L_x_3026:
[----:B------:R-:W-:-:S05]  /*3990*/  LOP3.LUT R5, R0, R5, RZ, 0xfc, !PT ;  /* 0x0000000500057212 */ /* 0x000fca00078efcff */
[----:B------:R0:W-:Y:S01]  /*39a0*/  STG.E.U8 desc[UR36][R16.64], R5 ;  /* 0x0000000510007986 */ /* 0x0001e2000c101124 */
[----:B------:R-:W-:Y:S05]  /*39b0*/  BRA `(.L_x_3014) ;  /* 0x0000000400f07947 */ /* 0x000fea0003800000 */
.L_x_3025:
[----:B-1---5:R-:W-:Y:S01]  /*39c0*/  LOP3.LUT R2, R24, 0x7fffffff, RZ, 0xc0, !PT ;  /* 0x7fffffff18027812 */ /* 0x022fe200078ec0ff */
        /* <DEDUP_REMOVED lines=11> */
.L_x_3029:
[----:B------:R-:W-:Y:S01]  /*3a80*/  IMAD.MOV.U32 R0, RZ, RZ, 0x7f ;  /* 0x0000007fff007424 */ /* 0x000fe200078e00ff */
[----:B------:R-:W-:-:S04]  /*3a90*/  ISETP.GT.U32.AND P0, PT, R2, 0x7f800000, PT ;  /* 0x7f8000000200780c */ /* 0x000fc80003f04070 */
[----:B------:R-:W-:-:S09]  /*3aa0*/  SEL R0, R0, 0x7c, P0 ;  /* 0x0000007c00007807 */ /* 0x000fd20000000000 */
.L_x_3030:
[----:B------:R-:W-:Y:S05]  /*3ab0*/  BSYNC B0 ;  /* 0x0000000000007941 */ /* 0x000fea0003800000 */
.L_x_3028:
[----:B------:R-:W-:-:S04]  /*3ac0*/  LOP3.LUT R24, R24, 0x80000000, RZ, 0xc0, !PT ;  /* 0x8000000018187812 */ /* 0x000fc800078ec0ff */
[----:B------:R-:W-:-:S04]  /*3ad0*/  SHF.R.U32.HI R3, RZ, 0x18, R24 ;  /* 0x00000018ff037819 */ /* 0x000fc80000011618 */
[----:B------:R-:W-:-:S05]  /*3ae0*/  LOP3.LUT R3, R0, R3, RZ, 0xfc, !PT ;  /* 0x0000000300037212 */ /* 0x000fca00078efcff */
[----:B------:R0:W-:Y:S01]  /*3af0*/  STG.E.U8 desc[UR36][R16.64], R3 ;  /* 0x0000000310007986 */ /* 0x0001e2000c101124 */
[----:B------:R-:W-:Y:S05]  /*3b00*/  BRA `(.L_x_3014) ;  /* 0x00000004009c7947 */ /* 0x000fea0003800000 */
.L_x_3024:
[----:B-1---5:R-:W-:-:S05]  /*3b10*/  F2FP.BF16.F32.PACK_AB R24, RZ, R24 ;  /* 0x00000018ff18723e */ /* 0x022fca00000010ff */
[----:B------:R0:W-:Y:S01]  /*3b20*/  STG.E.U16 desc[UR36][R16.64], R24 ;  /* 0x0000001810007986 */ /* 0x0001e2000c101524 */
[----:B------:R-:W-:Y:S05]  /*3b30*/  BRA `(.L_x_3014) ;  /* 0x0000000400907947 */ /* 0x000fea0003800000 */
.L_x_3021:
        /* <DEDUP_REMOVED lines=8> */
[----:B-1---5:R-:W0:Y:S02]  /*3bc0*/  F2I.FTZ.U32.TRUNC.NTZ R3, R24 ;  /* 0x0000001800037305 */ /* 0x022e24000021f000 */
[----:B0-----:R0:W-:Y:S01]  /*3bd0*/  STG.E.U16 desc[UR36][R16.64], R3 ;  /* 0x0000000310007986 */ /* 0x0011e2000c101524 */
[----:B------:R-:W-:Y:S05]  /*3be0*/  BRA `(.L_x_3014) ;  /* 0x0000000400647947 */ /* 0x000fea0003800000 */
.L_x_3033:
[----:B-1---5:R-:W-:Y:S01]  /*3bf0*/  LOP3.LUT R2, R24, 0x7fffffff, RZ, 0xc0, !PT ;  /* 0x7fffffff18027812 */ /* 0x022fe200078ec0ff */
        /* <DEDUP_REMOVED lines=15> */
.L_x_3036:
[----:B------:R-:W-:-:S04]  /*3cf0*/  LOP3.LUT R24, R24, 0x80000000, RZ, 0xc0, !PT ;  /* 0x8000000018187812 */ /* 0x000fc800078ec0ff */
[----:B------:R-:W-:-:S04]  /*3d00*/  SHF.R.U32.HI R3, RZ, 0x18, R24 ;  /* 0x00000018ff037819 */ /* 0x000fc80000011618 */
[----:B------:R-:W-:-:S04]  /*3d10*/  LOP3.LUT R0, R0, R3, RZ, 0xfc, !PT ;  /* 0x0000000300007212 */ /* 0x000fc800078efcff */
[----:B------:R-:W-:-:S07]  /*3d20*/  PRMT R8, R0, 0x7610, R8 ;  /* 0x0000761000087816 */ /* 0x000fce0000000008 */
.L_x_3035:
[----:B------:R-:W-:Y:S05]  /*3d30*/  BSYNC B0 ;  /* 0x0000000000007941 */ /* 0x000fea0003800000 */
.L_x_3034:
[----:B------:R0:W-:Y:S01]  /*3d40*/  STG.E.U8 desc[UR36][R16.64], R8 ;  /* 0x0000000810007986 */ /* 0x0001e2000c101124 */
[----:B------:R-:W-:Y:S05]  /*3d50*/  BRA `(.L_x_3014) ;  /* 0x0000000400087947 */ /* 0x000fea0003800000 */
.L_x_3032:
        /* <DEDUP_REMOVED lines=16> */
.L_x_3039:
[----:B------:R-:W-:-:S04]  /*3e60*/  LOP3.LUT R24, R24, 0x80000000, RZ, 0xc0, !PT ;  /* 0x8000000018187812 */ /* 0x000fc800078ec0ff */
[----:B------:R-:W-:-:S04]  /*3e70*/  SHF.R.U32.HI R3, RZ, 0x18, R24 ;  /* 0x00000018ff037819 */ /* 0x000fc80000011618 */
[----:B------:R-:W-:-:S04]  /*3e80*/  LOP3.LUT R0, R0, R3, RZ, 0xfc, !PT ;  /* 0x0000000300007212 */ /* 0x000fc800078efcff */
[----:B------:R-:W-:-:S07]  /*3e90*/  PRMT R8, R0, 0x7610, R8 ;  /* 0x0000761000087816 */ /* 0x000fce0000000008 */
.L_x_3038:
[----:B------:R-:W-:Y:S05]  /*3ea0*/  BSYNC B0 ;  /* 0x0000000000007941 */ /* 0x000fea0003800000 */
.L_x_3037:
[----:B------:R0:W-:Y:S01]  /*3eb0*/  STG.E.U8 desc[UR36][R16.64], R8 ;  /* 0x0000000810007986 */ /* 0x0001e2000c101124 */
[----:B------:R-:W-:Y:S05]  /*3ec0*/  BRA `(.L_x_3014) ;  /* 0x0000000000ac7947 */ /* 0x000fea0003800000 */
.L_x_3031:
[----:B------:R-:W-:-:S13]  /*3ed0*/  ISETP.NE.AND P0, PT, R0, 0x1c, PT ;  /* 0x0000001c0000780c */ /* 0x000fda0003f05270 */
[----:B------:R-:W-:Y:S05]  /*3ee0*/  @!P0 BRA `(.L_x_3040) ;  /* 0x00000000009c8947 */ /* 0x000fea0003800000 */
[----:B------:R-:W-:-:S13]  /*3ef0*/  ISETP.NE.AND P0, PT, R0, 0x1d, PT ;  /* 0x0000001d0000780c */ /* 0x000fda0003f05270 */
[----:B------:R-:W-:Y:S05]  /*3f00*/  @!P0 BRA `(.L_x_3041) ;  /* 0x0000000000888947 */ /* 0x000fea0003800000 */
[----:B------:R-:W-:-:S13]  /*3f10*/  ISETP.NE.AND P0, PT, R0, 0x2c, PT ;  /* 0x0000002c0000780c */ /* 0x000fda0003f05270 */
[----:B------:R-:W-:Y:S05]  /*3f20*/  @P0 BRA `(.L_x_3013) ;  /* 0x00000000003c0947 */ /* 0x000fea0003800000 */
[----:B-1---5:R-:W-:-:S04]  /*3f30*/  SHF.R.U32.HI R2, RZ, 0x17, R24 ;  /* 0x00000017ff027819 */ /* 0x022fc80000011618 */
        /* <DEDUP_REMOVED lines=14> */
.L_x_3013:
        /* <DEDUP_REMOVED lines=15> */
[----:B012--5:R-:W-:Y:S05]  /*4110*/  CALL.ABS.NOINC R2 ;  /* 0x0000000002007343 */ /* 0x027fea0003c00000 */
.L_x_3042:
[----:B------:R-:W-:Y:S05]  /*4120*/  BRA `(.L_x_3014) ;  /* 0x0000000000147947 */ /* 0x000fea0003800000 */
.L_x_3041:
[----:B-12--5:R-:W0:Y:S02]  /*4130*/  F2I.U64.TRUNC R24, R24 ;  /* 0x0000001800187311 */ /* 0x026e24000020d800 */
[----:B0-----:R0:W-:Y:S01]  /*4140*/  STG.E.64 desc[UR36][R16.64], R24 ;  /* 0x0000001810007986 */ /* 0x0011e2000c101b24 */
[----:B------:R-:W-:Y:S05]  /*4150*/  BRA `(.L_x_3014) ;  /* 0x0000000000087947 */ /* 0x000fea0003800000 */
.L_x_3040:
[----:B-1---5:R-:W0:Y:S02]  /*4160*/  F2I.FTZ.U32.TRUNC.NTZ R3, R24 ;  /* 0x0000001800037305 */ /* 0x022e24000021f000 */
[----:B0-----:R0:W-:Y:S02]  /*4170*/  STG.E desc[UR36][R16.64], R3 ;  /* 0x0000000310007986 */ /* 0x0011e4000c101924 */
.L_x_3014:
[----:B------:R-:W-:-:S04]  /*4180*/  IMAD R18, R18, 0x200, R23 ;  /* 0x0000020012127824 */ /* 0x000fc800078e0217 */
[----:B------:R-:W-:-:S07]  /*4190*/  VIADD R19, R18, 0x80 ;  /* 0x0000008012137836 */ /* 0x000fce0000000000 */
.L_x_2951:
[----:B------:R-:W-:Y:S05]  /*41a0*/  BSYNC B7 ;  /* 0x0000000000077941 */ /* 0x000fea0003800000 */
.L_x_2950:
[----:B------:R-:W-:Y:S01]  /*41b0*/  ULDC UR4, c[0x0][0x210] ;  /* 0x0000840000047ab9 */ /* 0x000fe20000000800 */
[----:B------:R-:W-:Y:S01]  /*41c0*/  BSSY B7, `(.L_x_3043) ;  /* 0x0000411000077945 */ /* 0x000fe20003800000 */
[----:B------:R-:W-:-:S13]  /*41d0*/  ISETP.GE.AND P0, PT, R19, UR4, PT ;  /* 0x0000000413007c0c */ /* 0x000fda000bf06270 */
[----:B------:R-:W-:Y:S05]  /*41e0*/  @P0 BRA `(.L_x_3044) ;  /* 0x0000004000380947 */ /* 0x000fea0003800000 */
[----:B0-----:R-:W0:Y:S01]  /*41f0*/  LDC R6, c[0x0][0x218] ;  /* 0x00008600ff067b82 */ /* 0x001e220000000800 */
[----:B------:R-:W-:Y:S02]  /*4200*/  IMAD.MOV.U32 R18, RZ, RZ, RZ ;  /* 0x000000ffff127224 */ /* 0x000fe400078e00ff */
[----:B------:R-:W-:Y:S02]  /*4210*/  IMAD.MOV.U32 R0, RZ, RZ, RZ ;  /* 0x000000ffff007224 */ /* 0x000fe400078e00ff */
[----:B-1-34-:R-:W-:Y:S01]  /*4220*/  IMAD.MOV.U32 R16, RZ, RZ, RZ ;  /* 0x000000ffff107224 */ /* 0x01afe200078e00ff */
        /* <DEDUP_REMOVED lines=350> */
.L_x_3045:
        /* <DEDUP_REMOVED lines=20> */
[----:B---3--:R0:W1:Y:S01]  /*5950*/  I2F.S16 R22, R2 ;  /* 0x0000000200167306 */ /* 0x0080620000101400 */
[----:B------:R-:W-:Y:S05]  /*5960*/  BRA `(.L_x_3052) ;  /* 0x0000000c00387947 */ /* 0x000fea0003800000 */
.L_x_3050:
[----:B------:R-:W3:Y:S02]  /*5970*/  LDG.E.U8 R2, desc[UR36][R2.64] ;  /* 0x0000002402027981 */ /* 0x000ee4000c1e1100 */
[----:B---3--:R-:W-:Y:S01]  /*5980*/  I2FP.F32.U32 R22, R2 ;  /* 0x0000000200167245 */ /* 0x008fe20000201000 */
[----:B------:R-:W-:Y:S06]  /*5990*/  BRA `(.L_x_3052) ;  /* 0x0000000c002c7947 */ /* 0x000fec0003800000 */
.L_x_3049:
[----:B------:R-:W-:-:S13]  /*59a0*/  ISETP.NE.AND P0, PT, R4, 0x2, PT ;  /* 0x000000020400780c */ /* 0x000fda0003f05270 */
[----:B------:R-:W-:Y:S05]  /*59b0*/  @!P0 BRA `(.L_x_3053) ;  /* 0x0000000000288947 */ /* 0x000fea0003800000 */
[----:B------:R-:W-:-:S13]  /*59c0*/  ISETP.NE.AND P0, PT, R4, 0x3, PT ;  /* 0x000000030400780c */ /* 0x000fda0003f05270 */
[----:B------:R-:W-:Y:S05]  /*59d0*/  @!P0 BRA `(.L_x_3054) ;  /* 0x0000000000148947 */ /* 0x000fea0003800000 */
[----:B------:R-:W-:-:S13]  /*59e0*/  ISETP.NE.AND P0, PT, R4, 0x4, PT ;  /* 0x000000040400780c */ /* 0x000fda0003f05270 */
[----:B------:R-:W-:Y:S05]  /*59f0*/  @P0 BRA `(.L_x_3051) ;  /* 0x0000000800b80947 */ /* 0x000fea0003800000 */
[----:B------:R-:W3:Y:S02]  /*5a00*/  LDG.E.64 R22, desc[UR36][R2.64] ;  /* 0x0000002402167981 */ /* 0x000ee4000c1e1b00 */
[----:B---3--:R3:W4:Y:S01]  /*5a10*/  I2F.S64 R22, R22 ;  /* 0x0000001600167312 */ /* 0x0087220000301400 */
[----:B------:R-:W-:Y:S05]  /*5a20*/  BRA `(.L_x_3052) ;  /* 0x0000000c00087947 */ /* 0x000fea0003800000 */
.L_x_3054:
[----:B------:R-:W3:Y:S02]  /*5a30*/  LDG.E R2, desc[UR36][R2.64] ;  /* 0x0000002402027981 */ /* 0x000ee4000c1e1900 */
[----:B---3--:R-:W-:Y:S01]  /*5a40*/  I2FP.F32.S32 R22, R2 ;  /* 0x0000000200167245 */ /* 0x008fe20000201400 */
[----:B------:R-:W-:Y:S06]  /*5a50*/  BRA `(.L_x_3052) ;  /* 0x0000000800fc7947 */ /* 0x000fec0003800000 */
.L_x_3053:
[----:B------:R-:W3:Y:S02]  /*5a60*/  LDG.E.U16 R2, desc[UR36][R2.64] ;  /* 0x0000002402027981 */ /* 0x000ee4000c1e1500 */
[----:B---3--:R0:W1:Y:S01]  /*5a70*/  I2F.S16 R22, R2 ;  /* 0x0000000200167306 */ /* 0x0080620000101400 */
[----:B------:R-:W-:Y:S05]  /*5a80*/  BRA `(.L_x_3052) ;  /* 0x0000000800f07947 */ /* 0x000fea0003800000 */
.L_x_3048:
        /* <DEDUP_REMOVED lines=8> */
.L_x_3056:
[----:B------:R-:W3:Y:S02]  /*5b10*/  LDG.E.U16 R2, desc[UR36][R2.64] ;  /* 0x0000002402027981 */ /* 0x000ee4000c1e1500 */
[----:B---3--:R-:W-:Y:S01]  /*5b20*/  HADD2.F32 R22, -RZ, R2.H0_H0 ;  /* 0x20000002ff167230 */ /* 0x008fe20000004100 */
[----:B------:R-:W-:Y:S06]  /*5b30*/  BRA `(.L_x_3052) ;  /* 0x0000000800c47947 */ /* 0x000fec0003800000 */
.L_x_3055:
        /* <DEDUP_REMOVED lines=8> */
.L_x_3058:
[----:B------:R-:W3:Y:S02]  /*5bc0*/  LDG.E.U16 R2, desc[UR36][R2.64] ;  /* 0x0000002402027981 */ /* 0x000ee4000c1e1500 */
[----:B---3--:R-:W-:Y:S01]  /*5bd0*/  HADD2.F32 R22, -RZ, R2.H0_H0 ;  /* 0x20000002ff167230 */ /* 0x008fe20000004100 */
[----:B------:R-:W-:Y:S06]  /*5be0*/  BRA `(.L_x_3052) ;  /* 0x0000000800987947 */ /* 0x000fec0003800000 */
.L_x_3057:
[----:B------:R-:W3:Y:S01]  /*5bf0*/  LDG.E.64 R2, desc[UR36][R2.64] ;  /* 0x0000002402027981 */ /* 0x000ee2000c1e1b00 */
[----:B------:R-:W-:Y:S01]  /*5c00*/  UMOV UR4, 0xf0000000 ;  /* 0xf000000000047882 */ /* 0x000fe20000000000 */
[----:B------:R-:W-:Y:S01]  /*5c10*/  UMOV UR5, 0x380fffff ;  /* 0x380fffff00057882 */ /* 0x000fe20000000000 */
[----:B---3--:R-:W0:Y:S01]  /*5c20*/  F2F.F32.F64 R22, R2 ;  /* 0x0000000200167310 */ /* 0x008e220000301000 */
[----:B------:R-:W-:-:S14]  /*5c30*/  DSETP.GEU.AND P0, PT, |R2|, UR4, PT ;  /* 0x0000000402007e2a */ /* 0x000fdc000bf0e200 */
[----:B0-----:R-:W-:Y:S01]  /*5c40*/  @!P0 FMUL R22, R22, 1.175494350822287508e-38 ;  /* 0x0080000016168820 */ /* 0x001fe20000400000 */
[----:B------:R-:W-:Y:S06]  /*5c50*/  BRA `(.L_x_3052) ;  /* 0x00000008007c7947 */ /* 0x000fec0003800000 */
.L_x_3047:
        /* <DEDUP_REMOVED lines=8> */
[----:B------:R-:W3:Y:S02]  /*5ce0*/  LDG.E.U8 R2, desc[UR36][R2.64] ;  /* 0x0000002402027981 */ /* 0x000ee4000c1e1100 */
[----:B---3--:R-:W-:-:S04]  /*5cf0*/  ISETP.NE.AND P0, PT, R2, RZ, PT ;  /* 0x000000ff0200720c */ /* 0x008fc80003f05270 */
[----:B------:R-:W-:Y:S01]  /*5d00*/  FSEL R22, RZ, 1, !P0 ;  /* 0x3f800000ff167808 */ /* 0x000fe20004000000 */
[----:B------:R-:W-:Y:S08]  /*5d10*/  BRA `(.L_x_3052) ;  /* 0x00000008004c7947 */ /* 0x000ff00003800000 */
.L_x_3061:
[----:B------:R-:W3:Y:S01]  /*5d20*/  LDG.E.64 R2, desc[UR36][R2.64] ;  /* 0x0000002402027981 */ /* 0x000ee2000c1e1b00 */
[----:B------:R-:W-:Y:S01]  /*5d30*/  UMOV UR4, 0xf0000000 ;  /* 0xf000000000047882 */ /* 0x000fe20000000000 */
[----:B------:R-:W-:Y:S01]  /*5d40*/  UMOV UR5, 0x380fffff ;  /* 0x380fffff00057882 */ /* 0x000fe20000000000 */
[----:B---3--:R-:W0:Y:S01]  /*5d50*/  F2F.F32.F64 R22, R2 ;  /* 0x0000000200167310 */ /* 0x008e220000301000 */
[----:B------:R-:W-:-:S14]  /*5d60*/  DSETP.GEU.AND P0, PT, |R2|, UR4, PT ;  /* 0x0000000402007e2a */ /* 0x000fdc000bf0e200 */
[----:B0-----:R-:W-:Y:S01]  /*5d70*/  @!P0 FMUL R22, R22, 1.175494350822287508e-38 ;  /* 0x0080000016168820 */ /* 0x001fe20000400000 */
[----:B------:R-:W-:Y:S06]  /*5d80*/  BRA `(.L_x_3052) ;  /* 0x0000000800307947 */ /* 0x000fec0003800000 */
.L_x_3060:
        /* <DEDUP_REMOVED lines=26> */
.L_x_3063:
        /* <DEDUP_REMOVED lines=13> */
.L_x_3062:
[----:B------:R-:W3:Y:S02]  /*6000*/  LDG.E.U16 R2, desc[UR36][R2.64] ;  /* 0x0000002402027981 */ /* 0x000ee4000c1e1500 */
[----:B---3--:R-:W-:Y:S01]  /*6010*/  IMAD.U32 R22, R2, 0x10000, RZ ;  /* 0x0001000002167824 */ /* 0x008fe200078e00ff */
[----:B------:R-:W-:Y:S06]  /*6020*/  BRA `(.L_x_3052) ;  /* 0x0000000400887947 */ /* 0x000fec0003800000 */
.L_x_3059:
        /* <DEDUP_REMOVED lines=9> */
[----:B---3--:R-:W-:Y:S01]  /*60c0*/  I2FP.F32.U32 R22, R2 ;  /* 0x0000000200167245 */ /* 0x008fe20000201000 */
[----:B------:R-:W-:Y:S06]  /*60d0*/  BRA `(.L_x_3052) ;  /* 0x00000004005c7947 */ /* 0x000fec0003800000 */
.L_x_3066:
[----:B------:R-:W3:Y:S01]  /*60e0*/  LDG.E.U8 R2, desc[UR36][R2.64] ;  /* 0x0000002402027981 */ /* 0x000ee2000c1e1100 */
        /* <DEDUP_REMOVED lines=19> */
.L_x_3068:
[----:B------:R-:W-:Y:S05]  /*6220*/  BSYNC B0 ;  /* 0x0000000000007941 */ /* 0x000fea0003800000 */
.L_x_3067:
[----:B------:R-:W-:Y:S01]  /*6230*/  IMAD.SHL.U32 R2, R2, 0x100000, RZ ;  /* 0x0010000002027824 */ /* 0x000fe200078e00ff */
[----:B------:R-:W-:-:S04]  /*6240*/  LEA R3, R0, 0x3b800000, 0x17 ;  /* 0x3b80000000037811 */ /* 0x000fc800078eb8ff */
[----:B------:R-:W-:Y:S01]  /*6250*/  LOP3.LUT R22, R3, R2, R22, 0xfe, !PT ;  /* 0x0000000203167212 */ /* 0x000fe200078efe16 */
[----:B------:R-:W-:Y:S06]  /*6260*/  BRA `(.L_x_3052) ;  /* 0x0000000000f87947 */ /* 0x000fec0003800000 */
.L_x_3065:
        /* <DEDUP_REMOVED lines=20> */
.L_x_3070:
[----:B------:R-:W-:Y:S05]  /*63b0*/  BSYNC B0 ;  /* 0x0000000000007941 */ /* 0x000fea0003800000 */
.L_x_3069:
[----:B------:R-:W-:Y:S01]  /*63c0*/  IMAD.SHL.U32 R2, R2, 0x200000, RZ ;  /* 0x0020000002027824 */ /* 0x000fe200078e00ff */
[----:B------:R-:W-:-:S04]  /*63d0*/  LEA R3, R0, 0x37800000, 0x17 ;  /* 0x3780000000037811 */ /* 0x000fc800078eb8ff */
[----:B------:R-:W-:Y:S01]  /*63e0*/  LOP3.LUT R22, R3, R2, R22, 0xfe, !PT ;  /* 0x0000000203167212 */ /* 0x000fe200078efe16 */
[----:B------:R-:W-:Y:S06]  /*63f0*/  BRA `(.L_x_3052) ;  /* 0x0000000000947947 */ /* 0x000fec0003800000 */
.L_x_3064:
[----:B------:R-:W-:-:S13]  /*6400*/  ISETP.NE.AND P0, PT, R4, 0x1c, PT ;  /* 0x0000001c0400780c */ /* 0x000fda0003f05270 */
[----:B------:R-:W-:Y:S05]  /*6410*/  @!P0 BRA `(.L_x_3071) ;  /* 0x0000000000848947 */ /* 0x000fea0003800000 */
[----:B------:R-:W-:-:S13]  /*6420*/  ISETP.NE.AND P0, PT, R4, 0x1d, PT ;  /* 0x0000001d0400780c */ /* 0x000fda0003f05270 */
[----:B------:R-:W-:Y:S05]  /*6430*/  @!P0 BRA `(.L_x_3072) ;  /* 0x0000000000708947 */ /* 0x000fea0003800000 */
[----:B------:R-:W-:-:S13]  /*6440*/  ISETP.NE.AND P0, PT, R4, 0x2c, PT ;  /* 0x0000002c0400780c */ /* 0x000fda0003f05270 */
[----:B------:R-:W-:Y:S05]  /*6450*/  @P0 BRA `(.L_x_3051) ;  /* 0x0000000000200947 */ /* 0x000fea0003800000 */
[----:B------:R-:W3:Y:S01]  /*6460*/  LDG.E.U8 R2, desc[UR36][R2.64] ;  /* 0x0000002402027981 */ /* 0x000ee2000c1e1100 */
[----:B------:R-:W-:Y:S01]  /*6470*/  IMAD.MOV.U32 R22, RZ, RZ, 0x400000 ;  /* 0x00400000ff167424 */ /* 0x000fe200078e00ff */
[----:B---3--:R-:W-:-:S13]  /*6480*/  ISETP.NE.AND P0, PT, R2, RZ, PT ;  /* 0x000000ff0200720c */ /* 0x008fda0003f05270 */
[----:B------:R-:W-:Y:S05]  /*6490*/  @!P0 BRA `(.L_x_3052) ;  /* 0x00000000006c8947 */ /* 0x000fea0003800000 */
[----:B------:R-:W-:-:S13]  /*64a0*/  ISETP.NE.AND P0, PT, R2, 0xff, PT ;  /* 0x000000ff0200780c */ /* 0x000fda0003f05270 */
[----:B------:R-:W-:Y:S02]  /*64b0*/  @!P0 IMAD.MOV.U32 R22, RZ, RZ, 0x7f800001 ;  /* 0x7f800001ff168424 */ /* 0x000fe400078e00ff */
[----:B------:R-:W-:Y:S01]  /*64c0*/  @P0 IMAD.SHL.U32 R22, R2, 0x800000, RZ ;  /* 0x0080000002160824 */ /* 0x000fe200078e00ff */
[----:B------:R-:W-:Y:S06]  /*64d0*/  BRA `(.L_x_3052) ;  /* 0x00000000005c7947 */ /* 0x000fec0003800000 */
.L_x_3051:
        /* <DEDUP_REMOVED lines=15> */
[----:B0-2---:R-:W-:Y:S05]  /*65d0*/  CALL.ABS.NOINC R2 ;  /* 0x0000000002007343 */ /* 0x005fea0003c00000 */
.L_x_3073:
[----:B------:R-:W-:Y:S01]  /*65e0*/  IMAD.MOV.U32 R22, RZ, RZ, RZ ;  /* 0x000000ffff167224 */ /* 0x000fe200078e00ff */
[----:B------:R-:W-:Y:S06]  /*65f0*/  BRA `(.L_x_3052) ;  /* 0x0000000000147947 */ /* 0x000fec0003800000 */
.L_x_3072:
[----:B------:R-:W3:Y:S02]  /*6600*/  LDG.E.64 R22, desc[UR36][R2.64] ;  /* 0x0000002402167981 */ /* 0x000ee4000c1e1b00 */
[----:B---3--:R0:W1:Y:S01]  /*6610*/  I2F.U64 R22, R22 ;  /* 0x0000001600167312 */ /* 0x0080620000301000 */
[----:B------:R-:W-:Y:S05]  /*6620*/  BRA `(.L_x_3052) ;  /* 0x0000000000087947 */ /* 0x000fea0003800000 */
.L_x_3071:
[----:B------:R-:W3:Y:S02]  /*6630*/  LDG.E R2, desc[UR36][R2.64] ;  /* 0x0000002402027981 */ /* 0x000ee4000c1e1900 */
[----:B---3--:R-:W-:-:S07]  /*6640*/  I2FP.F32.U32 R22, R2 ;  /* 0x0000000200167245 */ /* 0x008fce0000201000 */
.L_x_3052:
[----:B------:R-:W-:Y:S05]  /*6650*/  BSYNC B6 ;  /* 0x0000000000067941 */ /* 0x000fea0003800000 */
.L_x_3046:
[----:B------:R-:W2:Y:S01]  /*6660*/  LDC.U8 R4, c[0x0][0x493] ;  /* 0x000124c0ff047b82 */ /* 0x000ea20000000000 */
[----:B------:R-:W-:Y:S01]  /*6670*/  ULDC.64 UR4, c[0x0][0x488] ;  /* 0x0001220000047ab9 */ /* 0x000fe20000000a00 */
[----:B------:R-:W-:Y:S01]  /*6680*/  BSSY B6, `(.L_x_3074) ;  /* 0x00000df000067945 */ /* 0x000fe20003800000 */
[----:B0-----:R-:W-:-:S05]  /*6690*/  IADD3 R2, P0, R18, UR4, RZ ;  /* 0x0000000412027c10 */ /* 0x001fca000ff1e0ff */
        /* <DEDUP_REMOVED lines=13> */
[----:B---3--:R3:W0:Y:S01]  /*6770*/  I2F.S16 R23, R2 ;  /* 0x0000000200177306 */ /* 0x0086220000101400 */
[----:B------:R-:W-:Y:S05]  /*6780*/  BRA `(.L_x_3080) ;  /* 0x0000000c00387947 */ /* 0x000fea0003800000 */
.L_x_3078:
[----:B------:R-:W3:Y:S02]  /*6790*/  LDG.E.U8 R2, desc[UR36][R2.64] ;  /* 0x0000002402027981 */ /* 0x000ee4000c1e1100 */
[----:B---3--:R-:W-:Y:S01]  /*67a0*/  I2FP.F32.U32 R23, R2 ;  /* 0x0000000200177245 */ /* 0x008fe20000201000 */
[----:B------:R-:W-:Y:S06]  /*67b0*/  BRA `(.L_x_3080) ;  /* 0x0000000c002c7947 */ /* 0x000fec0003800000 */
.L_x_3077:
[----:B------:R-:W-:-:S13]  /*67c0*/  ISETP.NE.AND P0, PT, R0, 0x2, PT ;  /* 0x000000020000780c */ /* 0x000fda0003f05270 */
[----:B------:R-:W-:Y:S05]  /*67d0*/  @!P0 BRA `(.L_x_3081) ;  /* 0x0000000000288947 */ /* 0x000fea0003800000 */
[----:B------:R-:W-:-:S13]  /*67e0*/  ISETP.NE.AND P0, PT, R0, 0x3, PT ;  /* 0x000000030000780c */ /* 0x000fda0003f05270 */
[----:B------:R-:W-:Y:S05]  /*67f0*/  @!P0 BRA `(.L_x_3082) ;  /* 0x0000000000148947 */ /* 0x000fea0003800000 */
[----:B------:R-:W-:-:S13]  /*6800*/  ISETP.NE.AND P0, PT, R0, 0x4, PT ;  /* 0x000000040000780c */ /* 0x000fda0003f05270 */
[----:B------:R-:W-:Y:S05]  /*6810*/  @P0 BRA `(.L_x_3079) ;  /* 0x0000000800b80947 */ /* 0x000fea0003800000 */
[----:B------:R-:W3:Y:S02]  /*6820*/  LDG.E.64 R2, desc[UR36][R2.64] ;  /* 0x0000002402027981 */ /* 0x000ee4000c1e1b00 */
[----:B---3--:R0:W2:Y:S01]  /*6830*/  I2F.S64 R23, R2 ;  /* 0x0000000200177312 */ /* 0x0080a20000301400 */
[----:B------:R-:W-:Y:S05]  /*6840*/  BRA `(.L_x_3080) ;  /* 0x0000000c00087947 */ /* 0x000fea0003800000 */
.L_x_3082:
[----:B------:R-:W3:Y:S02]  /*6850*/  LDG.E R2, desc[UR36][R2.64] ;  /* 0x0000002402027981 */ /* 0x000ee4000c1e1900 */
[----:B---3--:R-:W-:Y:S01]  /*6860*/  I2FP.F32.S32 R23, R2 ;  /* 0x0000000200177245 */ /* 0x008fe20000201400 */
[----:B------:R-:W-:Y:S06]  /*6870*/  BRA `(.L_x_3080) ;  /* 0x0000000800fc7947 */ /* 0x000fec0003800000 */
.L_x_3081:
[----:B------:R-:W3:Y:S02]  /*6880*/  LDG.E.U16 R2, desc[UR36][R2.64] ;  /* 0x0000002402027981 */ /* 0x000ee4000c1e1500 */
[----:B---3--:R0:W2:Y:S01]  /*6890*/  I2F.S16 R23, R2 ;  /* 0x0000000200177306 */ /* 0x0080a20000101400 */
[----:B------:R-:W-:Y:S05]  /*68a0*/  BRA `(.L_x_3080) ;  /* 0x0000000800f07947 */ /* 0x000fea0003800000 */
.L_x_3076:
[----:B------:R-:W-:-:S13]  /*68b0*/  ISETP.GT.AND P0, PT, R0, 0x6, PT ;  /* 0x000000060000780c */ /* 0x000fda0003f04270 */
[----:B------:R-:W-:Y:S05]  /*68c0*/  @P0 BRA `(.L_x_3083) ;  /* 0x0000000000240947 */ /* 0x000fea0003800000 */
[----:B------:R-:W-:-:S13]  /*68d0*/  ISETP.NE.AND P0, PT, R0, 0x5, PT ;  /* 0x000000050000780c */ /* 0x000fda0003f05270 */
[----:B------:R-:W-:Y:S05]  /*68e0*/  @!P0 BRA `(.L_x_3084) ;  /* 0x0000000000108947 */ /* 0x000fea0003800000 */
[----:B------:R-:W-:-:S13]  /*68f0*/  ISETP.NE.AND P0, PT, R0, 0x6, PT ;  /* 0x000000060000780c */ /* 0x000fda0003f05270 */
[----:B------:R-:W-:Y:S05]  /*6900*/  @P0 BRA `(.L_x_3079) ;  /* 0x00000008007c0947 */ /* 0x000fea0003800000 */
[----:B---3--:R0:W5:Y:S01]  /*6910*/  LDG.E R23, desc[UR36][R2.64] ;  /* 0x0000002402177981 */ /* 0x008162000c1e1900 */
[----:B------:R-:W-:Y:S05]  /*6920*/  BRA `(.L_x_3080) ;  /* 0x0000000800d07947 */ /* 0x000fea0003800000 */
.L_x_3084:
[----:B------:R-:W3:Y:S02]  /*6930*/  LDG.E.U16 R2, desc[UR36][R2.64] ;  /* 0x0000002402027981 */ /* 0x000ee4000c1e1500 */
[----:B---3--:R-:W-:Y:S01]  /*6940*/  HADD2.F32 R23, -RZ, R2.H0_H0 ;  /* 0x20000002ff177230 */ /* 0x008fe20000004100 */
[----:B------:R-:W-:Y:S06]  /*6950*/  BRA `(.L_x_3080) ;  /* 0x0000000800c47947 */ /* 0x000fec0003800000 */
.L_x_3083:
[----:B------:R-:W-:-:S13]  /*6960*/  ISETP.NE.AND P0, PT, R0, 0x7, PT ;  /* 0x000000070000780c */ /* 0x000fda0003f05270 */
[----:B------:R-:W-:Y:S05]  /*6970*/  @!P0 BRA `(.L_x_3085) ;  /* 0x0000000000248947 */ /* 0x000fea0003800000 */
[----:B------:R-:W-:-:S13]  /*6980*/  ISETP.NE.AND P0, PT, R0, 0x8, PT ;  /* 0x000000080000780c */ /* 0x000fda0003f05270 */
[----:B------:R-:W-:Y:S05]  /*6990*/  @!P0 BRA `(.L_x_3086) ;  /* 0x0000000000108947 */ /* 0x000fea0003800000 */
[----:B------:R-:W-:-:S13]  /*69a0*/  ISETP.NE.AND P0, PT, R0, 0x9, PT ;  /* 0x000000090000780c */ /* 0x000fda0003f05270 */
[----:B------:R-:W-:Y:S05]  /*69b0*/  @P0 BRA `(.L_x_3079) ;  /* 0x0000000800500947 */ /* 0x000fea0003800000 */
[----:B---3--:R0:W5:Y:S01]  /*69c0*/  LDG.E R23, desc[UR36][R2.64] ;  /* 0x0000002402177981 */ /* 0x008162000c1e1900 */
[----:B------:R-:W-:Y:S05]  /*69d0*/  BRA `(.L_x_3080) ;  /* 0x0000000800a47947 */ /* 0x000fea0003800000 */
.L_x_3086:
[----:B------:R-:W3:Y:S02]  /*69e0*/  LDG.E.U16 R2, desc[UR36][R2.64] ;  /* 0x0000002402027981 */ /* 0x000ee4000c1e1500 */
[----:B---3--:R-:W-:Y:S01]  /*69f0*/  HADD2.F32 R23, -RZ, R2.H0_H0 ;  /* 0x20000002ff177230 */ /* 0x008fe20000004100 */
[----:B------:R-:W-:Y:S06]  /*6a00*/  BRA `(.L_x_3080) ;  /* 0x0000000800987947 */ /* 0x000fec0003800000 */
.L_x_3085:
[----:B------:R-:W3:Y:S01]  /*6a10*/  LDG.E.64 R2, desc[UR36][R2.64] ;  /* 0x0000002402027981 */ /* 0x000ee2000c1e1b00 */
[----:B------:R-:W-:Y:S01]  /*6a20*/  UMOV UR4, 0xf0000000 ;  /* 0xf000000000047882 */ /* 0x000fe20000000000 */
[----:B------:R-:W-:Y:S01]  /*6a30*/  UMOV UR5, 0x380fffff ;  /* 0x380fffff00057882 */ /* 0x000fe20000000000 */
[----:B---3--:R-:W0:Y:S01]  /*6a40*/  F2F.F32.F64 R23, R2 ;  /* 0x0000000200177310 */ /* 0x008e220000301000 */
[----:B------:R-:W-:-:S14]  /*6a50*/  DSETP.GEU.AND P0, PT, |R2|, UR4, PT ;  /* 0x0000000402007e2a */ /* 0x000fdc000bf0e200 */
[----:B0-----:R-:W-:Y:S01]  /*6a60*/  @!P0 FMUL R23, R23, 1.175494350822287508e-38 ;  /* 0x0080000017178820 */ /* 0x001fe20000400000 */
[----:B------:R-:W-:Y:S06]  /*6a70*/  BRA `(.L_x_3080) ;  /* 0x00000008007c7947 */ /* 0x000fec0003800000 */
.L_x_3075:
        /* <DEDUP_REMOVED lines=10> */
[----:B---3--:R-:W-:Y:S01]  /*6b20*/  FSEL R23, RZ, 1, !P0 ;  /* 0x3f800000ff177808 */ /* 0x008fe20004000000 */
[----:B------:R-:W-:Y:S08]  /*6b30*/  BRA `(.L_x_3080) ;  /* 0x00000008004c7947 */ /* 0x000ff00003800000 */
.L_x_3089:
[----:B------:R-:W3:Y:S01]  /*6b40*/  LDG.E.64 R2, desc[UR36][R2.64] ;  /* 0x0000002402027981 */ /* 0x000ee2000c1e1b00 */
[----:B------:R-:W-:Y:S01]  /*6b50*/  UMOV UR4, 0xf0000000 ;  /* 0xf000000000047882 */ /* 0x000fe20000000000 */
[----:B------:R-:W-:Y:S01]  /*6b60*/  UMOV UR5, 0x380fffff ;  /* 0x380fffff00057882 */ /* 0x000fe20000000000 */
[----:B---3--:R-:W0:Y:S01]  /*6b70*/  F2F.F32.F64 R23, R2 ;  /* 0x0000000200177310 */ /* 0x008e220000301000 */
[----:B------:R-:W-:-:S14]  /*6b80*/  DSETP.GEU.AND P0, PT, |R2|, UR4, PT ;  /* 0x0000000402007e2a */ /* 0x000fdc000bf0e200 */
[----:B0-----:R-:W-:Y:S01]  /*6b90*/  @!P0 FMUL R23, R23, 1.175494350822287508e-38 ;  /* 0x0080000017178820 */ /* 0x001fe20000400000 */
[----:B------:R-:W-:Y:S06]  /*6ba0*/  BRA `(.L_x_3080) ;  /* 0x0000000800307947 */ /* 0x000fec0003800000 */
.L_x_3088:
[----:B------:R-:W-:-:S13]  /*6bb0*/  ISETP.NE.AND P0, PT, R0, 0xf, PT ;  /* 0x0000000f0000780c */ /* 0x000fda0003f05270 */
[----:B------:R-:W-:Y:S05]  /*6bc0*/  @!P0 BRA `(.L_x_3090) ;  /* 0x0000000000948947 */ /* 0x000fea0003800000 */
[----:B------:R-:W-:-:S13]  /*6bd0*/  ISETP.NE.AND P0, PT, R0, 0x17, PT ;  /* 0x000000170000780c */ /* 0x000fda0003f05270 */
[----:B------:R-:W-:Y:S05]  /*6be0*/  @!P0 BRA `(.L_x_3091) ;  /* 0x0000000000588947 */ /* 0x000fea0003800000 */
[----:B------:R-:W-:-:S13]  /*6bf0*/  ISETP.NE.AND P0, PT, R0, 0x18, PT ;  /* 0x000000180000780c */ /* 0x000fda0003f05270 */
[----:B------:R-:W-:Y:S05]  /*6c00*/  @P0 BRA `(.L_x_3079) ;  /* 0x0000000400bc0947 */ /* 0x000fea0003800000 */
[----:B---3--:R-:W2:Y:S01]  /*6c10*/  LDG.E.U8 R23, desc[UR36][R2.64] ;  /* 0x0000002402177981 */ /* 0x008ea2000c1e1100 */
        /* <DEDUP_REMOVED lines=19> */
.L_x_3091:
        /* <DEDUP_REMOVED lines=8> */
[----:B---3--:R-:W-:Y:S02]  /*6dd0*/  @P0 FMUL.FTZ R23, R4, 1.9259299443872358531e-34 ;  /* 0x0780000004170820 */ /* 0x008fe40000410000 */
[----:B------:R-:W-:Y:S01]  /*6de0*/  @!P0 FADD.FTZ R23, R0, -0.5 ;  /* 0xbf00000000178421 */ /* 0x000fe20000010000 */
[----:B------:R-:W-:-:S05]  /*6df0*/  IMAD.SHL.U32 R0, R2, 0x1000000, RZ ;  /* 0x0100000002007824 */ /* 0x000fca00078e00ff */
[----:B------:R-:W-:Y:S01]  /*6e00*/  LOP3.LUT R23, R23, 0x80000000, R0, 0xf8, !PT ;  /* 0x8000000017177812 */ /* 0x000fe200078ef800 */
[----:B------:R-:W-:Y:S06]  /*6e10*/  BRA `(.L_x_3080) ;  /* 0x0000000400947947 */ /* 0x000fec0003800000 */
.L_x_3090:
[----:B------:R-:W3:Y:S02]  /*6e20*/  LDG.E.U16 R2, desc[UR36][R2.64] ;  /* 0x0000002402027981 */ /* 0x000ee4000c1e1500 */
[----:B---3--:R-:W-:Y:S01]  /*6e30*/  IMAD.U32 R23, R2, 0x10000, RZ ;  /* 0x0001000002177824 */ /* 0x008fe200078e00ff */
[----:B------:R-:W-:Y:S06]  /*6e40*/  BRA `(.L_x_3080) ;  /* 0x0000000400887947 */ /* 0x000fec0003800000 */
.L_x_3087:
        /* <DEDUP_REMOVED lines=11> */
.L_x_3094:
[----:B------:R-:W2:Y:S01]  /*6f00*/  LDG.E.U8 R2, desc[UR36][R2.64] ;  /* 0x0000002402027981 */ /* 0x000ea2000c1e1100 */
[----:B---3--:R-:W-:Y:S01]  /*6f10*/  IMAD.MOV.U32 R23, RZ, RZ, RZ ;  /* 0x000000ffff177224 */ /* 0x008fe200078e00ff */
        /* <DEDUP_REMOVED lines=18> */
.L_x_3096:
[----:B------:R-:W-:Y:S05]  /*7040*/  BSYNC B0 ;  /* 0x0000000000007941 */ /* 0x000fea0003800000 */
.L_x_3095:
[----:B------:R-:W-:Y:S01]  /*7050*/  IMAD.SHL.U32 R2, R2, 0x100000, RZ ;  /* 0x0010000002027824 */ /* 0x000fe200078e00ff */
[----:B------:R-:W-:-:S04]  /*7060*/  LEA R0, R0, 0x3b800000, 0x17 ;  /* 0x3b80000000007811 */ /* 0x000fc800078eb8ff */
[----:B------:R-:W-:Y:S01]  /*7070*/  LOP3.LUT R23, R0, R2, R23, 0xfe, !PT ;  /* 0x0000000200177212 */ /* 0x000fe200078efe17 */
[----:B------:R-:W-:Y:S06]  /*7080*/  BRA `(.L_x_3080) ;  /* 0x0000000000f87947 */ /* 0x000fec0003800000 */
.L_x_3093:
        /* <DEDUP_REMOVED lines=20> */
.L_x_3098:
[----:B------:R-:W-:Y:S05]  /*71d0*/  BSYNC B0 ;  /* 0x0000000000007941 */ /* 0x000fea0003800000 */
.L_x_3097:
[----:B------:R-:W-:Y:S01]  /*71e0*/  IMAD.SHL.U32 R2, R2, 0x200000, RZ ;  /* 0x0020000002027824 */ /* 0x000fe200078e00ff */
[----:B------:R-:W-:-:S04]  /*71f0*/  LEA R0, R0, 0x37800000, 0x17 ;  /* 0x3780000000007811 */ /* 0x000fc800078eb8ff */
[----:B------:R-:W-:Y:S01]  /*7200*/  LOP3.LUT R23, R0, R2, R23, 0xfe, !PT ;  /* 0x0000000200177212 */ /* 0x000fe200078efe17 */
[----:B------:R-:W-:Y:S06]  /*7210*/  BRA `(.L_x_3080) ;  /* 0x0000000000947947 */ /* 0x000fec0003800000 */
.L_x_3092:
[----:B------:R-:W-:-:S13]  /*7220*/  ISETP.NE.AND P0, PT, R0, 0x1c, PT ;  /* 0x0000001c0000780c */ /* 0x000fda0003f05270 */
[----:B------:R-:W-:Y:S05]  /*7230*/  @!P0 BRA `(.L_x_3099) ;  /* 0x0000000000848947 */ /* 0x000fea0003800000 */
[----:B------:R-:W-:-:S13]  /*7240*/  ISETP.NE.AND P0, PT, R0, 0x1d, PT ;  /* 0x0000001d0000780c */ /* 0x000fda0003f05270 */
[----:B------:R-:W-:Y:S05]  /*7250*/  @!P0 BRA `(.L_x_3100) ;  /* 0x0000000000708947 */ /* 0x000fea0003800000 */
[----:B------:R-:W-:-:S13]  /*7260*/  ISETP.NE.AND P0, PT, R0, 0x2c, PT ;  /* 0x0000002c0000780c */ /* 0x000fda0003f05270 */
[----:B------:R-:W-:Y:S05]  /*7270*/  @P0 BRA `(.L_x_3079) ;  /* 0x0000000000200947 */ /* 0x000fea0003800000 */
[----:B------:R-:W2:Y:S01]  /*7280*/  LDG.E.U8 R2, desc[UR36][R2.64] ;  /* 0x0000002402027981 */ /* 0x000ea2000c1e1100 */
[----:B---3--:R-:W-:Y:S01]  /*7290*/  IMAD.MOV.U32 R23, RZ, RZ, 0x400000 ;  /* 0x00400000ff177424 */ /* 0x008fe200078e00ff */
[----:B--2---:R-:W-:-:S13]  /*72a0*/  ISETP.NE.AND P0, PT, R2, RZ, PT ;  /* 0x000000ff0200720c */ /* 0x004fda0003f05270 */
[----:B------:R-:W-:Y:S05]  /*72b0*/  @!P0 BRA `(.L_x_3080) ;  /* 0x00000000006c8947 */ /* 0x000fea0003800000 */
[----:B------:R-:W-:-:S13]  /*72c0*/  ISETP.NE.AND P0, PT, R2, 0xff, PT ;  /* 0x000000ff0200780c */ /* 0x000fda0003f05270 */
[----:B------:R-:W-:Y:S02]  /*72d0*/  @!P0 IMAD.MOV.U32 R23, RZ, RZ, 0x7f800001 ;  /* 0x7f800001ff178424 */ /* 0x000fe400078e00ff */
[----:B------:R-:W-:Y:S01]  /*72e0*/  @P0 IMAD.SHL.U32 R23, R2, 0x800000, RZ ;  /* 0x0080000002170824 */ /* 0x000fe200078e00ff */
[----:B------:R-:W-:Y:S06]  /*72f0*/  BRA `(.L_x_3080) ;  /* 0x00000000005c7947 */ /* 0x000fec0003800000 */
.L_x_3079:
        /* <DEDUP_REMOVED lines=16> */
.L_x_3101:
[----:B------:R-:W-:Y:S01]  /*7400*/  IMAD.MOV.U32 R23, RZ, RZ, RZ ;  /* 0x000000ffff177224 */ /* 0x000fe200078e00ff */
[----:B------:R-:W-:Y:S06]  /*7410*/  BRA `(.L_x_3080) ;  /* 0x0000000000147947 */ /* 0x000fec0003800000 */
.L_x_3100:
[----:B------:R-:W3:Y:S02]  /*7420*/  LDG.E.64 R2, desc[UR36][R2.64] ;  /* 0x0000002402027981 */ /* 0x000ee4000c1e1b00 */
[----:B---3--:R0:W2:Y:S01]  /*7430*/  I2F.U64 R23, R2 ;  /* 0x0000000200177312 */ /* 0x0080a20000301000 */
[----:B------:R-:W-:Y:S05]  /*7440*/  BRA `(.L_x_3080) ;  /* 0x0000000000087947 */ /* 0x000fea0003800000 */
.L_x_3099:
[----:B------:R-:W3:Y:S02]  /*7450*/  LDG.E R2, desc[UR36][R2.64] ;  /* 0x0000002402027981 */ /* 0x000ee4000c1e1900 */
[----:B---3--:R-:W-:-:S07]  /*7460*/  I2FP.F32.U32 R23, R2 ;  /* 0x0000000200177245 */ /* 0x008fce0000201000 */
.L_x_3080:
[----:B------:R-:W-:Y:S05]  /*7470*/  BSYNC B6 ;  /* 0x0000000000067941 */ /* 0x000fea0003800000 */
.L_x_3074:
[----:B0--3--:R-:W0:Y:S02]  /*7480*/  LDC.U8 R2, c[0x0][0x491] ;  /* 0x00012440ff027b82 */ /* 0x009e240000000000 */
        /* <DEDUP_REMOVED lines=11> */
[----:B-1--45:R-:W0:Y:S02]  /*7540*/  F2I.FTZ.TRUNC.NTZ R3, R22 ;  /* 0x0000001600037305 */ /* 0x032e24000021f100 */
[----:B0-----:R0:W-:Y:S01]  /*7550*/  STG.E.U8 desc[UR36][R16.64], R3 ;  /* 0x0000000310007986 */ /* 0x0011e2000c101124 */
[----:B------:R-:W-:Y:S05]  /*7560*/  BRA `(.L_x_3107) ;  /* 0x0000000c00547947 */ /* 0x000fea0003800000 */
.L_x_3105:
[----:B-12-45:R-:W0:Y:S02]  /*7570*/  F2I.S64.TRUNC R22, R22 ;  /* 0x0000001600167311 */ /* 0x036e24000020d900 */
[----:B0-----:R-:W-:-:S05]  /*7580*/  IMAD.MOV.U32 R3, RZ, RZ, R22 ;  /* 0x000000ffff037224 */ /* 0x001fca00078e0016 */
[----:B------:R0:W-:Y:S01]  /*7590*/  STG.E.U8 desc[UR36][R16.64], R3 ;  /* 0x0000000310007986 */ /* 0x0001e2000c101124 */
[----:B------:R-:W-:Y:S05]  /*75a0*/  BRA `(.L_x_3107) ;  /* 0x0000000c00447947 */ /* 0x000fea0003800000 */
.L_x_3104:
[----:B------:R-:W-:-:S13]  /*75b0*/  ISETP.NE.AND P0, PT, R0, 0x2, PT ;  /* 0x000000020000780c */ /* 0x000fda0003f05270 */
[----:B------:R-:W-:Y:S05]  /*75c0*/  @!P0 BRA `(.L_x_3108) ;  /* 0x0000000000288947 */ /* 0x000fea0003800000 */
[----:B------:R-:W-:-:S13]  /*75d0*/  ISETP.NE.AND P0, PT, R0, 0x3, PT ;  /* 0x000000030000780c */ /* 0x000fda0003f05270 */
[----:B------:R-:W-:Y:S05]  /*75e0*/  @!P0 BRA `(.L_x_3109) ;  /* 0x0000000000148947 */ /* 0x000fea0003800000 */
[----:B------:R-:W-:-:S13]  /*75f0*/  ISETP.NE.AND P0, PT, R0, 0x4, PT ;  /* 0x000000040000780c */ /* 0x000fda0003f05270 */
[----:B------:R-:W-:Y:S05]  /*7600*/  @P0 BRA `(.L_x_3106) ;  /* 0x0000000800d40947 */ /* 0x000fea0003800000 */
[----:B-12-45:R-:W0:Y:S02]  /*7610*/  F2I.S64.TRUNC R22, R22 ;  /* 0x0000001600167311 */ /* 0x036e24000020d900 */
[----:B0-----:R0:W-:Y:S01]  /*7620*/  STG.E.64 desc[UR36][R16.64], R22 ;  /* 0x0000001610007986 */ /* 0x0011e2000c101b24 */
[----:B------:R-:W-:Y:S05]  /*7630*/  BRA `(.L_x_3107) ;  /* 0x0000000c00207947 */ /* 0x000fea0003800000 */
.L_x_3109:
[----:B-1--45:R-:W0:Y:S02]  /*7640*/  F2I.FTZ.TRUNC.NTZ R3, R22 ;  /* 0x0000001600037305 */ /* 0x032e24000021f100 */
[----:B0-----:R0:W-:Y:S01]  /*7650*/  STG.E desc[UR36][R16.64], R3 ;  /* 0x0000000310007986 */ /* 0x0011e2000c101924 */
[----:B------:R-:W-:Y:S05]  /*7660*/  BRA `(.L_x_3107) ;  /* 0x0000000c00147947 */ /* 0x000fea0003800000 */
.L_x_3108:
[----:B-1--45:R-:W0:Y:S02]  /*7670*/  F2I.FTZ.TRUNC.NTZ R3, R22 ;  /* 0x0000001600037305 */ /* 0x032e24000021f100 */
[----:B0-----:R0:W-:Y:S01]  /*7680*/  STG.E.U16 desc[UR36][R16.64], R3 ;  /* 0x0000000310007986 */ /* 0x0011e2000c101524 */
[----:B------:R-:W-:Y:S05]  /*7690*/  BRA `(.L_x_3107) ;  /* 0x0000000c00087947 */ /* 0x000fea0003800000 */
.L_x_3103:
[----:B------:R-:W-:-:S13]  /*76a0*/  ISETP.GT.AND P0, PT, R0, 0x6, PT ;  /* 0x000000060000780c */ /* 0x000fda0003f04270 */
[----:B------:R-:W-:Y:S05]  /*76b0*/  @P0 BRA `(.L_x_3110) ;  /* 0x0000000000240947 */ /* 0x000fea0003800000 */
[----:B------:R-:W-:-:S13]  /*76c0*/  ISETP.NE.AND P0, PT, R0, 0x5, PT ;  /* 0x000000050000780c */ /* 0x000fda0003f05270 */
[----:B------:R-:W-:Y:S05]  /*76d0*/  @!P0 BRA `(.L_x_3111) ;  /* 0x0000000000108947 */ /* 0x000fea0003800000 */
[----:B------:R-:W-:-:S13]  /*76e0*/  ISETP.NE.AND P0, PT, R0, 0x6, PT ;  /* 0x000000060000780c */ /* 0x000fda0003f05270 */
[----:B------:R-:W-:Y:S05]  /*76f0*/  @P0 BRA `(.L_x_3106) ;  /* 0x0000000800980947 */ /* 0x000fea0003800000 */
[----:B-1--45:R0:W-:Y:S01]  /*7700*/  STG.E desc[UR36][R16.64], R22 ;  /* 0x0000001610007986 */ /* 0x0321e2000c101924 */
[----:B------:R-:W-:Y:S05]  /*7710*/  BRA `(.L_x_3107) ;  /* 0x0000000800e87947 */ /* 0x000fea0003800000 */
.L_x_3111:
[----:B-1--45:R-:W-:-:S05]  /*7720*/  F2FP.F16.F32.PACK_AB R22, RZ, R22 ;  /* 0x00000016ff16723e */ /* 0x032fca00000000ff */
[----:B------:R0:W-:Y:S01]  /*7730*/  STG.E.U16 desc[UR36][R16.64], R22 ;  /* 0x0000001610007986 */ /* 0x0001e2000c101524 */
[----:B------:R-:W-:Y:S05]  /*7740*/  BRA `(.L_x_3107) ;  /* 0x0000000800dc7947 */ /* 0x000fea0003800000 */
.L_x_3110:
[----:B------:R-:W-:-:S13]  /*7750*/  ISETP.NE.AND P0, PT, R0, 0x7, PT ;  /* 0x000000070000780c */ /* 0x000fda0003f05270 */
[----:B------:R-:W-:Y:S05]  /*7760*/  @!P0 BRA `(.L_x_3112) ;  /* 0x0000000000248947 */ /* 0x000fea0003800000 */
[----:B------:R-:W-:-:S13]  /*7770*/  ISETP.NE.AND P0, PT, R0, 0x8, PT ;  /* 0x000000080000780c */ /* 0x000fda0003f05270 */
[----:B------:R-:W-:Y:S05]  /*7780*/  @!P0 BRA `(.L_x_3113) ;  /* 0x0000000000108947 */ /* 0x000fea0003800000 */
[----:B------:R-:W-:-:S13]  /*7790*/  ISETP.NE.AND P0, PT, R0, 0x9, PT ;  /* 0x000000090000780c */ /* 0x000fda0003f05270 */
[----:B------:R-:W-:Y:S05]  /*77a0*/  @P0 BRA `(.L_x_3106) ;  /* 0x00000008006c0947 */ /* 0x000fea0003800000 */
[----:B-12-45:R0:W-:Y:S01]  /*77b0*/  STG.E.64 desc[UR36][R16.64], R22 ;  /* 0x0000001610007986 */ /* 0x0361e2000c101b24 */
[----:B------:R-:W-:Y:S05]  /*77c0*/  BRA `(.L_x_3107) ;  /* 0x0000000800bc7947 */ /* 0x000fea0003800000 */
.L_x_3113:
[----:B-12-45:R-:W-:-:S05]  /*77d0*/  F2FP.F16.F32.PACK_AB R23, R23, R22 ;  /* 0x000000161717723e */ /* 0x036fca00000000ff */
[----:B------:R0:W-:Y:S01]  /*77e0*/  STG.E desc[UR36][R16.64], R23 ;  /* 0x0000001710007986 */ /* 0x0001e2000c101924 */
[----:B------:R-:W-:Y:S05]  /*77f0*/  BRA `(.L_x_3107) ;  /* 0x0000000800b07947 */ /* 0x000fea0003800000 */
.L_x_3112:
[----:B-1--45:R-:W-:-:S06]  /*7800*/  FMUL.FTZ R2, R22, 1 ;  /* 0x3f80000016027820 */ /* 0x032fcc0000410000 */
[----:B------:R-:W0:Y:S02]  /*7810*/  F2F.F64.F32 R2, R2 ;  /* 0x0000000200027310 */ /* 0x000e240000201800 */
[----:B0-----:R0:W-:Y:S01]  /*7820*/  STG.E.64 desc[UR36][R16.64], R2 ;  /* 0x0000000210007986 */ /* 0x0011e2000c101b24 */
[----:B------:R-:W-:Y:S05]  /*7830*/  BRA `(.L_x_3107) ;  /* 0x0000000800a07947 */ /* 0x000fea0003800000 */
.L_x_3102:
        /* <DEDUP_REMOVED lines=8> */
[----:B-1--45:R-:W-:Y:S02]  /*78c0*/  FSETP.NEU.FTZ.AND P0, PT, R22, RZ, PT ;  /* 0x000000ff1600720b */ /* 0x032fe40003f1d000 */
[----:B--2---:R-:W-:-:S04]  /*78d0*/  FSETP.NEU.FTZ.AND P1, PT, R23, RZ, PT ;  /* 0x000000ff1700720b */ /* 0x004fc80003f3d000 */
[----:B------:R-:W-:-:S04]  /*78e0*/  PLOP3.LUT P0, PT, P0, P1, PT, 0xa8, 0x0 ;  /* 0x000000000000781c */ /* 0x000fc80000703570 */
[----:B------:R-:W-:-:S05]  /*78f0*/  SEL R3, RZ, 0x1, !P0 ;  /* 0x00000001ff037807 */ /* 0x000fca0004000000 */
[----:B------:R0:W-:Y:S01]  /*7900*/  STG.E.U8 desc[UR36][R16.64], R3 ;  /* 0x0000000310007986 */ /* 0x0001e2000c101124 */
[----:B------:R-:W-:Y:S05]  /*7910*/  BRA `(.L_x_3107) ;  /* 0x0000000800687947 */ /* 0x000fea0003800000 */
.L_x_3116:
[----:B--2--5:R-:W-:Y:S01]  /*7920*/  FMUL.FTZ R6, R23, 1 ;  /* 0x3f80000017067820 */ /* 0x024fe20000410000 */
[----:B-1--4-:R-:W-:-:S05]  /*7930*/  FMUL.FTZ R4, R22, 1 ;  /* 0x3f80000016047820 */ /* 0x012fca0000410000 */
[----:B------:R-:W-:Y:S08]  /*7940*/  F2F.F64.F32 R6, R6 ;  /* 0x0000000600067310 */ /* 0x000ff00000201800 */
[----:B------:R-:W0:Y:S02]  /*7950*/  F2F.F64.F32 R4, R4 ;  /* 0x0000000400047310 */ /* 0x000e240000201800 */
[----:B0-----:R0:W-:Y:S01]  /*7960*/  STG.E.128 desc[UR36][R16.64], R4 ;  /* 0x0000000410007986 */ /* 0x0011e2000c101d24 */
[----:B------:R-:W-:Y:S05]  /*7970*/  BRA `(.L_x_3107) ;  /* 0x0000000800507947 */ /* 0x000fea0003800000 */
.L_x_3115:
[----:B------:R-:W-:-:S13]  /*7980*/  ISETP.NE.AND P0, PT, R0, 0xf, PT ;  /* 0x0000000f0000780c */ /* 0x000fda0003f05270 */
[----:B------:R-:W-:Y:S05]  /*7990*/  @!P0 BRA `(.L_x_3117) ;  /* 0x0000000000ac8947 */ /* 0x000fea0003800000 */
[----:B------:R-:W-:-:S13]  /*79a0*/  ISETP.NE.AND P0, PT, R0, 0x17, PT ;  /* 0x000000170000780c */ /* 0x000fda0003f05270 */
[----:B------:R-:W-:Y:S05]  /*79b0*/  @!P0 BRA `(.L_x_3118) ;  /* 0x0000000000508947 */ /* 0x000fea0003800000 */
[----:B------:R-:W-:-:S13]  /*79c0*/  ISETP.NE.AND P0, PT, R0, 0x18, PT ;  /* 0x000000180000780c */ /* 0x000fda0003f05270 */
[----:B------:R-:W-:Y:S05]  /*79d0*/  @P0 BRA `(.L_x_3106) ;  /* 0x0000000400e00947 */ /* 0x000fea0003800000 */
[C---:B-1--45:R-:W-:Y:S01]  /*79e0*/  LOP3.LUT R2, R22.reuse, 0x7fffffff, RZ, 0xc0, !PT ;  /* 0x7fffffff16027812 */ /* 0x072fe200078ec0ff */
        /* <DEDUP_REMOVED lines=13> */
.L_x_3120:
[----:B------:R-:W-:Y:S05]  /*7ac0*/  BSYNC B0 ;  /* 0x0000000000007941 */ /* 0x000fea0003800000 */
.L_x_3119:
[----:B------:R-:W-:-:S05]  /*7ad0*/  LOP3.LUT R5, R0, R5, RZ, 0xfc, !PT ;  /* 0x0000000500057212 */ /* 0x000fca00078efcff */
[----:B------:R0:W-:Y:S01]  /*7ae0*/  STG.E.U8 desc[UR36][R16.64], R5 ;  /* 0x0000000510007986 */ /* 0x0001e2000c101124 */
[----:B------:R-:W-:Y:S05]  /*7af0*/  BRA `(.L_x_3107) ;  /* 0x0000000400f07947 */ /* 0x000fea0003800000 */
.L_x_3118:
[----:B-1--45:R-:W-:Y:S01]  /*7b00*/  LOP3.LUT R2, R22, 0x7fffffff, RZ, 0xc0, !PT ;  /* 0x7fffffff16027812 */ /* 0x032fe200078ec0ff */
        /* <DEDUP_REMOVED lines=11> */
.L_x_3122:
[----:B------:R-:W-:Y:S01]  /*7bc0*/  IMAD.MOV.U32 R0, RZ, RZ, 0x7f ;  /* 0x0000007fff007424 */ /* 0x000fe200078e00ff */
[----:B------:R-:W-:-:S04]  /*7bd0*/  ISETP.GT.U32.AND P0, PT, R2, 0x7f800000, PT ;  /* 0x7f8000000200780c */ /* 0x000fc80003f04070 */
[----:B------:R-:W-:-:S09]  /*7be0*/  SEL R0, R0, 0x7c, P0 ;  /* 0x0000007c00007807 */ /* 0x000fd20000000000 */
.L_x_3123:
[----:B------:R-:W-:Y:S05]  /*7bf0*/  BSYNC B0 ;  /* 0x0000000000007941 */ /* 0x000fea0003800000 */
.L_x_3121:
[----:B------:R-:W-:-:S04]  /*7c00*/  LOP3.LUT R22, R22, 0x80000000, RZ, 0xc0, !PT ;  /* 0x8000000016167812 */ /* 0x000fc800078ec0ff */
[----:B------:R-:W-:-:S04]  /*7c10*/  SHF.R.U32.HI R3, RZ, 0x18, R22 ;  /* 0x00000018ff037819 */ /* 0x000fc80000011616 */
[----:B------:R-:W-:-:S05]  /*7c20*/  LOP3.LUT R3, R0, R3, RZ, 0xfc, !PT ;  /* 0x0000000300037212 */ /* 0x000fca00078efcff */
[----:B------:R0:W-:Y:S01]  /*7c30*/  STG.E.U8 desc[UR36][R16.64], R3 ;  /* 0x0000000310007986 */ /* 0x0001e2000c101124 */
[----:B------:R-:W-:Y:S05]  /*7c40*/  BRA `(.L_x_3107) ;  /* 0x00000004009c7947 */ /* 0x000fea0003800000 */
.L_x_3117:
[----:B-1--45:R-:W-:-:S05]  /*7c50*/  F2FP.BF16.F32.PACK_AB R22, RZ, R22 ;  /* 0x00000016ff16723e */ /* 0x032fca00000010ff */
[----:B------:R0:W-:Y:S01]  /*7c60*/  STG.E.U16 desc[UR36][R16.64], R22 ;  /* 0x0000001610007986 */ /* 0x0001e2000c101524 */
[----:B------:R-:W-:Y:S05]  /*7c70*/  BRA `(.L_x_3107) ;  /* 0x0000000400907947 */ /* 0x000fea0003800000 */
.L_x_3114:
        /* <DEDUP_REMOVED lines=8> */
[----:B-1--45:R-:W0:Y:S02]  /*7d00*/  F2I.FTZ.U32.TRUNC.NTZ R3, R22 ;  /* 0x0000001600037305 */ /* 0x032e24000021f000 */
[----:B0-----:R0:W-:Y:S01]  /*7d10*/  STG.E.U16 desc[UR36][R16.64], R3 ;  /* 0x0000000310007986 */ /* 0x0011e2000c101524 */
[----:B------:R-:W-:Y:S05]  /*7d20*/  BRA `(.L_x_3107) ;  /* 0x0000000400647947 */ /* 0x000fea0003800000 */
.L_x_3126:
[----:B-1--45:R-:W-:Y:S01]  /*7d30*/  LOP3.LUT R2, R22, 0x7fffffff, RZ, 0xc0, !PT ;  /* 0x7fffffff16027812 */ /* 0x032fe200078ec0ff */
        /* <DEDUP_REMOVED lines=15> */
.L_x_3129:
[----:B------:R-:W-:-:S04]  /*7e30*/  LOP3.LUT R22, R22, 0x80000000, RZ, 0xc0, !PT ;  /* 0x8000000016167812 */ /* 0x000fc800078ec0ff */
[----:B------:R-:W-:-:S04]  /*7e40*/  SHF.R.U32.HI R3, RZ, 0x18, R22 ;  /* 0x00000018ff037819 */ /* 0x000fc80000011616 */
[----:B------:R-:W-:-:S04]  /*7e50*/  LOP3.LUT R0, R0, R3, RZ, 0xfc, !PT ;  /* 0x0000000300007212 */ /* 0x000fc800078efcff */
[----:B------:R-:W-:-:S07]  /*7e60*/  PRMT R8, R0, 0x7610, R8 ;  /* 0x0000761000087816 */ /* 0x000fce0000000008 */
.L_x_3128:
[----:B------:R-:W-:Y:S05]  /*7e70*/  BSYNC B0 ;  /* 0x0000000000007941 */ /* 0x000fea0003800000 */
.L_x_3127:
[----:B------:R4:W-:Y:S01]  /*7e80*/  STG.E.U8 desc[UR36][R16.64], R8 ;  /* 0x0000000810007986 */ /* 0x0009e2000c101124 */
[----:B------:R-:W-:Y:S05]  /*7e90*/  BRA `(.L_x_3107) ;  /* 0x0000000400087947 */ /* 0x000fea0003800000 */
.L_x_3125:
        /* <DEDUP_REMOVED lines=16> */
.L_x_3132:
[----:B------:R-:W-:-:S04]  /*7fa0*/  LOP3.LUT R22, R22, 0x80000000, RZ, 0xc0, !PT ;  /* 0x8000000016167812 */ /* 0x000fc800078ec0ff */
[----:B------:R-:W-:-:S04]  /*7fb0*/  SHF.R.U32.HI R3, RZ, 0x18, R22 ;  /* 0x00000018ff037819 */ /* 0x000fc80000011616 */
[----:B------:R-:W-:-:S04]  /*7fc0*/  LOP3.LUT R0, R0, R3, RZ, 0xfc, !PT ;  /* 0x0000000300007212 */ /* 0x000fc800078efcff */
[----:B------:R-:W-:-:S07]  /*7fd0*/  PRMT R8, R0, 0x7610, R8 ;  /* 0x0000761000087816 */ /* 0x000fce0000000008 */
.L_x_3131:
[----:B------:R-:W-:Y:S05]  /*7fe0*/  BSYNC B0 ;  /* 0x0000000000007941 */ /* 0x000fea0003800000 */
.L_x_3130:
[----:B------:R0:W-:Y:S01]  /*7ff0*/  STG.E.U8 desc[UR36][R16.64], R8 ;  /* 0x0000000810007986 */ /* 0x0001e2000c101124 */
[----:B------:R-:W-:Y:S05]  /*8000*/  BRA `(.L_x_3107) ;  /* 0x0000000000ac7947 */ /* 0x000fea0003800000 */
.L_x_3124:
[----:B------:R-:W-:-:S13]  /*8010*/  ISETP.NE.AND P0, PT, R0, 0x1c, PT ;  /* 0x0000001c0000780c */ /* 0x000fda0003f05270 */
[----:B------:R-:W-:Y:S05]  /*8020*/  @!P0 BRA `(.L_x_3133) ;  /* 0x00000000009c8947 */ /* 0x000fea0003800000 */
[----:B------:R-:W-:-:S13]  /*8030*/  ISETP.NE.AND P0, PT, R0, 0x1d, PT ;  /* 0x0000001d0000780c */ /* 0x000fda0003f05270 */
[----:B------:R-:W-:Y:S05]  /*8040*/  @!P0 BRA `(.L_x_3134) ;  /* 0x0000000000888947 */ /* 0x000fea0003800000 */
[----:B------:R-:W-:-:S13]  /*8050*/  ISETP.NE.AND P0, PT, R0, 0x2c, PT ;  /* 0x0000002c0000780c */ /* 0x000fda0003f05270 */
[----:B------:R-:W-:Y:S05]  /*8060*/  @P0 BRA `(.L_x_3106) ;  /* 0x00000000003c0947 */ /* 0x000fea0003800000 */
[----:B-1--45:R-:W-:-:S04]  /*8070*/  SHF.R.U32.HI R2, RZ, 0x17, R22 ;  /* 0x00000017ff027819 */ /* 0x032fc80000011616 */
        /* <DEDUP_REMOVED lines=14> */
.L_x_3106:
        /* <DEDUP_REMOVED lines=16> */
.L_x_3135:
[----:B------:R-:W-:Y:S05]  /*8260*/  BRA `(.L_x_3107) ;  /* 0x0000000000147947 */ /* 0x000fea0003800000 */
.L_x_3134:
[----:B-12-45:R-:W0:Y:S02]  /*8270*/  F2I.U64.TRUNC R22, R22 ;  /* 0x0000001600167311 */ /* 0x036e24000020d800 */
[----:B0-----:R3:W-:Y:S01]  /*8280*/  STG.E.64 desc[UR36][R16.64], R22 ;  /* 0x0000001610007986 */ /* 0x0017e2000c101b24 */
[----:B------:R-:W-:Y:S05]  /*8290*/  BRA `(.L_x_3107) ;  /* 0x0000000000087947 */ /* 0x000fea0003800000 */
.L_x_3133:
[----:B-1--45:R-:W0:Y:S02]  /*82a0*/  F2I.FTZ.U32.TRUNC.NTZ R3, R22 ;  /* 0x0000001600037305 */ /* 0x032e24000021f000 */
[----:B0-----:R0:W-:Y:S02]  /*82b0*/  STG.E desc[UR36][R16.64], R3 ;  /* 0x0000000310007986 */ /* 0x0011e4000c101924 */
.L_x_3107:
[----:B------:R-:W-:-:S07]  /*82c0*/  VIADD R19, R19, 0x80 ;  /* 0x0000008013137836 */ /* 0x000fce0000000000 */
.L_x_3044:
[----:B------:R-:W-:Y:S05]  /*82d0*/  BSYNC B7 ;  /* 0x0000000000077941 */ /* 0x000fea0003800000 */
.L_x_3043:
        /* <DEDUP_REMOVED lines=358> */
.L_x_3138:
        /* <DEDUP_REMOVED lines=22> */
.L_x_3143:
[----:B------:R-:W3:Y:S02]  /*9aa0*/  LDG.E.U8 R2, desc[UR36][R2.64] ;  /* 0x0000002402027981 */ /* 0x000ee4000c1e1100 */
[----:B---3--:R-:W-:Y:S01]  /*9ab0*/  I2FP.F32.U32 R22, R2 ;  /* 0x0000000200167245 */ /* 0x008fe20000201000 */
[----:B------:R-:W-:Y:S06]  /*9ac0*/  BRA `(.L_x_3145) ;  /* 0x0000000c002c7947 */ /* 0x000fec0003800000 */
.L_x_3142:
[----:B------:R-:W-:-:S13]  /*9ad0*/  ISETP.NE.AND P0, PT, R4, 0x2, PT ;  /* 0x000000020400780c */ /* 0x000fda0003f05270 */
[----:B------:R-:W-:Y:S05]  /*9ae0*/  @!P0 BRA `(.L_x_3146) ;  /* 0x0000000000288947 */ /* 0x000fea0003800000 */
[----:B------:R-:W-:-:S13]  /*9af0*/  ISETP.NE.AND P0, PT, R4, 0x3, PT ;  /* 0x000000030400780c */ /* 0x000fda0003f05270 */
[----:B------:R-:W-:Y:S05]  /*9b00*/  @!P0 BRA `(.L_x_3147) ;  /* 0x0000000000148947 */ /* 0x000fea0003800000 */
[----:B------:R-:W-:-:S13]  /*9b10*/  ISETP.NE.AND P0, PT, R4, 0x4, PT ;  /* 0x000000040400780c */ /* 0x000fda0003f05270 */
[----:B------:R-:W-:Y:S05]  /*9b20*/  @P0 BRA `(.L_x_3144) ;  /* 0x0000000800b80947 */ /* 0x000fea0003800000 */
[----:B--2---:R-:W2:Y:S02]  /*9b30*/  LDG.E.64 R22, desc[UR36][R2.64] ;  /* 0x0000002402167981 */ /* 0x004ea4000c1e1b00 */
[----:B--2---:R0:W1:Y:S01]  /*9b40*/  I2F.S64 R22, R22 ;  /* 0x0000001600167312 */ /* 0x0040620000301400 */
[----:B------:R-:W-:Y:S05]  /*9b50*/  BRA `(.L_x_3145) ;  /* 0x0000000c00087947 */ /* 0x000fea0003800000 */
.L_x_3147:
[----:B------:R-:W3:Y:S02]  /*9b60*/  LDG.E R2, desc[UR36][R2.64] ;  /* 0x0000002402027981 */ /* 0x000ee4000c1e1900 */
[----:B---3--:R-:W-:Y:S01]  /*9b70*/  I2FP.F32.S32 R22, R2 ;  /* 0x0000000200167245 */ /* 0x008fe20000201400 */
[----:B------:R-:W-:Y:S06]  /*9b80*/  BRA `(.L_x_3145) ;  /* 0x0000000800fc7947 */ /* 0x000fec0003800000 */
.L_x_3146:
[----:B------:R-:W3:Y:S02]  /*9b90*/  LDG.E.U16 R2, desc[UR36][R2.64] ;  /* 0x0000002402027981 */ /* 0x000ee4000c1e1500 */
[----:B---3--:R3:W4:Y:S01]  /*9ba0*/  I2F.S16 R22, R2 ;  /* 0x0000000200167306 */ /* 0x0087220000101400 */
[----:B------:R-:W-:Y:S05]  /*9bb0*/  BRA `(.L_x_3145) ;  /* 0x0000000800f07947 */ /* 0x000fea0003800000 */
.L_x_3141:
        /* <DEDUP_REMOVED lines=8> */
.L_x_3149:
[----:B------:R-:W3:Y:S02]  /*9c40*/  LDG.E.U16 R2, desc[UR36][R2.64] ;  /* 0x0000002402027981 */ /* 0x000ee4000c1e1500 */
[----:B---3--:R-:W-:Y:S01]  /*9c50*/  HADD2.F32 R22, -RZ, R2.H0_H0 ;  /* 0x20000002ff167230 */ /* 0x008fe20000004100 */
[----:B------:R-:W-:Y:S06]  /*9c60*/  BRA `(.L_x_3145) ;  /* 0x0000000800c47947 */ /* 0x000fec0003800000 */
.L_x_3148:
        /* <DEDUP_REMOVED lines=8> */
.L_x_3151:
[----:B------:R-:W3:Y:S02]  /*9cf0*/  LDG.E.U16 R2, desc[UR36][R2.64] ;  /* 0x0000002402027981 */ /* 0x000ee4000c1e1500 */
[----:B---3--:R-:W-:Y:S01]  /*9d00*/  HADD2.F32 R22, -RZ, R2.H0_H0 ;  /* 0x20000002ff167230 */ /* 0x008fe20000004100 */
[----:B------:R-:W-:Y:S06]  /*9d10*/  BRA `(.L_x_3145) ;  /* 0x0000000800987947 */ /* 0x000fec0003800000 */
.L_x_3150:
[----:B------:R-:W3:Y:S01]  /*9d20*/  LDG.E.64 R2, desc[UR36][R2.64] ;  /* 0x0000002402027981 */ /* 0x000ee2000c1e1b00 */
[----:B------:R-:W-:Y:S01]  /*9d30*/  UMOV UR4, 0xf0000000 ;  /* 0xf000000000047882 */ /* 0x000fe20000000000 */
[----:B------:R-:W-:Y:S01]  /*9d40*/  UMOV UR5, 0x380fffff ;  /* 0x380fffff00057882 */ /* 0x000fe20000000000 */
[----:B---3--:R-:W0:Y:S01]  /*9d50*/  F2F.F32.F64 R22, R2 ;  /* 0x0000000200167310 */ /* 0x008e220000301000 */
[----:B------:R-:W-:-:S14]  /*9d60*/  DSETP.GEU.AND P0, PT, |R2|, UR4, PT ;  /* 0x0000000402007e2a */ /* 0x000fdc000bf0e200 */
[----:B0-----:R-:W-:Y:S01]  /*9d70*/  @!P0 FMUL R22, R22, 1.175494350822287508e-38 ;  /* 0x0080000016168820 */ /* 0x001fe20000400000 */
[----:B------:R-:W-:Y:S06]  /*9d80*/  BRA `(.L_x_3145) ;  /* 0x00000008007c7947 */ /* 0x000fec0003800000 */
.L_x_3140:
        /* <DEDUP_REMOVED lines=12> */
.L_x_3154:
[----:B------:R-:W3:Y:S01]  /*9e50*/  LDG.E.64 R2, desc[UR36][R2.64] ;  /* 0x0000002402027981 */ /* 0x000ee2000c1e1b00 */
[----:B------:R-:W-:Y:S01]  /*9e60*/  UMOV UR4, 0xf0000000 ;  /* 0xf000000000047882 */ /* 0x000fe20000000000 */
[----:B------:R-:W-:Y:S01]  /*9e70*/  UMOV UR5, 0x380fffff ;  /* 0x380fffff00057882 */ /* 0x000fe20000000000 */
[----:B---3--:R-:W0:Y:S01]  /*9e80*/  F2F.F32.F64 R22, R2 ;  /* 0x0000000200167310 */ /* 0x008e220000301000 */
[----:B------:R-:W-:-:S14]  /*9e90*/  DSETP.GEU.AND P0, PT, |R2|, UR4, PT ;  /* 0x0000000402007e2a */ /* 0x000fdc000bf0e200 */
[----:B0-----:R-:W-:Y:S01]  /*9ea0*/  @!P0 FMUL R22, R22, 1.175494350822287508e-38 ;  /* 0x0080000016168820 */ /* 0x001fe20000400000 */
[----:B------:R-:W-:Y:S06]  /*9eb0*/  BRA `(.L_x_3145) ;  /* 0x0000000800307947 */ /* 0x000fec0003800000 */
.L_x_3153:
        /* <DEDUP_REMOVED lines=26> */
.L_x_3156:
        /* <DEDUP_REMOVED lines=13> */
.L_x_3155:
[----:B------:R-:W3:Y:S02]  /*a130*/  LDG.E.U16 R2, desc[UR36][R2.64] ;  /* 0x0000002402027981 */ /* 0x000ee4000c1e1500 */
[----:B---3--:R-:W-:Y:S01]  /*a140*/  IMAD.U32 R22, R2, 0x10000, RZ ;  /* 0x0001000002167824 */ /* 0x008fe200078e00ff */
[----:B------:R-:W-:Y:S06]  /*a150*/  BRA `(.L_x_3145) ;  /* 0x0000000400887947 */ /* 0x000fec0003800000 */
.L_x_3152:
        /* <DEDUP_REMOVED lines=11> */
.L_x_3159:
        /* <DEDUP_REMOVED lines=20> */
.L_x_3161:
[----:B------:R-:W-:Y:S05]  /*a350*/  BSYNC B0 ;  /* 0x0000000000007941 */ /* 0x000fea0003800000 */
.L_x_3160:
[----:B------:R-:W-:Y:S01]  /*a360*/  IMAD.SHL.U32 R2, R2, 0x100000, RZ ;  /* 0x0010000002027824 */ /* 0x000fe200078e00ff */
[----:B------:R-:W-:-:S04]  /*a370*/  LEA R3, R0, 0x3b800000, 0x17 ;  /* 0x3b80000000037811 */ /* 0x000fc800078eb8ff */
[----:B------:R-:W-:Y:S01]  /*a380*/  LOP3.LUT R22, R3, R2, R22, 0xfe, !PT ;  /* 0x0000000203167212 */ /* 0x000fe200078efe16 */
[----:B------:R-:W-:Y:S06]  /*a390*/  BRA `(.L_x_3145) ;  /* 0x0000000000f87947 */ /* 0x000fec0003800000 */
.L_x_3158:
        /* <DEDUP_REMOVED lines=20> */
.L_x_3163:
[----:B------:R-:W-:Y:S05]  /*a4e0*/  BSYNC B0 ;  /* 0x0000000000007941 */ /* 0x000fea0003800000 */
.L_x_3162:
[----:B------:R-:W-:Y:S01]  /*a4f0*/  IMAD.SHL.U32 R2, R2, 0x200000, RZ ;  /* 0x0020000002027824 */ /* 0x000fe200078e00ff */
[----:B------:R-:W-:-:S04]  /*a500*/  LEA R3, R0, 0x37800000, 0x17 ;  /* 0x3780000000037811 */ /* 0x000fc800078eb8ff */
[----:B------:R-:W-:Y:S01]  /*a510*/  LOP3.LUT R22, R3, R2, R22, 0xfe, !PT ;  /* 0x0000000203167212 */ /* 0x000fe200078efe16 */
[----:B------:R-:W-:Y:S06]  /*a520*/  BRA `(.L_x_3145) ;  /* 0x0000000000947947 */ /* 0x000fec0003800000 */
.L_x_3157:
        /* <DEDUP_REMOVED lines=14> */
.L_x_3144:
        /* <DEDUP_REMOVED lines=16> */
.L_x_3166:
[----:B------:R-:W-:Y:S01]  /*a710*/  IMAD.MOV.U32 R22, RZ, RZ, RZ ;  /* 0x000000ffff167224 */ /* 0x000fe200078e00ff */
[----:B------:R-:W-:Y:S06]  /*a720*/  BRA `(.L_x_3145) ;  /* 0x0000000000147947 */ /* 0x000fec0003800000 */
.L_x_3165:
[----:B--2---:R-:W2:Y:S02]  /*a730*/  LDG.E.64 R22, desc[UR36][R2.64] ;  /* 0x0000002402167981 */ /* 0x004ea4000c1e1b00 */
[----:B--2---:R0:W1:Y:S01]  /*a740*/  I2F.U64 R22, R22 ;  /* 0x0000001600167312 */ /* 0x0040620000301000 */
[----:B------:R-:W-:Y:S05]  /*a750*/  BRA `(.L_x_3145) ;  /* 0x0000000000087947 */ /* 0x000fea0003800000 */
.L_x_3164:
[----:B------:R-:W3:Y:S02]  /*a760*/  LDG.E R2, desc[UR36][R2.64] ;  /* 0x0000002402027981 */ /* 0x000ee4000c1e1900 */
[----:B---3--:R-:W-:-:S07]  /*a770*/  I2FP.F32.U32 R22, R2 ;  /* 0x0000000200167245 */ /* 0x008fce0000201000 */
.L_x_3145:
[----:B------:R-:W-:Y:S05]  /*a780*/  BSYNC B6 ;  /* 0x0000000000067941 */ /* 0x000fea0003800000 */
.L_x_3139:
[----:B------:R-:W2:Y:S01]  /*a790*/  LDC.U8 R4, c[0x0][0x493] ;  /* 0x000124c0ff047b82 */ /* 0x000ea20000000000 */
[----:B------:R-:W-:Y:S01]  /*a7a0*/  ULDC.64 UR4, c[0x0][0x488] ;  /* 0x0001220000047ab9 */ /* 0x000fe20000000a00 */
[----:B------:R-:W-:Y:S01]  /*a7b0*/  BSSY B6, `(.L_x_3167) ;  /* 0x00000df000067945 */ /* 0x000fe20003800000 */
[----:B0--3--:R-:W-:-:S05]  /*a7c0*/  IADD3 R2, P0, R18, UR4, RZ ;  /* 0x0000000412027c10 */ /* 0x009fca000ff1e0ff */
        /* <DEDUP_REMOVED lines=15> */
.L_x_3171:
[----:B------:R-:W2:Y:S02]  /*a8c0*/  LDG.E.U8 R2, desc[UR36][R2.64] ;  /* 0x0000002402027981 */ /* 0x000ea4000c1e1100 */
[----:B--2---:R-:W-:Y:S01]  /*a8d0*/  I2FP.F32.U32 R23, R2 ;  /* 0x0000000200177245 */ /* 0x004fe20000201000 */
[----:B------:R-:W-:Y:S06]  /*a8e0*/  BRA `(.L_x_3173) ;  /* 0x0000000c002c7947 */ /* 0x000fec0003800000 */
.L_x_3170:
        /* <DEDUP_REMOVED lines=9> */
.L_x_3175:
[----:B------:R-:W2:Y:S02]  /*a980*/  LDG.E R2, desc[UR36][R2.64] ;  /* 0x0000002402027981 */ /* 0x000ea4000c1e1900 */
[----:B--2---:R-:W-:Y:S01]  /*a990*/  I2FP.F32.S32 R23, R2 ;  /* 0x0000000200177245 */ /* 0x004fe20000201400 */
[----:B------:R-:W-:Y:S06]  /*a9a0*/  BRA `(.L_x_3173) ;  /* 0x0000000800fc7947 */ /* 0x000fec0003800000 */
.L_x_3174:
[----:B------:R-:W2:Y:S02]  /*a9b0*/  LDG.E.U16 R2, desc[UR36][R2.64] ;  /* 0x0000002402027981 */ /* 0x000ea4000c1e1500 */
[----:B--2---:R0:W2:Y:S01]  /*a9c0*/  I2F.S16 R23, R2 ;  /* 0x0000000200177306 */ /* 0x0040a20000101400 */
[----:B------:R-:W-:Y:S05]  /*a9d0*/  BRA `(.L_x_3173) ;  /* 0x0000000800f07947 */ /* 0x000fea0003800000 */
.L_x_3169:
        /* <DEDUP_REMOVED lines=8> */
.L_x_3177:
[----:B------:R-:W2:Y:S02]  /*aa60*/  LDG.E.U16 R2, desc[UR36][R2.64] ;  /* 0x0000002402027981 */ /* 0x000ea4000c1e1500 */
[----:B--2---:R-:W-:Y:S01]  /*aa70*/  HADD2.F32 R23, -RZ, R2.H0_H0 ;  /* 0x20000002ff177230 */ /* 0x004fe20000004100 */
[----:B------:R-:W-:Y:S06]  /*aa80*/  BRA `(.L_x_3173) ;  /* 0x0000000800c47947 */ /* 0x000fec0003800000 */
.L_x_3176:
        /* <DEDUP_REMOVED lines=8> */
.L_x_3179:
[----:B------:R-:W2:Y:S02]  /*ab10*/  LDG.E.U16 R2, desc[UR36][R2.64] ;  /* 0x0000002402027981 */ /* 0x000ea4000c1e1500 */
[----:B--2---:R-:W-:Y:S01]  /*ab20*/  HADD2.F32 R23, -RZ, R2.H0_H0 ;  /* 0x20000002ff177230 */ /* 0x004fe20000004100 */
[----:B------:R-:W-:Y:S06]  /*ab30*/  BRA `(.L_x_3173) ;  /* 0x0000000800987947 */ /* 0x000fec0003800000 */
.L_x_3178:
[----:B------:R-:W2:Y:S01]  /*ab40*/  LDG.E.64 R2, desc[UR36][R2.64] ;  /* 0x0000002402027981 */ /* 0x000ea2000c1e1b00 */
[----:B------:R-:W-:Y:S01]  /*ab50*/  UMOV UR4, 0xf0000000 ;  /* 0xf000000000047882 */ /* 0x000fe20000000000 */
[----:B------:R-:W-:Y:S01]  /*ab60*/  UMOV UR5, 0x380fffff ;  /* 0x380fffff00057882 */ /* 0x000fe20000000000 */
[----:B--2---:R-:W0:Y:S01]  /*ab70*/  F2F.F32.F64 R23, R2 ;  /* 0x0000000200177310 */ /* 0x004e220000301000 */
[----:B------:R-:W-:-:S14]  /*ab80*/  DSETP.GEU.AND P0, PT, |R2|, UR4, PT ;  /* 0x0000000402007e2a */ /* 0x000fdc000bf0e200 */
[----:B0-----:R-:W-:Y:S01]  /*ab90*/  @!P0 FMUL R23, R23, 1.175494350822287508e-38 ;  /* 0x0080000017178820 */ /* 0x001fe20000400000 */
[----:B------:R-:W-:Y:S06]  /*aba0*/  BRA `(.L_x_3173) ;  /* 0x00000008007c7947 */ /* 0x000fec0003800000 */
.L_x_3168:
        /* <DEDUP_REMOVED lines=12> */
.L_x_3182:
[----:B------:R-:W2:Y:S01]  /*ac70*/  LDG.E.64 R2, desc[UR36][R2.64] ;  /* 0x0000002402027981 */ /* 0x000ea2000c1e1b00 */
[----:B------:R-:W-:Y:S01]  /*ac80*/  UMOV UR4, 0xf0000000 ;  /* 0xf000000000047882 */ /* 0x000fe20000000000 */
[----:B------:R-:W-:Y:S01]  /*ac90*/  UMOV UR5, 0x380fffff ;  /* 0x380fffff00057882 */ /* 0x000fe20000000000 */
[----:B--2---:R-:W0:Y:S01]  /*aca0*/  F2F.F32.F64 R23, R2 ;  /* 0x0000000200177310 */ /* 0x004e220000301000 */
[----:B------:R-:W-:-:S14]  /*acb0*/  DSETP.GEU.AND P0, PT, |R2|, UR4, PT ;  /* 0x0000000402007e2a */ /* 0x000fdc000bf0e200 */
[----:B0-----:R-:W-:Y:S01]  /*acc0*/  @!P0 FMUL R23, R23, 1.175494350822287508e-38 ;  /* 0x0080000017178820 */ /* 0x001fe20000400000 */
[----:B------:R-:W-:Y:S06]  /*acd0*/  BRA `(.L_x_3173) ;  /* 0x0000000800307947 */ /* 0x000fec0003800000 */
.L_x_3181:
        /* <DEDUP_REMOVED lines=26> */
.L_x_3184:
        /* <DEDUP_REMOVED lines=13> */
.L_x_3183:
[----:B------:R-:W2:Y:S02]  /*af50*/  LDG.E.U16 R2, desc[UR36][R2.64] ;  /* 0x0000002402027981 */ /* 0x000ea4000c1e1500 */
[----:B--2---:R-:W-:Y:S01]  /*af60*/  IMAD.U32 R23, R2, 0x10000, RZ ;  /* 0x0001000002177824 */ /* 0x004fe200078e00ff */
[----:B------:R-:W-:Y:S06]  /*af70*/  BRA `(.L_x_3173) ;  /* 0x0000000400887947 */ /* 0x000fec0003800000 */
.L_x_3180:
        /* <DEDUP_REMOVED lines=11> */
.L_x_3187:
        /* <DEDUP_REMOVED lines=20> */
.L_x_3189:
[----:B------:R-:W-:Y:S05]  /*b170*/  BSYNC B0 ;  /* 0x0000000000007941 */ /* 0x000fea0003800000 */
.L_x_3188:
[----:B------:R-:W-:Y:S01]  /*b180*/  IMAD.SHL.U32 R2, R2, 0x100000, RZ ;  /* 0x0010000002027824 */ /* 0x000fe200078e00ff */
[----:B------:R-:W-:-:S04]  /*b190*/  LEA R0, R0, 0x3b800000, 0x17 ;  /* 0x3b80000000007811 */ /* 0x000fc800078eb8ff */
[----:B------:R-:W-:Y:S01]  /*b1a0*/  LOP3.LUT R23, R0, R2, R23, 0xfe, !PT ;  /* 0x0000000200177212 */ /* 0x000fe200078efe17 */
[----:B------:R-:W-:Y:S06]  /*b1b0*/  BRA `(.L_x_3173) ;  /* 0x0000000000f87947 */ /* 0x000fec0003800000 */
.L_x_3186:
        /* <DEDUP_REMOVED lines=20> */
.L_x_3191:
[----:B------:R-:W-:Y:S05]  /*b300*/  BSYNC B0 ;  /* 0x0000000000007941 */ /* 0x000fea0003800000 */
.L_x_3190:
[----:B------:R-:W-:Y:S01]  /*b310*/  IMAD.SHL.U32 R2, R2, 0x200000, RZ ;  /* 0x0020000002027824 */ /* 0x000fe200078e00ff */
[----:B------:R-:W-:-:S04]  /*b320*/  LEA R0, R0, 0x37800000, 0x17 ;  /* 0x3780000000007811 */ /* 0x000fc800078eb8ff */
[----:B------:R-:W-:Y:S01]  /*b330*/  LOP3.LUT R23, R0, R2, R23, 0xfe, !PT ;  /* 0x0000000200177212 */ /* 0x000fe200078efe17 */
[----:B------:R-:W-:Y:S06]  /*b340*/  BRA `(.L_x_3173) ;  /* 0x0000000000947947 */ /* 0x000fec0003800000 */
.L_x_3185:
        /* <DEDUP_REMOVED lines=14> */
.L_x_3172:
        /* <DEDUP_REMOVED lines=16> */
.L_x_3194:
[----:B------:R-:W-:Y:S01]  /*b530*/  IMAD.MOV.U32 R23, RZ, RZ, RZ ;  /* 0x000000ffff177224 */ /* 0x000fe200078e00ff */
[----:B------:R-:W-:Y:S06]  /*b540*/  BRA `(.L_x_3173) ;  /* 0x0000000000147947 */ /* 0x000fec0003800000 */
.L_x_3193:
[----:B------:R-:W2:Y:S02]  /*b550*/  LDG.E.64 R2, desc[UR36][R2.64] ;  /* 0x0000002402027981 */ /* 0x000ea4000c1e1b00 */
[----:B--2---:R0:W2:Y:S01]  /*b560*/  I2F.U64 R23, R2 ;  /* 0x0000000200177312 */ /* 0x0040a20000301000 */
[----:B------:R-:W-:Y:S05]  /*b570*/  BRA `(.L_x_3173) ;  /* 0x0000000000087947 */ /* 0x000fea0003800000 */
.L_x_3192:
[----:B------:R-:W2:Y:S02]  /*b580*/  LDG.E R2, desc[UR36][R2.64] ;  /* 0x0000002402027981 */ /* 0x000ea4000c1e1900 */
[----:B--2---:R-:W-:-:S07]  /*b590*/  I2FP.F32.U32 R23, R2 ;  /* 0x0000000200177245 */ /* 0x004fce0000201000 */
.L_x_3173:
[----:B------:R-:W-:Y:S05]  /*b5a0*/  BSYNC B6 ;  /* 0x0000000000067941 */ /* 0x000fea0003800000 */
.L_x_3167:
        /* <DEDUP_REMOVED lines=15> */
.L_x_3198:
[----:B-12-45:R-:W0:Y:S02]  /*b6a0*/  F2I.S64.TRUNC R22, R22 ;  /* 0x0000001600167311 */ /* 0x036e24000020d900 */
[----:B0-----:R-:W-:-:S05]  /*b6b0*/  IMAD.MOV.U32 R3, RZ, RZ, R22 ;  /* 0x000000ffff037224 */ /* 0x001fca00078e0016 */
[----:B------:R0:W-:Y:S01]  /*b6c0*/  STG.E.U8 desc[UR36][R16.64], R3 ;  /* 0x0000000310007986 */ /* 0x0001e2000c101124 */
[----:B------:R-:W-:Y:S05]  /*b6d0*/  BRA `(.L_x_3200) ;  /* 0x0000000c00447947 */ /* 0x000fea0003800000 */
.L_x_3197:
        /* <DEDUP_REMOVED lines=9> */
.L_x_3202:
[----:B-1--45:R-:W0:Y:S02]  /*b770*/  F2I.FTZ.TRUNC.NTZ R3, R22 ;  /* 0x0000001600037305 */ /* 0x032e24000021f100 */
[----:B0-----:R0:W-:Y:S01]  /*b780*/  STG.E desc[UR36][R16.64], R3 ;  /* 0x0000000310007986 */ /* 0x0011e2000c101924 */
[----:B------:R-:W-:Y:S05]  /*b790*/  BRA `(.L_x_3200) ;  /* 0x0000000c00147947 */ /* 0x000fea0003800000 */
.L_x_3201:
[----:B-1--45:R-:W0:Y:S02]  /*b7a0*/  F2I.FTZ.TRUNC.NTZ R3, R22 ;  /* 0x0000001600037305 */ /* 0x032e24000021f100 */
[----:B0-----:R0:W-:Y:S01]  /*b7b0*/  STG.E.U16 desc[UR36][R16.64], R3 ;  /* 0x0000000310007986 */ /* 0x0011e2000c101524 */
[----:B------:R-:W-:Y:S05]  /*b7c0*/  BRA `(.L_x_3200) ;  /* 0x0000000c00087947 */ /* 0x000fea0003800000 */
.L_x_3196:
        /* <DEDUP_REMOVED lines=8> */
.L_x_3204:
[----:B-1--45:R-:W-:-:S05]  /*b850*/  F2FP.F16.F32.PACK_AB R22, RZ, R22 ;  /* 0x00000016ff16723e */ /* 0x032fca00000000ff */
[----:B------:R0:W-:Y:S01]  /*b860*/  STG.E.U16 desc[UR36][R16.64], R22 ;  /* 0x0000001610007986 */ /* 0x0001e2000c101524 */
[----:B------:R-:W-:Y:S05]  /*b870*/  BRA `(.L_x_3200) ;  /* 0x0000000800dc7947 */ /* 0x000fea0003800000 */
.L_x_3203:
        /* <DEDUP_REMOVED lines=8> */
.L_x_3206:
[----:B-12-45:R-:W-:-:S05]  /*b900*/  F2FP.F16.F32.PACK_AB R23, R23, R22 ;  /* 0x000000161717723e */ /* 0x036fca00000000ff */
[----:B------:R3:W-:Y:S01]  /*b910*/  STG.E desc[UR36][R16.64], R23 ;  /* 0x0000001710007986 */ /* 0x0007e2000c101924 */
[----:B------:R-:W-:Y:S05]  /*b920*/  BRA `(.L_x_3200) ;  /* 0x0000000800b07947 */ /* 0x000fea0003800000 */
.L_x_3205:
[----:B-1--45:R-:W-:-:S06]  /*b930*/  FMUL.FTZ R2, R22, 1 ;  /* 0x3f80000016027820 */ /* 0x032fcc0000410000 */
[----:B------:R-:W0:Y:S02]  /*b940*/  F2F.F64.F32 R2, R2 ;  /* 0x0000000200027310 */ /* 0x000e240000201800 */
[----:B0-----:R0:W-:Y:S01]  /*b950*/  STG.E.64 desc[UR36][R16.64], R2 ;  /* 0x0000000210007986 */ /* 0x0011e2000c101b24 */
[----:B------:R-:W-:Y:S05]  /*b960*/  BRA `(.L_x_3200) ;  /* 0x0000000800a07947 */ /* 0x000fea0003800000 */
.L_x_3195:
        /* <DEDUP_REMOVED lines=14> */
.L_x_3209:
[----:B--2--5:R-:W-:Y:S01]  /*ba50*/  FMUL.FTZ R6, R23, 1 ;  /* 0x3f80000017067820 */ /* 0x024fe20000410000 */
[----:B-1--4-:R-:W-:-:S05]  /*ba60*/  FMUL.FTZ R4, R22, 1 ;  /* 0x3f80000016047820 */ /* 0x012fca0000410000 */
[----:B------:R-:W-:Y:S08]  /*ba70*/  F2F.F64.F32 R6, R6 ;  /* 0x0000000600067310 */ /* 0x000ff00000201800 */
[----:B------:R-:W0:Y:S02]  /*ba80*/  F2F.F64.F32 R4, R4 ;  /* 0x0000000400047310 */ /* 0x000e240000201800 */
[----:B0-----:R0:W-:Y:S01]  /*ba90*/  STG.E.128 desc[UR36][R16.64], R4 ;  /* 0x0000000410007986 */ /* 0x0011e2000c101d24 */
[----:B------:R-:W-:Y:S05]  /*baa0*/  BRA `(.L_x_3200) ;  /* 0x0000000800507947 */ /* 0x000fea0003800000 */
.L_x_3208:
        /* <DEDUP_REMOVED lines=20> */
.L_x_3213:
[----:B------:R-:W-:Y:S05]  /*bbf0*/  BSYNC B0 ;  /* 0x0000000000007941 */ /* 0x000fea0003800000 */
.L_x_3212:
[----:B------:R-:W-:-:S05]  /*bc00*/  LOP3.LUT R5, R0, R5, RZ, 0xfc, !PT ;  /* 0x0000000500057212 */ /* 0x000fca00078efcff */
[----:B------:R0:W-:Y:S01]  /*bc10*/  STG.E.U8 desc[UR36][R16.64], R5 ;  /* 0x0000000510007986 */ /* 0x0001e2000c101124 */
[----:B------:R-:W-:Y:S05]  /*bc20*/  BRA `(.L_x_3200) ;  /* 0x0000000400f07947 */ /* 0x000fea0003800000 */
.L_x_3211:
        /* <DEDUP_REMOVED lines=12> */
.L_x_3215:
[----:B------:R-:W-:Y:S01]  /*bcf0*/  IMAD.MOV.U32 R0, RZ, RZ, 0x7f ;  /* 0x0000007fff007424 */ /* 0x000fe200078e00ff */
[----:B------:R-:W-:-:S04]  /*bd00*/  ISETP.GT.U32.AND P0, PT, R2, 0x7f800000, PT ;  /* 0x7f8000000200780c */ /* 0x000fc80003f04070 */
[----:B------:R-:W-:-:S09]  /*bd10*/  SEL R0, R0, 0x7c, P0 ;  /* 0x0000007c00007807 */ /* 0x000fd20000000000 */
.L_x_3216:
[----:B------:R-:W-:Y:S05]  /*bd20*/  BSYNC B0 ;  /* 0x0000000000007941 */ /* 0x000fea0003800000 */
.L_x_3214:
[----:B------:R-:W-:-:S04]  /*bd30*/  LOP3.LUT R22, R22, 0x80000000, RZ, 0xc0, !PT ;  /* 0x8000000016167812 */ /* 0x000fc800078ec0ff */
[----:B------:R-:W-:-:S04]  /*bd40*/  SHF.R.U32.HI R3, RZ, 0x18, R22 ;  /* 0x00000018ff037819 */ /* 0x000fc80000011616 */
[----:B------:R-:W-:-:S05]  /*bd50*/  LOP3.LUT R3, R0, R3, RZ, 0xfc, !PT ;  /* 0x0000000300037212 */ /* 0x000fca00078efcff */
[----:B------:R0:W-:Y:S01]  /*bd60*/  STG.E.U8 desc[UR36][R16.64], R3 ;  /* 0x0000000310007986 */ /* 0x0001e2000c101124 */
[----:B------:R-:W-:Y:S05]  /*bd70*/  BRA `(.L_x_3200) ;  /* 0x00000004009c7947 */ /* 0x000fea0003800000 */
.L_x_3210:
[----:B-1--45:R-:W-:-:S05]  /*bd80*/  F2FP.BF16.F32.PACK_AB R22, RZ, R22 ;  /* 0x00000016ff16723e */ /* 0x032fca00000010ff */
[----:B------:R0:W-:Y:S01]  /*bd90*/  STG.E.U16 desc[UR36][R16.64], R22 ;  /* 0x0000001610007986 */ /* 0x0001e2000c101524 */
[----:B------:R-:W-:Y:S05]  /*bda0*/  BRA `(.L_x_3200) ;  /* 0x0000000400907947 */ /* 0x000fea0003800000 */
.L_x_3207:
        /* <DEDUP_REMOVED lines=11> */
.L_x_3219:
        /* <DEDUP_REMOVED lines=16> */
.L_x_3222:
[----:B------:R-:W-:-:S04]  /*bf60*/  LOP3.LUT R22, R22, 0x80000000, RZ, 0xc0, !PT ;  /* 0x8000000016167812 */ /* 0x000fc800078ec0ff */
[----:B------:R-:W-:-:S04]  /*bf70*/  SHF.R.U32.HI R3, RZ, 0x18, R22 ;  /* 0x00000018ff037819 */ /* 0x000fc80000011616 */
[----:B------:R-:W-:-:S04]  /*bf80*/  LOP3.LUT R0, R0, R3, RZ, 0xfc, !PT ;  /* 0x0000000300007212 */ /* 0x000fc800078efcff */
[----:B------:R-:W-:-:S07]  /*bf90*/  PRMT R8, R0, 0x7610, R8 ;  /* 0x0000761000087816 */ /* 0x000fce0000000008 */
.L_x_3221:
[----:B------:R-:W-:Y:S05]  /*bfa0*/  BSYNC B0 ;  /* 0x0000000000007941 */ /* 0x000fea0003800000 */
.L_x_3220:
[----:B------:R0:W-:Y:S01]  /*bfb0*/  STG.E.U8 desc[UR36][R16.64], R8 ;  /* 0x0000000810007986 */ /* 0x0001e2000c101124 */
[----:B------:R-:W-:Y:S05]  /*bfc0*/  BRA `(.L_x_3200) ;  /* 0x0000000400087947 */ /* 0x000fea0003800000 */
.L_x_3218:
        /* <DEDUP_REMOVED lines=16> */
.L_x_3225:
[----:B------:R-:W-:-:S04]  /*c0d0*/  LOP3.LUT R22, R22, 0x80000000, RZ, 0xc0, !PT ;  /* 0x8000000016167812 */ /* 0x000fc800078ec0ff */
[----:B------:R-:W-:-:S04]  /*c0e0*/  SHF.R.U32.HI R3, RZ, 0x18, R22 ;  /* 0x00000018ff037819 */ /* 0x000fc80000011616 */
[----:B------:R-:W-:-:S04]  /*c0f0*/  LOP3.LUT R0, R0, R3, RZ, 0xfc, !PT ;  /* 0x0000000300007212 */ /* 0x000fc800078efcff */
[----:B------:R-:W-:-:S07]  /*c100*/  PRMT R8, R0, 0x7610, R8 ;  /* 0x0000761000087816 */ /* 0x000fce0000000008 */
.L_x_3224:
[----:B------:R-:W-:Y:S05]  /*c110*/  BSYNC B0 ;  /* 0x0000000000007941 */ /* 0x000fea0003800000 */
.L_x_3223:
[----:B------:R0:W-:Y:S01]  /*c120*/  STG.E.U8 desc[UR36][R16.64], R8 ;  /* 0x0000000810007986 */ /* 0x0001e2000c101124 */
[----:B------:R-:W-:Y:S05]  /*c130*/  BRA `(.L_x_3200) ;  /* 0x0000000000ac7947 */ /* 0x000fea0003800000 */
.L_x_3217:
        /* <DEDUP_REMOVED lines=21> */
.L_x_3199:
        /* <DEDUP_REMOVED lines=16> */
.L_x_3228:
[----:B------:R-:W-:Y:S05]  /*c390*/  BRA `(.L_x_3200) ;  /* 0x0000000000147947 */ /* 0x000fea0003800000 */
.L_x_3227:
[----:B-12-45:R-:W0:Y:S02]  /*c3a0*/  F2I.U64.TRUNC R22, R22 ;  /* 0x0000001600167311 */ /* 0x036e24000020d800 */
[----:B0-----:R0:W-:Y:S01]  /*c3b0*/  STG.E.64 desc[UR36][R16.64], R22 ;  /* 0x0000001610007986 */ /* 0x0011e2000c101b24 */
[----:B------:R-:W-:Y:S05]  /*c3c0*/  BRA `(.L_x_3200) ;  /* 0x0000000000087947 */ /* 0x000fea0003800000 */
.L_x_3226:
[----:B-1--45:R-:W0:Y:S02]  /*c3d0*/  F2I.FTZ.U32.TRUNC.NTZ R3, R22 ;  /* 0x0000001600037305 */ /* 0x032e24000021f000 */
[----:B0-----:R0:W-:Y:S02]  /*c3e0*/  STG.E desc[UR36][R16.64], R3 ;  /* 0x0000000310007986 */ /* 0x0011e4000c101924 */
.L_x_3200:
[----:B------:R-:W-:-:S07]  /*c3f0*/  VIADD R19, R19, 0x80 ;  /* 0x0000008013137836 */ /* 0x000fce0000000000 */
.L_x_3137:
[----:B------:R-:W-:Y:S05]  /*c400*/  BSYNC B7 ;  /* 0x0000000000077941 */ /* 0x000fea0003800000 */
.L_x_3136:
[----:B------:R-:W-:Y:S02]  /*c410*/  ULDC UR4, c[0x0][0x210] ;  /* 0x0000840000047ab9 */ /* 0x000fe40000000800 */
[----:B------:R-:W-:-:S13]  /*c420*/  ISETP.GE.AND P0, PT, R19, UR4, PT ;  /* 0x0000000413007c0c */ /* 0x000fda000bf06270 */
[----:B------:R-:W-:Y:S05]  /*c430*/  @P0 EXIT ;  /* 0x000000000000094d */ /* 0x000fea0003800000 */
        /* <DEDUP_REMOVED lines=354> */
.L_x_3229:
        /* <DEDUP_REMOVED lines=22> */
.L_x_3234:
[----:B------:R-:W3:Y:S02]  /*dbc0*/  LDG.E.U8 R2, desc[UR36][R2.64] ;  /* 0x0000002402027981 */ /* 0x000ee4000c1e1100 */
[----:B---3--:R-:W-:Y:S01]  /*dbd0*/  I2FP.F32.U32 R22, R2 ;  /* 0x0000000200167245 */ /* 0x008fe20000201000 */
[----:B------:R-:W-:Y:S06]  /*dbe0*/  BRA `(.L_x_3236) ;  /* 0x0000000c002c7947 */ /* 0x000fec0003800000 */
.L_x_3233:
        /* <DEDUP_REMOVED lines=9> */
.L_x_3238:
[----:B------:R-:W3:Y:S02]  /*dc80*/  LDG.E R2, desc[UR36][R2.64] ;  /* 0x0000002402027981 */ /* 0x000ee4000c1e1900 */
[----:B---3--:R-:W-:Y:S01]  /*dc90*/  I2FP.F32.S32 R22, R2 ;  /* 0x0000000200167245 */ /* 0x008fe20000201400 */
[----:B------:R-:W-:Y:S06]  /*dca0*/  BRA `(.L_x_3236) ;  /* 0x0000000800fc7947 */ /* 0x000fec0003800000 */
.L_x_3237:
[----:B------:R-:W3:Y:S02]  /*dcb0*/  LDG.E.U16 R2, desc[UR36][R2.64] ;  /* 0x0000002402027981 */ /* 0x000ee4000c1e1500 */
[----:B---3--:R0:W1:Y:S01]  /*dcc0*/  I2F.S16 R22, R2 ;  /* 0x0000000200167306 */ /* 0x0080620000101400 */
[----:B------:R-:W-:Y:S05]  /*dcd0*/  BRA `(.L_x_3236) ;  /* 0x0000000800f07947 */ /* 0x000fea0003800000 */
.L_x_3232:
        /* <DEDUP_REMOVED lines=8> */
.L_x_3240:
[----:B------:R-:W3:Y:S02]  /*dd60*/  LDG.E.U16 R2, desc[UR36][R2.64] ;  /* 0x0000002402027981 */ /* 0x000ee4000c1e1500 */
[----:B---3--:R-:W-:Y:S01]  /*dd70*/  HADD2.F32 R22, -RZ, R2.H0_H0 ;  /* 0x20000002ff167230 */ /* 0x008fe20000004100 */
[----:B------:R-:W-:Y:S06]  /*dd80*/  BRA `(.L_x_3236) ;  /* 0x0000000800c47947 */ /* 0x000fec0003800000 */
.L_x_3239:
        /* <DEDUP_REMOVED lines=8> */
.L_x_3242:
[----:B------:R-:W3:Y:S02]  /*de10*/  LDG.E.U16 R2, desc[UR36][R2.64] ;  /* 0x0000002402027981 */ /* 0x000ee4000c1e1500 */
[----:B---3--:R-:W-:Y:S01]  /*de20*/  HADD2.F32 R22, -RZ, R2.H0_H0 ;  /* 0x20000002ff167230 */ /* 0x008fe20000004100 */
[----:B------:R-:W-:Y:S06]  /*de30*/  BRA `(.L_x_3236) ;  /* 0x0000000800987947 */ /* 0x000fec0003800000 */
.L_x_3241:
[----:B------:R-:W3:Y:S01]  /*de40*/  LDG.E.64 R2, desc[UR36][R2.64] ;  /* 0x0000002402027981 */ /* 0x000ee2000c1e1b00 */
[----:B------:R-:W-:Y:S01]  /*de50*/  UMOV UR4, 0xf0000000 ;  /* 0xf000000000047882 */ /* 0x000fe20000000000 */
[----:B------:R-:W-:Y:S01]  /*de60*/  UMOV UR5, 0x380fffff ;  /* 0x380fffff00057882 */ /* 0x000fe20000000000 */
[----:B---3--:R-:W0:Y:S01]  /*de70*/  F2F.F32.F64 R22, R2 ;  /* 0x0000000200167310 */ /* 0x008e220000301000 */
[----:B------:R-:W-:-:S14]  /*de80*/  DSETP.GEU.AND P0, PT, |R2|, UR4, PT ;  /* 0x0000000402007e2a */ /* 0x000fdc000bf0e200 */
[----:B0-----:R-:W-:Y:S01]  /*de90*/  @!P0 FMUL R22, R22, 1.175494350822287508e-38 ;  /* 0x0080000016168820 */ /* 0x001fe20000400000 */
[----:B------:R-:W-:Y:S06]  /*dea0*/  BRA `(.L_x_3236) ;  /* 0x00000008007c7947 */ /* 0x000fec0003800000 */
.L_x_3231:
        /* <DEDUP_REMOVED lines=12> */
.L_x_3245:
[----:B------:R-:W3:Y:S01]  /*df70*/  LDG.E.64 R2, desc[UR36][R2.64] ;  /* 0x0000002402027981 */ /* 0x000ee2000c1e1b00 */
[----:B------:R-:W-:Y:S01]  /*df80*/  UMOV UR4, 0xf0000000 ;  /* 0xf000000000047882 */ /* 0x000fe20000000000 */
[----:B------:R-:W-:Y:S01]  /*df90*/  UMOV UR5, 0x380fffff ;  /* 0x380fffff00057882 */ /* 0x000fe20000000000 */
[----:B---3--:R-:W0:Y:S01]  /*dfa0*/  F2F.F32.F64 R22, R2 ;  /* 0x0000000200167310 */ /* 0x008e220000301000 */
[----:B------:R-:W-:-:S14]  /*dfb0*/  DSETP.GEU.AND P0, PT, |R2|, UR4, PT ;  /* 0x0000000402007e2a */ /* 0x000fdc000bf0e200 */
[----:B0-----:R-:W-:Y:S01]  /*dfc0*/  @!P0 FMUL R22, R22, 1.175494350822287508e-38 ;  /* 0x0080000016168820 */ /* 0x001fe20000400000 */
[----:B------:R-:W-:Y:S06]  /*dfd0*/  BRA `(.L_x_3236) ;  /* 0x0000000800307947 */ /* 0x000fec0003800000 */
.L_x_3244:
        /* <DEDUP_REMOVED lines=26> */
.L_x_3247:
        /* <DEDUP_REMOVED lines=13> */
.L_x_3246:
[----:B------:R-:W3:Y:S02]  /*e250*/  LDG.E.U16 R2, desc[UR36][R2.64] ;  /* 0x0000002402027981 */ /* 0x000ee4000c1e1500 */
[----:B---3--:R-:W-:Y:S01]  /*e260*/  IMAD.U32 R22, R2, 0x10000, RZ ;  /* 0x0001000002167824 */ /* 0x008fe200078e00ff */
[----:B------:R-:W-:Y:S06]  /*e270*/  BRA `(.L_x_3236) ;  /* 0x0000000400887947 */ /* 0x000fec0003800000 */
.L_x_3243:
        /* <DEDUP_REMOVED lines=11> */
.L_x_3250:
        /* <DEDUP_REMOVED lines=20> */
.L_x_3252:
[----:B------:R-:W-:Y:S05]  /*e470*/  BSYNC B0 ;  /* 0x0000000000007941 */ /* 0x000fea0003800000 */
.L_x_3251:
[----:B------:R-:W-:Y:S01]  /*e480*/  IMAD.SHL.U32 R2, R2, 0x100000, RZ ;  /* 0x0010000002027824 */ /* 0x000fe200078e00ff */
[----:B------:R-:W-:-:S04]  /*e490*/  LEA R3, R0, 0x3b800000, 0x17 ;  /* 0x3b80000000037811 */ /* 0x000fc800078eb8ff */
[----:B------:R-:W-:Y:S01]  /*e4a0*/  LOP3.LUT R22, R3, R2, R22, 0xfe, !PT ;  /* 0x0000000203167212 */ /* 0x000fe200078efe16 */
[----:B------:R-:W-:Y:S06]  /*e4b0*/  BRA `(.L_x_3236) ;  /* 0x0000000000f87947 */ /* 0x000fec0003800000 */
.L_x_3249:
        /* <DEDUP_REMOVED lines=20> */
.L_x_3254:
[----:B------:R-:W-:Y:S05]  /*e600*/  BSYNC B0 ;  /* 0x0000000000007941 */ /* 0x000fea0003800000 */
.L_x_3253:
[----:B------:R-:W-:Y:S01]  /*e610*/  IMAD.SHL.U32 R2, R2, 0x200000, RZ ;  /* 0x0020000002027824 */ /* 0x000fe200078e00ff */
[----:B------:R-:W-:-:S04]  /*e620*/  LEA R3, R0, 0x37800000, 0x17 ;  /* 0x3780000000037811 */ /* 0x000fc800078eb8ff */
[----:B------:R-:W-:Y:S01]  /*e630*/  LOP3.LUT R22, R3, R2, R22, 0xfe, !PT ;  /* 0x0000000203167212 */ /* 0x000fe200078efe16 */
[----:B------:R-:W-:Y:S06]  /*e640*/  BRA `(.L_x_3236) ;  /* 0x0000000000947947 */ /* 0x000fec0003800000 */
.L_x_3248:
        /* <DEDUP_REMOVED lines=14> */
.L_x_3235:
        /* <DEDUP_REMOVED lines=16> */
.L_x_3257:
[----:B------:R-:W-:Y:S01]  /*e830*/  IMAD.MOV.U32 R22, RZ, RZ, RZ ;  /* 0x000000ffff167224 */ /* 0x000fe200078e00ff */
[----:B------:R-:W-:Y:S06]  /*e840*/  BRA `(.L_x_3236) ;  /* 0x0000000000147947 */ /* 0x000fec0003800000 */
.L_x_3256:
[----:B--2---:R-:W2:Y:S02]  /*e850*/  LDG.E.64 R22, desc[UR36][R2.64] ;  /* 0x0000002402167981 */ /* 0x004ea4000c1e1b00 */
[----:B--2---:R0:W1:Y:S01]  /*e860*/  I2F.U64 R22, R22 ;  /* 0x0000001600167312 */ /* 0x0040620000301000 */
[----:B------:R-:W-:Y:S05]  /*e870*/  BRA `(.L_x_3236) ;  /* 0x0000000000087947 */ /* 0x000fea0003800000 */
.L_x_3255:
[----:B------:R-:W3:Y:S02]  /*e880*/  LDG.E R2, desc[UR36][R2.64] ;  /* 0x0000002402027981 */ /* 0x000ee4000c1e1900 */
[----:B---3--:R-:W-:-:S07]  /*e890*/  I2FP.F32.U32 R22, R2 ;  /* 0x0000000200167245 */ /* 0x008fce0000201000 */
.L_x_3236:
[----:B------:R-:W-:Y:S05]  /*e8a0*/  BSYNC B6 ;  /* 0x0000000000067941 */ /* 0x000fea0003800000 */
.L_x_3230:
[----:B------:R-:W2:Y:S01]  /*e8b0*/  LDC.U8 R4, c[0x0][0x493] ;  /* 0x000124c0ff047b82 */ /* 0x000ea20000000000 */
[----:B------:R-:W-:Y:S01]  /*e8c0*/  ULDC.64 UR4, c[0x0][0x488] ;  /* 0x0001220000047ab9 */ /* 0x000fe20000000a00 */
[----:B------:R-:W-:Y:S01]  /*e8d0*/  BSSY B6, `(.L_x_3258) ;  /* 0x00000df000067945 */ /* 0x000fe20003800000 */
[----:B0--34-:R-:W-:-:S05]  /*e8e0*/  IADD3 R2, P0, R18, UR4, RZ ;  /* 0x0000000412027c10 */ /* 0x019fca000ff1e0ff */
        /* <DEDUP_REMOVED lines=15> */
.L_x_3262:
[----:B------:R-:W2:Y:S02]  /*e9e0*/  LDG.E.U8 R2, desc[UR36][R2.64] ;  /* 0x0000002402027981 */ /* 0x000ea4000c1e1100 */
[----:B--2---:R-:W-:Y:S01]  /*e9f0*/  I2FP.F32.U32 R23, R2 ;  /* 0x0000000200177245 */ /* 0x004fe20000201000 */
[----:B------:R-:W-:Y:S06]  /*ea00*/  BRA `(.L_x_3264) ;  /* 0x0000000c002c7947 */ /* 0x000fec0003800000 */
.L_x_3261:
        /* <DEDUP_REMOVED lines=9> */
.L_x_3266:
[----:B------:R-:W2:Y:S02]  /*eaa0*/  LDG.E R2, desc[UR36][R2.64] ;  /* 0x0000002402027981 */ /* 0x000ea4000c1e1900 */
[----:B--2---:R-:W-:Y:S01]  /*eab0*/  I2FP.F32.S32 R23, R2 ;  /* 0x0000000200177245 */ /* 0x004fe20000201400 */
[----:B------:R-:W-:Y:S06]  /*eac0*/  BRA `(.L_x_3264) ;  /* 0x0000000800fc7947 */ /* 0x000fec0003800000 */
.L_x_3265:
[----:B------:R-:W2:Y:S02]  /*ead0*/  LDG.E.U16 R2, desc[UR36][R2.64] ;  /* 0x0000002402027981 */ /* 0x000ea4000c1e1500 */
[----:B--2---:R0:W2:Y:S01]  /*eae0*/  I2F.S16 R23, R2 ;  /* 0x0000000200177306 */ /* 0x0040a20000101400 */
[----:B------:R-:W-:Y:S05]  /*eaf0*/  BRA `(.L_x_3264) ;  /* 0x0000000800f07947 */ /* 0x000fea0003800000 */
.L_x_3260:
        /* <DEDUP_REMOVED lines=8> */
.L_x_3268:
[----:B------:R-:W2:Y:S02]  /*eb80*/  LDG.E.U16 R2, desc[UR36][R2.64] ;  /* 0x0000002402027981 */ /* 0x000ea4000c1e1500 */
[----:B--2---:R-:W-:Y:S01]  /*eb90*/  HADD2.F32 R23, -RZ, R2.H0_H0 ;  /* 0x20000002ff177230 */ /* 0x004fe20000004100 */
[----:B------:R-:W-:Y:S06]  /*eba0*/  BRA `(.L_x_3264) ;  /* 0x0000000800c47947 */ /* 0x000fec0003800000 */
.L_x_3267:
        /* <DEDUP_REMOVED lines=8> */
.L_x_3270:
[----:B------:R-:W2:Y:S02]  /*ec30*/  LDG.E.U16 R2, desc[UR36][R2.64] ;  /* 0x0000002402027981 */ /* 0x000ea4000c1e1500 */
[----:B--2---:R-:W-:Y:S01]  /*ec40*/  HADD2.F32 R23, -RZ, R2.H0_H0 ;  /* 0x20000002ff177230 */ /* 0x004fe20000004100 */
[----:B------:R-:W-:Y:S06]  /*ec50*/  BRA `(.L_x_3264) ;  /* 0x0000000800987947 */ /* 0x000fec0003800000 */
.L_x_3269:
[----:B------:R-:W2:Y:S01]  /*ec60*/  LDG.E.64 R2, desc[UR36][R2.64] ;  /* 0x0000002402027981 */ /* 0x000ea2000c1e1b00 */
[----:B------:R-:W-:Y:S01]  /*ec70*/  UMOV UR4, 0xf0000000 ;  /* 0xf000000000047882 */ /* 0x000fe20000000000 */
[----:B------:R-:W-:Y:S01]  /*ec80*/  UMOV UR5, 0x380fffff ;  /* 0x380fffff00057882 */ /* 0x000fe20000000000 */
[----:B--2---:R-:W0:Y:S01]  /*ec90*/  F2F.F32.F64 R23, R2 ;  /* 0x0000000200177310 */ /* 0x004e220000301000 */
[----:B------:R-:W-:-:S14]  /*eca0*/  DSETP.GEU.AND P0, PT, |R2|, UR4, PT ;  /* 0x0000000402007e2a */ /* 0x000fdc000bf0e200 */
[----:B0-----:R-:W-:Y:S01]  /*ecb0*/  @!P0 FMUL R23, R23, 1.175494350822287508e-38 ;  /* 0x0080000017178820 */ /* 0x001fe20000400000 */
[----:B------:R-:W-:Y:S06]  /*ecc0*/  BRA `(.L_x_3264) ;  /* 0x00000008007c7947 */ /* 0x000fec0003800000 */
.L_x_3259:
        /* <DEDUP_REMOVED lines=12> */
.L_x_3273:
[----:B------:R-:W2:Y:S01]  /*ed90*/  LDG.E.64 R2, desc[UR36][R2.64] ;  /* 0x0000002402027981 */ /* 0x000ea2000c1e1b00 */
[----:B------:R-:W-:Y:S01]  /*eda0*/  UMOV UR4, 0xf0000000 ;  /* 0xf000000000047882 */ /* 0x000fe20000000000 */
[----:B------:R-:W-:Y:S01]  /*edb0*/  UMOV UR5, 0x380fffff ;  /* 0x380fffff00057882 */ /* 0x000fe20000000000 */
[----:B--2---:R-:W0:Y:S01]  /*edc0*/  F2F.F32.F64 R23, R2 ;  /* 0x0000000200177310 */ /* 0x004e220000301000 */
[----:B------:R-:W-:-:S14]  /*edd0*/  DSETP.GEU.AND P0, PT, |R2|, UR4, PT ;  /* 0x0000000402007e2a */ /* 0x000fdc000bf0e200 */
[----:B0-----:R-:W-:Y:S01]  /*ede0*/  @!P0 FMUL R23, R23, 1.175494350822287508e-38 ;  /* 0x0080000017178820 */ /* 0x001fe20000400000 */
[----:B------:R-:W-:Y:S06]  /*edf0*/  BRA `(.L_x_3264) ;  /* 0x0000000800307947 */ /* 0x000fec0003800000 */
.L_x_3272:
        /* <DEDUP_REMOVED lines=26> */
.L_x_3275:
        /* <DEDUP_REMOVED lines=13> */
.L_x_3274:
[----:B------:R-:W2:Y:S02]  /*f070*/  LDG.E.U16 R2, desc[UR36][R2.64] ;  /* 0x0000002402027981 */ /* 0x000ea4000c1e1500 */
[----:B--2---:R-:W-:Y:S01]  /*f080*/  IMAD.U32 R23, R2, 0x10000, RZ ;  /* 0x0001000002177824 */ /* 0x004fe200078e00ff */
[----:B------:R-:W-:Y:S06]  /*f090*/  BRA `(.L_x_3264) ;  /* 0x0000000400887947 */ /* 0x000fec0003800000 */
.L_x_3271:
        /* <DEDUP_REMOVED lines=11> */
.L_x_3278:
        /* <DEDUP_REMOVED lines=20> */
.L_x_3280:
[----:B------:R-:W-:Y:S05]  /*f290*/  BSYNC B0 ;  /* 0x0000000000007941 */ /* 0x000fea0003800000 */
.L_x_3279:
[----:B------:R-:W-:Y:S01]  /*f2a0*/  IMAD.SHL.U32 R2, R2, 0x100000, RZ ;  /* 0x0010000002027824 */ /* 0x000fe200078e00ff */
[----:B------:R-:W-:-:S04]  /*f2b0*/  LEA R0, R0, 0x3b800000, 0x17 ;  /* 0x3b80000000007811 */ /* 0x000fc800078eb8ff */
[----:B------:R-:W-:Y:S01]  /*f2c0*/  LOP3.LUT R23, R0, R2, R23, 0xfe, !PT ;  /* 0x0000000200177212 */ /* 0x000fe200078efe17 */
[----:B------:R-:W-:Y:S06]  /*f2d0*/  BRA `(.L_x_3264) ;  /* 0x0000000000f87947 */ /* 0x000fec0003800000 */
.L_x_3277:
        /* <DEDUP_REMOVED lines=20> */
.L_x_3282:
[----:B------:R-:W-:Y:S05]  /*f420*/  BSYNC B0 ;  /* 0x0000000000007941 */ /* 0x000fea0003800000 */
.L_x_3281:
[----:B------:R-:W-:Y:S01]  /*f430*/  IMAD.SHL.U32 R2, R2, 0x200000, RZ ;  /* 0x0020000002027824 */ /* 0x000fe200078e00ff */
[----:B------:R-:W-:-:S04]  /*f440*/  LEA R0, R0, 0x37800000, 0x17 ;  /* 0x3780000000007811 */ /* 0x000fc800078eb8ff */
[----:B------:R-:W-:Y:S01]  /*f450*/  LOP3.LUT R23, R0, R2, R23, 0xfe, !PT ;  /* 0x0000000200177212 */ /* 0x000fe200078efe17 */
[----:B------:R-:W-:Y:S06]  /*f460*/  BRA `(.L_x_3264) ;  /* 0x0000000000947947 */ /* 0x000fec0003800000 */
.L_x_3276:
        /* <DEDUP_REMOVED lines=14> */
.L_x_3263:
        /* <DEDUP_REMOVED lines=16> */
.L_x_3285:
[----:B------:R-:W-:Y:S01]  /*f650*/  IMAD.MOV.U32 R23, RZ, RZ, RZ ;  /* 0x000000ffff177224 */ /* 0x000fe200078e00ff */
[----:B------:R-:W-:Y:S06]  /*f660*/  BRA `(.L_x_3264) ;  /* 0x0000000000147947 */ /* 0x000fec0003800000 */
.L_x_3284:
[----:B------:R-:W2:Y:S02]  /*f670*/  LDG.E.64 R2, desc[UR36][R2.64] ;  /* 0x0000002402027981 */ /* 0x000ea4000c1e1b00 */
[----:B--2---:R0:W2:Y:S01]  /*f680*/  I2F.U64 R23, R2 ;  /* 0x0000000200177312 */ /* 0x0040a20000301000 */
[----:B------:R-:W-:Y:S05]  /*f690*/  BRA `(.L_x_3264) ;  /* 0x0000000000087947 */ /* 0x000fea0003800000 */
.L_x_3283:
[----:B------:R-:W2:Y:S02]  /*f6a0*/  LDG.E R2, desc[UR36][R2.64] ;  /* 0x0000002402027981 */ /* 0x000ea4000c1e1900 */
[----:B--2---:R-:W-:-:S07]  /*f6b0*/  I2FP.F32.U32 R23, R2 ;  /* 0x0000000200177245 */ /* 0x004fce0000201000 */
.L_x_3264:
[----:B------:R-:W-:Y:S05]  /*f6c0*/  BSYNC B6 ;  /* 0x0000000000067941 */ /* 0x000fea0003800000 */
.L_x_3258:
        /* <DEDUP_REMOVED lines=13> */
[----:B0-----:R-:W-:Y:S01]  /*f7a0*/  STG.E.U8 desc[UR36][R16.64], R3 ;  /* 0x0000000310007986 */ /* 0x001fe2000c101124 */
[----:B------:R-:W-:Y:S05]  /*f7b0*/  EXIT ;  /* 0x000000000000794d */ /* 0x000fea0003800000 */
.L_x_3289:
[----:B-12--5:R-:W0:Y:S02]  /*f7c0*/  F2I.S64.TRUNC R22, R22 ;  /* 0x0000001600167311 */ /* 0x026e24000020d900 */
[----:B0-----:R-:W-:-:S05]  /*f7d0*/  IMAD.MOV.U32 R3, RZ, RZ, R22 ;  /* 0x000000ffff037224 */ /* 0x001fca00078e0016 */
[----:B------:R-:W-:Y:S01]  /*f7e0*/  STG.E.U8 desc[UR36][R16.64], R3 ;  /* 0x0000000310007986 */ /* 0x000fe2000c101124 */
[----:B------:R-:W-:Y:S05]  /*f7f0*/  EXIT ;  /* 0x000000000000794d */ /* 0x000fea0003800000 */
.L_x_3288:
[----:B------:R-:W-:-:S13]  /*f800*/  ISETP.NE.AND P0, PT, R0, 0x2, PT ;  /* 0x000000020000780c */ /* 0x000fda0003f05270 */
[----:B------:R-:W-:Y:S05]  /*f810*/  @!P0 BRA `(.L_x_3291) ;  /* 0x0000000000288947 */ /* 0x000fea0003800000 */
[----:B------:R-:W-:-:S13]  /*f820*/  ISETP.NE.AND P0, PT, R0, 0x3, PT ;  /* 0x000000030000780c */ /* 0x000fda0003f05270 */
[----:B------:R-:W-:Y:S05]  /*f830*/  @!P0 BRA `(.L_x_3292) ;  /* 0x0000000000148947 */ /* 0x000fea0003800000 */
[----:B------:R-:W-:-:S13]  /*f840*/  ISETP.NE.AND P0, PT, R0, 0x4, PT ;  /* 0x000000040000780c */ /* 0x000fda0003f05270 */
[----:B------:R-:W-:Y:S05]  /*f850*/  @P0 BRA `(.L_x_3290) ;  /* 0x0000000800d40947 */ /* 0x000fea0003800000 */
[----:B-12--5:R-:W0:Y:S02]  /*f860*/  F2I.S64.TRUNC R22, R22 ;  /* 0x0000001600167311 */ /* 0x026e24000020d900 */
[----:B0-----:R-:W-:Y:S01]  /*f870*/  STG.E.64 desc[UR36][R16.64], R22 ;  /* 0x0000001610007986 */ /* 0x001fe2000c101b24 */
[----:B------:R-:W-:Y:S05]  /*f880*/  EXIT ;  /* 0x000000000000794d */ /* 0x000fea0003800000 */
.L_x_3292:
[----:B-1---5:R-:W0:Y:S02]  /*f890*/  F2I.FTZ.TRUNC.NTZ R3, R22 ;  /* 0x0000001600037305 */ /* 0x022e24000021f100 */
[----:B0-----:R-:W-:Y:S01]  /*f8a0*/  STG.E desc[UR36][R16.64], R3 ;  /* 0x0000000310007986 */ /* 0x001fe2000c101924 */
[----:B------:R-:W-:Y:S05]  /*f8b0*/  EXIT ;  /* 0x000000000000794d */ /* 0x000fea0003800000 */
.L_x_3291:
[----:B-1---5:R-:W0:Y:S02]  /*f8c0*/  F2I.FTZ.TRUNC.NTZ R3, R22 ;  /* 0x0000001600037305 */ /* 0x022e24000021f100 */
[----:B0-----:R-:W-:Y:S01]  /*f8d0*/  STG.E.U16 desc[UR36][R16.64], R3 ;  /* 0x0000000310007986 */ /* 0x001fe2000c101524 */
[----:B------:R-:W-:Y:S05]  /*f8e0*/  EXIT ;  /* 0x000000000000794d */ /* 0x000fea0003800000 */
.L_x_3287:
[----:B------:R-:W-:-:S13]  /*f8f0*/  ISETP.GT.AND P0, PT, R0, 0x6, PT ;  /* 0x000000060000780c */ /* 0x000fda0003f04270 */
[----:B------:R-:W-:Y:S05]  /*f900*/  @P0 BRA `(.L_x_3293) ;  /* 0x0000000000240947 */ /* 0x000fea0003800000 */
[----:B------:R-:W-:-:S13]  /*f910*/  ISETP.NE.AND P0, PT, R0, 0x5, PT ;  /* 0x000000050000780c */ /* 0x000fda0003f05270 */
[----:B------:R-:W-:Y:S05]  /*f920*/  @!P0 BRA `(.L_x_3294) ;  /* 0x0000000000108947 */ /* 0x000fea0003800000 */
[----:B------:R-:W-:-:S13]  /*f930*/  ISETP.NE.AND P0, PT, R0, 0x6, PT ;  /* 0x000000060000780c */ /* 0x000fda0003f05270 */
[----:B------:R-:W-:Y:S05]  /*f940*/  @P0 BRA `(.L_x_3290) ;  /* 0x0000000800980947 */ /* 0x000fea0003800000 */
[----:B-1---5:R-:W-:Y:S01]  /*f950*/  STG.E desc[UR36][R16.64], R22 ;  /* 0x0000001610007986 */ /* 0x022fe2000c101924 */
[----:B------:R-:W-:Y:S05]  /*f960*/  EXIT ;  /* 0x000000000000794d */ /* 0x000fea0003800000 */
.L_x_3294:
[----:B-1---5:R-:W-:-:S05]  /*f970*/  F2FP.F16.F32.PACK_AB R22, RZ, R22 ;  /* 0x00000016ff16723e */ /* 0x022fca00000000ff */
[----:B------:R-:W-:Y:S01]  /*f980*/  STG.E.U16 desc[UR36][R16.64], R22 ;  /* 0x0000001610007986 */ /* 0x000fe2000c101524 */
[----:B------:R-:W-:Y:S05]  /*f990*/  EXIT ;  /* 0x000000000000794d */ /* 0x000fea0003800000 */
.L_x_3293:
[----:B------:R-:W-:-:S13]  /*f9a0*/  ISETP.NE.AND P0, PT, R0, 0x7, PT ;  /* 0x000000070000780c */ /* 0x000fda0003f05270 */
[----:B------:R-:W-:Y:S05]  /*f9b0*/  @!P0 BRA `(.L_x_3295) ;  /* 0x0000000000248947 */ /* 0x000fea0003800000 */
[----:B------:R-:W-:-:S13]  /*f9c0*/  ISETP.NE.AND P0, PT, R0, 0x8, PT ;  /* 0x000000080000780c */ /* 0x000fda0003f05270 */
[----:B------:R-:W-:Y:S05]  /*f9d0*/  @!P0 BRA `(.L_x_3296) ;  /* 0x0000000000108947 */ /* 0x000fea0003800000 */
[----:B------:R-:W-:-:S13]  /*f9e0*/  ISETP.NE.AND P0, PT, R0, 0x9, PT ;  /* 0x000000090000780c */ /* 0x000fda0003f05270 */
[----:B------:R-:W-:Y:S05]  /*f9f0*/  @P0 BRA `(.L_x_3290) ;  /* 0x00000008006c0947 */ /* 0x000fea0003800000 */
[----:B-12--5:R-:W-:Y:S01]  /*fa00*/  STG.E.64 desc[UR36][R16.64], R22 ;  /* 0x0000001610007986 */ /* 0x026fe2000c101b24 */
[----:B------:R-:W-:Y:S05]  /*fa10*/  EXIT ;  /* 0x000000000000794d */ /* 0x000fea0003800000 */
.L_x_3296:
[----:B-12--5:R-:W-:-:S05]  /*fa20*/  F2FP.F16.F32.PACK_AB R23, R23, R22 ;  /* 0x000000161717723e */ /* 0x026fca00000000ff */
[----:B------:R-:W-:Y:S01]  /*fa30*/  STG.E desc[UR36][R16.64], R23 ;  /* 0x0000001710007986 */ /* 0x000fe2000c101924 */
[----:B------:R-:W-:Y:S05]  /*fa40*/  EXIT ;  /* 0x000000000000794d */ /* 0x000fea0003800000 */
.L_x_3295:
[----:B-1---5:R-:W-:-:S06]  /*fa50*/  FMUL.FTZ R2, R22, 1 ;  /* 0x3f80000016027820 */ /* 0x022fcc0000410000 */
[----:B------:R-:W0:Y:S02]  /*fa60*/  F2F.F64.F32 R2, R2 ;  /* 0x0000000200027310 */ /* 0x000e240000201800 */
[----:B0-----:R-:W-:Y:S01]  /*fa70*/  STG.E.64 desc[UR36][R16.64], R2 ;  /* 0x0000000210007986 */ /* 0x001fe2000c101b24 */
[----:B------:R-:W-:Y:S05]  /*fa80*/  EXIT ;  /* 0x000000000000794d */ /* 0x000fea0003800000 */
.L_x_3286:
        /* <DEDUP_REMOVED lines=12> */
[----:B------:R-:W-:Y:S01]  /*fb50*/  STG.E.U8 desc[UR36][R16.64], R3 ;  /* 0x0000000310007986 */ /* 0x000fe2000c101124 */
[----:B------:R-:W-:Y:S05]  /*fb60*/  EXIT ;  /* 0x000000000000794d */ /* 0x000fea0003800000 */
.L_x_3299:
[----:B--2--5:R-:W-:Y:S01]  /*fb70*/  FMUL.FTZ R6, R23, 1 ;  /* 0x3f80000017067820 */ /* 0x024fe20000410000 */
[----:B-1----:R-:W-:-:S05]  /*fb80*/  FMUL.FTZ R4, R22, 1 ;  /* 0x3f80000016047820 */ /* 0x002fca0000410000 */
[----:B------:R-:W-:Y:S08]  /*fb90*/  F2F.F64.F32 R6, R6 ;  /* 0x0000000600067310 */ /* 0x000ff00000201800 */
[----:B------:R-:W0:Y:S02]  /*fba0*/  F2F.F64.F32 R4, R4 ;  /* 0x0000000400047310 */ /* 0x000e240000201800 */
[----:B0-----:R-:W-:Y:S01]  /*fbb0*/  STG.E.128 desc[UR36][R16.64], R4 ;  /* 0x0000000410007986 */ /* 0x001fe2000c101d24 */
[----:B------:R-:W-:Y:S05]  /*fbc0*/  EXIT ;  /* 0x000000000000794d */ /* 0x000fea0003800000 */
.L_x_3298:
        /* <DEDUP_REMOVED lines=20> */
.L_x_3303:
[----:B------:R-:W-:Y:S05]  /*fd10*/  BSYNC B0 ;  /* 0x0000000000007941 */ /* 0x000fea0003800000 */
.L_x_3302:
[----:B------:R-:W-:-:S05]  /*fd20*/  LOP3.LUT R5, R0, R5, RZ, 0xfc, !PT ;  /* 0x0000000500057212 */ /* 0x000fca00078efcff */
[----:B------:R-:W-:Y:S01]  /*fd30*/  STG.E.U8 desc[UR36][R16.64], R5 ;  /* 0x0000000510007986 */ /* 0x000fe2000c101124 */
[----:B------:R-:W-:Y:S05]  /*fd40*/  EXIT ;  /* 0x000000000000794d */ /* 0x000fea0003800000 */
.L_x_3301:
        /* <DEDUP_REMOVED lines=12> */
.L_x_3305:
[----:B------:R-:W-:Y:S01]  /*fe10*/  IMAD.MOV.U32 R0, RZ, RZ, 0x7f ;  /* 0x0000007fff007424 */ /* 0x000fe200078e00ff */
[----:B------:R-:W-:-:S04]  /*fe20*/  ISETP.GT.U32.AND P0, PT, R2, 0x7f800000, PT ;  /* 0x7f8000000200780c */ /* 0x000fc80003f04070 */
[----:B------:R-:W-:-:S09]  /*fe30*/  SEL R0, R0, 0x7c, P0 ;  /* 0x0000007c00007807 */ /* 0x000fd20000000000 */
.L_x_3306:
[----:B------:R-:W-:Y:S05]  /*fe40*/  BSYNC B0 ;  /* 0x0000000000007941 */ /* 0x000fea0003800000 */
.L_x_3304:
[----:B------:R-:W-:-:S04]  /*fe50*/  LOP3.LUT R22, R22, 0x80000000, RZ, 0xc0, !PT ;  /* 0x8000000016167812 */ /* 0x000fc800078ec0ff */
[----:B------:R-:W-:-:S04]  /*fe60*/  SHF.R.U32.HI R3, RZ, 0x18, R22 ;  /* 0x00000018ff037819 */ /* 0x000fc80000011616 */
[----:B------:R-:W-:-:S05]  /*fe70*/  LOP3.LUT R3, R0, R3, RZ, 0xfc, !PT ;  /* 0x0000000300037212 */ /* 0x000fca00078efcff */
[----:B------:R-:W-:Y:S01]  /*fe80*/  STG.E.U8 desc[UR36][R16.64], R3 ;  /* 0x0000000310007986 */ /* 0x000fe2000c101124 */
[----:B------:R-:W-:Y:S05]  /*fe90*/  EXIT ;  /* 0x000000000000794d */ /* 0x000fea0003800000 */
.L_x_3300:
[----:B-1---5:R-:W-:-:S05]  /*fea0*/  F2FP.BF16.F32.PACK_AB R22, RZ, R22 ;  /* 0x00000016ff16723e */ /* 0x022fca00000010ff */
[----:B------:R-:W-:Y:S01]  /*feb0*/  STG.E.U16 desc[UR36][R16.64], R22 ;  /* 0x0000001610007986 */ /* 0x000fe2000c101524 */
[----:B------:R-:W-:Y:S05]  /*fec0*/  EXIT ;  /* 0x000000000000794d */ /* 0x000fea0003800000 */
.L_x_3297:
        /* <DEDUP_REMOVED lines=9> */
[----:B0-----:R-:W-:Y:S01]  /*ff60*/  STG.E.U16 desc[UR36][R16.64], R3 ;  /* 0x0000000310007986 */ /* 0x001fe2000c101524 */
[----:B------:R-:W-:Y:S05]  /*ff70*/  EXIT ;  /* 0x000000000000794d */ /* 0x000fea0003800000 */
.L_x_3309:
        /* <DEDUP_REMOVED lines=16> */
.L_x_3312:
[----:B------:R-:W-:-:S04]  /*10080*/  LOP3.LUT R22, R22, 0x80000000, RZ, 0xc0, !PT ;  /* 0x8000000016167812 */ /* 0x000fc800078ec0ff */
[----:B------:R-:W-:-:S04]  /*10090*/  SHF.R.U32.HI R3, RZ, 0x18, R22 ;  /* 0x00000018ff037819 */ /* 0x000fc80000011616 */
[----:B------:R-:W-:-:S04]  /*100a0*/  LOP3.LUT R0, R0, R3, RZ, 0xfc, !PT ;  /* 0x0000000300007212 */ /* 0x000fc800078efcff */
[----:B------:R-:W-:-:S07]  /*100b0*/  PRMT R8, R0, 0x7610, R8 ;  /* 0x0000761000087816 */ /* 0x000fce0000000008 */
.L_x_3311:
[----:B------:R-:W-:Y:S05]  /*100c0*/  BSYNC B0 ;  /* 0x0000000000007941 */ /* 0x000fea0003800000 */
.L_x_3310:
[----:B------:R-:W-:Y:S01]  /*100d0*/  STG.E.U8 desc[UR36][R16.64], R8 ;  /* 0x0000000810007986 */ /* 0x000fe2000c101124 */
[----:B------:R-:W-:Y:S05]  /*100e0*/  EXIT ;  /* 0x000000000000794d */ /* 0x000fea0003800000 */
.L_x_3308:
        /* <DEDUP_REMOVED lines=16> */
.L_x_3315:
[----:B------:R-:W-:-:S04]  /*101f0*/  LOP3.LUT R22, R22, 0x80000000, RZ, 0xc0, !PT ;  /* 0x8000000016167812 */ /* 0x000fc800078ec0ff */
[----:B------:R-:W-:-:S04]  /*10200*/  SHF.R.U32.HI R3, RZ, 0x18, R22 ;  /* 0x00000018ff037819 */ /* 0x000fc80000011616 */
[----:B------:R-:W-:-:S04]  /*10210*/  LOP3.LUT R0, R0, R3, RZ, 0xfc, !PT ;  /* 0x0000000300007212 */ /* 0x000fc800078efcff */
[----:B------:R-:W-:-:S07]  /*10220*/  PRMT R8, R0, 0x7610, R8 ;  /* 0x0000761000087816 */ /* 0x000fce0000000008 */
.L_x_3314:
[----:B------:R-:W-:Y:S05]  /*10230*/  BSYNC B0 ;  /* 0x0000000000007941 */ /* 0x000fea0003800000 */
.L_x_3313:
[----:B------:R-:W-:Y:S01]  /*10240*/  STG.E.U8 desc[UR36][R16.64], R8 ;  /* 0x0000000810007986 */ /* 0x000fe2000c101124 */
[----:B------:R-:W-:Y:S05]  /*10250*/  EXIT ;  /* 0x000000000000794d */ /* 0x000fea0003800000 */
.L_x_3307:
        /* <DEDUP_REMOVED lines=21> */
.L_x_3290:
        /* <DEDUP_REMOVED lines=16> */
.L_x_3318:
[----:B------:R-:W-:Y:S05]  /*104b0*/  EXIT ;  /* 0x000000000000794d */ /* 0x000fea0003800000 */
.L_x_3317:
[----:B-12--5:R-:W0:Y:S02]  /*104c0*/  F2I.U64.TRUNC R22, R22 ;  /* 0x0000001600167311 */ /* 0x026e24000020d800 */
[----:B0-----:R-:W-:Y:S01]  /*104d0*/  STG.E.64 desc[UR36][R16.64], R22 ;  /* 0x0000001610007986 */ /* 0x001fe2000c101b24 */
[----:B------:R-:W-:Y:S05]  /*104e0*/  EXIT ;  /* 0x000000000000794d */ /* 0x000fea0003800000 */
.L_x_3316:
[----:B-1---5:R-:W0:Y:S02]  /*104f0*/  F2I.FTZ.U32.TRUNC.NTZ R3, R22 ;  /* 0x0000001600037305 */ /* 0x022e24000021f000 */
[----:B0-----:R-:W-:Y:S01]  /*10500*/  STG.E desc[UR36][R16.64], R3 ;  /* 0x0000000310007986 */ /* 0x001fe2000c101924 */
[----:B------:R-:W-:Y:S05]  /*10510*/  EXIT ;  /* 0x000000000000794d */ /* 0x000fea0003800000 */
.L_x_3319:
        /* <DEDUP_REMOVED lines=14> */
.L_x_4607:


//--------------------- .text._ZN2at6native27unrolled_elementwise_kernelIZZZNS0_54_GLOBAL__N__7dbc7496_16_ComplexKernel_cu_75b981de_334619complex_kernel_cudaERNS_14TensorIteratorEENKUlvE_clEvENKUlvE0_clEvEUlffE_St5arrayIPcLm3EELi4E23TrivialOffsetCalculatorILi2EjESB_ILi1EjENS0_6memory12LoadWithCastILi2EEENSE_13StoreWithCastILi1EEEEEviT_T0_T2_T3_T4_T5_ --------------------------
	.section	.text._ZN2at6native27unrolled_elementwise_kernelIZZZNS0_54_GLOBAL__N__7dbc7496_16_ComplexKernel_cu_75b981de_334619complex_kernel_cudaERNS_14TensorIteratorEENKUlvE_clEvENKUlvE0_clEvEUlffE_St5arrayIPcLm3EELi4E23TrivialOffsetCalculatorILi2EjESB_ILi1EjENS0_6memory12LoadWithCastILi2EEENSE_13StoreWithCastILi1EEEEEviT_T0_T2_T3_T4_T5_,"ax",@progbits
	.align	128
        .global         _ZN2at6native27unrolled_elementwise_kernelIZZZNS0_54_GLOBAL__N__7dbc7496_16_ComplexKernel_cu_75b981de_334619complex_kernel_cudaERNS_14TensorIteratorEENKUlvE_clEvENKUlvE0_clEvEUlffE_St5arrayIPcLm3EELi4E23TrivialOffsetCalculatorILi2EjESB_ILi1EjENS0_6memory12LoadWithCastILi2EEENSE_13StoreWithCastILi1EEEEEviT_T0_T2_T3_T4_T5_
        .type           _ZN2at6native27unrolled_elementwise_kernelIZZZNS0_54_GLOBAL__N__7dbc7496_16_ComplexKernel_cu_75b981de_334619complex_kernel_cudaERNS_14TensorIteratorEENKUlvE_clEvENKUlvE0_clEvEUlffE_St5arrayIPcLm3EELi4E23TrivialOffsetCalculatorILi2EjESB_ILi1EjENS0_6memory12LoadWithCastILi2EEENSE_13StoreWithCastILi1EEEEEviT_T0_T2_T3_T4_T5_,@function
        .size           _ZN2at6native27unrolled_elementwise_kernelIZZZNS0_54_GLOBAL__N__7dbc7496_16_ComplexKernel_cu_75b981de_334619complex_kernel_cudaERNS_14TensorIteratorEENKUlvE_clEvENKUlvE0_clEvEUlffE_St5arrayIPcLm3EELi4E23TrivialOffsetCalculatorILi2EjESB_ILi1EjENS0_6memory12LoadWithCastILi2EEENSE_13StoreWithCastILi1EEEEEviT_T0_T2_T3_T4_T5_,(.L_x_4608 - _ZN2at6native27unrolled_elementwise_kernelIZZZNS0_54_GLOBAL__N__7dbc7496_16_ComplexKernel_cu_75b981de_334619complex_kernel_cudaERNS_14TensorIteratorEENKUlvE_clEvENKUlvE0_clEvEUlffE_St5arrayIPcLm3EELi4E23TrivialOffsetCalculatorILi2EjESB_ILi1EjENS0_6memory12LoadWithCastILi2EEENSE_13StoreWithCastILi1EEEEEviT_T0_T2_T3_T4_T5_)
        .other          _ZN2at6native27unrolled_elementwise_kernelIZZZNS0_54_GLOBAL__N__7dbc7496_16_ComplexKernel_cu_75b981de_334619complex_kernel_cudaERNS_14TensorIteratorEENKUlvE_clEvENKUlvE0_clEvEUlffE_St5arrayIPcLm3EELi4E23TrivialOffsetCalculatorILi2EjESB_ILi1EjENS0_6memory12LoadWithCastILi2EEENSE_13StoreWithCastILi1EEEEEviT_T0_T2_T3_T4_T5_,@"STO_CUDA_ENTRY STV_DEFAULT"
_ZN2at6native27unrolled_elementwise_kernelIZZZNS0_54_GLOBAL__N__7dbc7496_16_ComplexKernel_cu_75b981de_334619complex_kernel_cudaERNS_14TensorIteratorEENKUlvE_clEvENKUlvE0_clEvEUlffE_St5arrayIPcLm3EELi4E23TrivialOffsetCalculatorILi2EjESB_ILi1EjENS0_6memory12LoadWithCastILi2EEENSE_13StoreWithCastILi1EEEEEviT_T0_T2_T3_T4_T5_:
.text._ZN2at6native27unrolled_elementwise_kernelIZZZNS0_54_GLOBAL__N__7dbc7496_16_ComplexKernel_cu_75b981de_334619complex_kernel_cudaERNS_14TensorIteratorEENKUlvE_clEvENKUlvE0_clEvEUlffE_St5arrayIPcLm3EELi4E23TrivialOffsetCalculatorILi2EjESB_ILi1EjENS0_6memory12LoadWithCastILi2EEENSE_13StoreWithCastILi1EEEEEviT_T0_T2_T3_T4_T5_:
        /* <DEDUP_REMOVED lines=35> */
.L_x_3326:
[----:B------:R-:W2:Y:S02]  /*0230*/  LDG.E.U8 R4, desc[UR36][R4.64] ;  /* 0x0000002404047981 */ /* 0x000ea4000c1e1100 */
[----:B--2---:R-:W-:Y:S01]  /*0240*/  I2FP.F32.U32 R27, R4 ;  /* 0x00000004001b7245 */ /* 0x004fe20000201000 */
[----:B------:R-:W-:Y:S06]  /*0250*/  BRA `(.L_x_3328) ;  /* 0x0000000c00307947 */ /* 0x000fec0003800000 */
.L_x_3325:
        /* <DEDUP_REMOVED lines=9> */
.L_x_3330:
[----:B------:R-:W2:Y:S02]  /*02f0*/  LDG.E R4, desc[UR36][R4.64] ;  /* 0x0000002404047981 */ /* 0x000ea4000c1e1900 */
[----:B--2---:R-:W-:Y:S01]  /*0300*/  I2FP.F32.S32 R27, R4 ;  /* 0x00000004001b7245 */ /* 0x004fe20000201400 */
[----:B------:R-:W-:Y:S06]  /*0310*/  BRA `(.L_x_3328) ;  /* 0x0000000c00007947 */ /* 0x000fec0003800000 */
.L_x_3329:
[----:B------:R-:W2:Y:S02]  /*0320*/  LDG.E.U16 R4, desc[UR36][R4.64] ;  /* 0x0000002404047981 */ /* 0x000ea4000c1e1500 */
[----:B--2---:R2:W3:Y:S01]  /*0330*/  I2F.S16 R27, R4 ;  /* 0x00000004001b7306 */ /* 0x0044e20000101400 */
[----:B------:R-:W-:Y:S05]  /*0340*/  BRA `(.L_x_3328) ;  /* 0x0000000800f47947 */ /* 0x000fea0003800000 */
.L_x_3324:
        /* <DEDUP_REMOVED lines=8> */
.L_x_3332:
[----:B------:R-:W2:Y:S02]  /*03d0*/  LDG.E.U16 R4, desc[UR36][R4.64] ;  /* 0x0000002404047981 */ /* 0x000ea4000c1e1500 */
[----:B--2---:R-:W-:Y:S01]  /*03e0*/  HADD2.F32 R27, -RZ, R4.H0_H0 ;  /* 0x20000004ff1b7230 */ /* 0x004fe20000004100 */
[----:B------:R-:W-:Y:S06]  /*03f0*/  BRA `(.L_x_3328) ;  /* 0x0000000800c87947 */ /* 0x000fec0003800000 */
.L_x_3331:
        /* <DEDUP_REMOVED lines=8> */
.L_x_3334:
[----:B------:R-:W2:Y:S02]  /*0480*/  LDG.E.U16 R4, desc[UR36][R4.64] ;  /* 0x0000002404047981 */ /* 0x000ea4000c1e1500 */
[----:B--2---:R-:W-:Y:S01]  /*0490*/  HADD2.F32 R27, -RZ, R4.H0_H0 ;  /* 0x20000004ff1b7230 */ /* 0x004fe20000004100 */
[----:B------:R-:W-:Y:S06]  /*04a0*/  BRA `(.L_x_3328) ;  /* 0x00000008009c7947 */ /* 0x000fec0003800000 */
.L_x_3333:
[----:B------:R-:W2:Y:S01]  /*04b0*/  LDG.E.64 R4, desc[UR36][R4.64] ;  /* 0x0000002404047981 */ /* 0x000ea2000c1e1b00 */
[----:B------:R-:W-:Y:S01]  /*04c0*/  UMOV UR4, 0xf0000000 ;  /* 0xf000000000047882 */ /* 0x000fe20000000000 */
[----:B------:R-:W-:Y:S01]  /*04d0*/  UMOV UR5, 0x380fffff ;  /* 0x380fffff00057882 */ /* 0x000fe20000000000 */
[----:B--2---:R-:W0:Y:S01]  /*04e0*/  F2F.F32.F64 R27, R4 ;  /* 0x00000004001b7310 */ /* 0x004e220000301000 */
[----:B------:R-:W-:-:S14]  /*04f0*/  DSETP.GEU.AND P0, PT, |R4|, UR4, PT ;  /* 0x0000000404007e2a */ /* 0x000fdc000bf0e200 */
[----:B0-----:R-:W-:Y:S01]  /*0500*/  @!P0 FMUL R27, R27, 1.175494350822287508e-38 ;  /* 0x008000001b1b8820 */ /* 0x001fe20000400000 */
[----:B------:R-:W-:Y:S06]  /*0510*/  BRA `(.L_x_3328) ;  /* 0x0000000800807947 */ /* 0x000fec0003800000 */
.L_x_3323:
        /* <DEDUP_REMOVED lines=12> */
.L_x_3337:
[----:B------:R-:W2:Y:S01]  /*05e0*/  LDG.E.64 R4, desc[UR36][R4.64] ;  /* 0x0000002404047981 */ /* 0x000ea2000c1e1b00 */
[----:B------:R-:W-:Y:S01]  /*05f0*/  UMOV UR4, 0xf0000000 ;  /* 0xf000000000047882 */ /* 0x000fe20000000000 */
[----:B------:R-:W-:Y:S01]  /*0600*/  UMOV UR5, 0x380fffff ;  /* 0x380fffff00057882 */ /* 0x000fe20000000000 */
[----:B--2---:R-:W0:Y:S01]  /*0610*/  F2F.F32.F64 R27, R4 ;  /* 0x00000004001b7310 */ /* 0x004e220000301000 */
[----:B------:R-:W-:-:S14]  /*0620*/  DSETP.GEU.AND P0, PT, |R4|, UR4, PT ;  /* 0x0000000404007e2a */ /* 0x000fdc000bf0e200 */
[----:B0-----:R-:W-:Y:S01]  /*0630*/  @!P0 FMUL R27, R27, 1.175494350822287508e-38 ;  /* 0x008000001b1b8820 */ /* 0x001fe20000400000 */
[----:B------:R-:W-:Y:S06]  /*0640*/  BRA `(.L_x_3328) ;  /* 0x0000000800347947 */ /* 0x000fec0003800000 */
.L_x_3336:
        /* <DEDUP_REMOVED lines=24> */
[----:B------:R-:W-:Y:S01]  /*07d0*/  LOP3.LUT R27, R6, 0x80000000, R27, 0xf8, !PT ;  /* 0x80000000061b7812 */ /* 0x000fe200078ef81b */
[----:B------:R-:W-:Y:S06]  /*07e0*/  BRA `(.L_x_3328) ;  /* 0x0000000400cc7947 */ /* 0x000fec0003800000 */
.L_x_3339:
        /* <DEDUP_REMOVED lines=14> */
.L_x_3338:
[----:B------:R-:W2:Y:S02]  /*08d0*/  LDG.E.U16 R4, desc[UR36][R4.64] ;  /* 0x0000002404047981 */ /* 0x000ea4000c1e1500 */
[----:B--2---:R-:W-:Y:S01]  /*08e0*/  IMAD.U32 R27, R4, 0x10000, RZ ;  /* 0x00010000041b7824 */ /* 0x004fe200078e00ff */
[----:B------:R-:W-:Y:S06]  /*08f0*/  BRA `(.L_x_3328) ;  /* 0x0000000400887947 */ /* 0x000fec0003800000 */
.L_x_3335:
        /* <DEDUP_REMOVED lines=11> */
.L_x_3342:
        /* <DEDUP_REMOVED lines=20> */
.L_x_3344:
[----:B------:R-:W-:Y:S05]  /*0af0*/  BSYNC B0 ;  /* 0x0000000000007941 */ /* 0x000fea0003800000 */
.L_x_3343:
[----:B------:R-:W-:Y:S01]  /*0b00*/  IMAD.SHL.U32 R3, R3, 0x100000, RZ ;  /* 0x0010000003037824 */ /* 0x000fe200078e00ff */
[----:B------:R-:W-:-:S04]  /*0b10*/  LEA R0, R0, 0x3b800000, 0x17 ;  /* 0x3b80000000007811 */ /* 0x000fc800078eb8ff */
[----:B------:R-:W-:Y:S01]  /*0b20*/  LOP3.LUT R27, R0, R3, R27, 0xfe, !PT ;  /* 0x00000003001b7212 */ /* 0x000fe200078efe1b */
[----:B------:R-:W-:Y:S06]  /*0b30*/  BRA `(.L_x_3328) ;  /* 0x0000000000f87947 */ /* 0x000fec0003800000 */
.L_x_3341:
        /* <DEDUP_REMOVED lines=20> */
.L_x_3346:
[----:B------:R-:W-:Y:S05]  /*0c80*/  BSYNC B0 ;  /* 0x0000000000007941 */ /* 0x000fea0003800000 */
.L_x_3345:
[----:B------:R-:W-:Y:S01]  /*0c90*/  IMAD.SHL.U32 R3, R3, 0x200000, RZ ;  /* 0x0020000003037824 */ /* 0x000fe200078e00ff */
[----:B------:R-:W-:-:S04]  /*0ca0*/  LEA R0, R0, 0x37800000, 0x17 ;  /* 0x3780000000007811 */ /* 0x000fc800078eb8ff */
[----:B------:R-:W-:Y:S01]  /*0cb0*/  LOP3.LUT R27, R0, R3, R27, 0xfe, !PT ;  /* 0x00000003001b7212 */ /* 0x000fe200078efe1b */
[----:B------:R-:W-:Y:S06]  /*0cc0*/  BRA `(.L_x_3328) ;  /* 0x0000000000947947 */ /* 0x000fec0003800000 */
.L_x_3340:
        /* <DEDUP_REMOVED lines=14> */
.L_x_3327:
        /* <DEDUP_REMOVED lines=16> */
.L_x_3349:
[----:B------:R-:W-:Y:S01]  /*0eb0*/  IMAD.MOV.U32 R27, RZ, RZ, RZ ;  /* 0x000000ffff1b7224 */ /* 0x000fe200078e00ff */
[----:B------:R-:W-:Y:S06]  /*0ec0*/  BRA `(.L_x_3328) ;  /* 0x0000000000147947 */ /* 0x000fec0003800000 */
.L_x_3348:
[----:B------:R-:W2:Y:S02]  /*0ed0*/  LDG.E.64 R4, desc[UR36][R4.64] ;  /* 0x0000002404047981 */ /* 0x000ea4000c1e1b00 */
[----:B--2---:R0:W1:Y:S01]  /*0ee0*/  I2F.U64 R27, R4 ;  /* 0x00000004001b7312 */ /* 0x0040620000301000 */
[----:B------:R-:W-:Y:S05]  /*0ef0*/  BRA `(.L_x_3328) ;  /* 0x0000000000087947 */ /* 0x000fea0003800000 */
.L_x_3347:
[----:B------:R-:W2:Y:S02]  /*0f00*/  LDG.E R4, desc[UR36][R4.64] ;  /* 0x0000002404047981 */ /* 0x000ea4000c1e1900 */
[----:B--2---:R-:W-:-:S07]  /*0f10*/  I2FP.F32.U32 R27, R4 ;  /* 0x00000004001b7245 */ /* 0x004fce0000201000 */
.L_x_3328:
[----:B------:R-:W-:Y:S05]  /*0f20*/  BSYNC B6 ;  /* 0x0000000000067941 */ /* 0x000fea0003800000 */
.L_x_3322:
        /* <DEDUP_REMOVED lines=20> */
.L_x_3354:
[----:B------:R-:W2:Y:S02]  /*1070*/  LDG.E.U8 R4, desc[UR36][R4.64] ;  /* 0x0000002404047981 */ /* 0x000ea4000c1e1100 */
[----:B--2---:R-:W-:Y:S01]  /*1080*/  I2FP.F32.U32 R29, R4 ;  /* 0x00000004001d7245 */ /* 0x004fe20000201000 */
[----:B------:R-:W-:Y:S06]  /*1090*/  BRA `(.L_x_3356) ;  /* 0x0000000c002c7947 */ /* 0x000fec0003800000 */
.L_x_3353:
        /* <DEDUP_REMOVED lines=9> */
.L_x_3358:
[----:B------:R-:W2:Y:S02]  /*1130*/  LDG.E R4, desc[UR36][R4.64] ;  /* 0x0000002404047981 */ /* 0x000ea4000c1e1900 */
[----:B--2---:R-:W-:Y:S01]  /*1140*/  I2FP.F32.S32 R29, R4 ;  /* 0x00000004001d7245 */ /* 0x004fe20000201400 */
[----:B------:R-:W-:Y:S06]  /*1150*/  BRA `(.L_x_3356) ;  /* 0x0000000800fc7947 */ /* 0x000fec0003800000 */
.L_x_3357:
[----:B------:R-:W2:Y:S02]  /*1160*/  LDG.E.U16 R4, desc[UR36][R4.64] ;  /* 0x0000002404047981 */ /* 0x000ea4000c1e1500 */
[----:B--2---:R0:W2:Y:S01]  /*1170*/  I2F.S16 R29, R4 ;  /* 0x00000004001d7306 */ /* 0x0040a20000101400 */
[----:B------:R-:W-:Y:S05]  /*1180*/  BRA `(.L_x_3356) ;  /* 0x0000000800f07947 */ /* 0x000fea0003800000 */
.L_x_3352:
        /* <DEDUP_REMOVED lines=8> */
.L_x_3360:
[----:B------:R-:W2:Y:S02]  /*1210*/  LDG.E.U16 R4, desc[UR36][R4.64] ;  /* 0x0000002404047981 */ /* 0x000ea4000c1e1500 */
[----:B--2---:R-:W-:Y:S01]  /*1220*/  HADD2.F32 R29, -RZ, R4.H0_H0 ;  /* 0x20000004ff1d7230 */ /* 0x004fe20000004100 */
[----:B------:R-:W-:Y:S06]  /*1230*/  BRA `(.L_x_3356) ;  /* 0x0000000800c47947 */ /* 0x000fec0003800000 */
.L_x_3359:
        /* <DEDUP_REMOVED lines=8> */
.L_x_3362:
[----:B------:R-:W2:Y:S02]  /*12c0*/  LDG.E.U16 R4, desc[UR36][R4.64] ;  /* 0x0000002404047981 */ /* 0x000ea4000c1e1500 */
[----:B--2---:R-:W-:Y:S01]  /*12d0*/  HADD2.F32 R29, -RZ, R4.H0_H0 ;  /* 0x20000004ff1d7230 */ /* 0x004fe20000004100 */
[----:B------:R-:W-:Y:S06]  /*12e0*/  BRA `(.L_x_3356) ;  /* 0x0000000800987947 */ /* 0x000fec0003800000 */
.L_x_3361:
[----:B------:R-:W2:Y:S01]  /*12f0*/  LDG.E.64 R4, desc[UR36][R4.64] ;  /* 0x0000002404047981 */ /* 0x000ea2000c1e1b00 */
[----:B------:R-:W-:Y:S01]  /*1300*/  UMOV UR4, 0xf0000000 ;  /* 0xf000000000047882 */ /* 0x000fe20000000000 */
[----:B------:R-:W-:Y:S01]  /*1310*/  UMOV UR5, 0x380fffff ;  /* 0x380fffff00057882 */ /* 0x000fe20000000000 */
[----:B--2---:R-:W0:Y:S01]  /*1320*/  F2F.F32.F64 R29, R4 ;  /* 0x00000004001d7310 */ /* 0x004e220000301000 */
[----:B------:R-:W-:-:S14]  /*1330*/  DSETP.GEU.AND P0, PT, |R4|, UR4, PT ;  /* 0x0000000404007e2a */ /* 0x000fdc000bf0e200 */
[----:B0-----:R-:W-:Y:S01]  /*1340*/  @!P0 FMUL R29, R29, 1.175494350822287508e-38 ;  /* 0x008000001d1d8820 */ /* 0x001fe20000400000 */
[----:B------:R-:W-:Y:S06]  /*1350*/  BRA `(.L_x_3356) ;  /* 0x00000008007c7947 */ /* 0x000fec0003800000 */
.L_x_3351:
        /* <DEDUP_REMOVED lines=12> */
.L_x_3365:
[----:B------:R-:W2:Y:S01]  /*1420*/  LDG.E.64 R4, desc[UR36][R4.64] ;  /* 0x0000002404047981 */ /* 0x000ea2000c1e1b00 */
[----:B------:R-:W-:Y:S01]  /*1430*/  UMOV UR4, 0xf0000000 ;  /* 0xf000000000047882 */ /* 0x000fe20000000000 */
[----:B------:R-:W-:Y:S01]  /*1440*/  UMOV UR5, 0x380fffff ;  /* 0x380fffff00057882 */ /* 0x000fe20000000000 */
[----:B--2---:R-:W0:Y:S01]  /*1450*/  F2F.F32.F64 R29, R4 ;  /* 0x00000004001d7310 */ /* 0x004e220000301000 */
[----:B------:R-:W-:-:S14]  /*1460*/  DSETP.GEU.AND P0, PT, |R4|, UR4, PT ;  /* 0x0000000404007e2a */ /* 0x000fdc000bf0e200 */
[----:B0-----:R-:W-:Y:S01]  /*1470*/  @!P0 FMUL R29, R29, 1.175494350822287508e-38 ;  /* 0x008000001d1d8820 */ /* 0x001fe20000400000 */
[----:B------:R-:W-:Y:S06]  /*1480*/  BRA `(.L_x_3356) ;  /* 0x0000000800307947 */ /* 0x000fec0003800000 */
.L_x_3364:
        /* <DEDUP_REMOVED lines=26> */
.L_x_3367:
        /* <DEDUP_REMOVED lines=13> */
.L_x_3366:
[----:B------:R-:W2:Y:S02]  /*1700*/  LDG.E.U16 R4, desc[UR36][R4.64] ;  /* 0x0000002404047981 */ /* 0x000ea4000c1e1500 */
[----:B--2---:R-:W-:Y:S01]  /*1710*/  IMAD.U32 R29, R4, 0x10000, RZ ;  /* 0x00010000041d7824 */ /* 0x004fe200078e00ff */
[----:B------:R-:W-:Y:S06]  /*1720*/  BRA `(.L_x_3356) ;  /* 0x0000000400887947 */ /* 0x000fec0003800000 */
.L_x_3363:
        /* <DEDUP_REMOVED lines=11> */
.L_x_3370:
        /* <DEDUP_REMOVED lines=20> */
.L_x_3372:
[----:B------:R-:W-:Y:S05]  /*1920*/  BSYNC B0 ;  /* 0x0000000000007941 */ /* 0x000fea0003800000 */
.L_x_3371:
[----:B------:R-:W-:Y:S01]  /*1930*/  IMAD.SHL.U32 R3, R3, 0x100000, RZ ;  /* 0x0010000003037824 */ /* 0x000fe200078e00ff */
[----:B------:R-:W-:-:S04]  /*1940*/  LEA R0, R0, 0x3b800000, 0x17 ;  /* 0x3b80000000007811 */ /* 0x000fc800078eb8ff */
[----:B------:R-:W-:Y:S01]  /*1950*/  LOP3.LUT R29, R0, R3, R29, 0xfe, !PT ;  /* 0x00000003001d7212 */ /* 0x000fe200078efe1d */
[----:B------:R-:W-:Y:S06]  /*1960*/  BRA `(.L_x_3356) ;  /* 0x0000000000f87947 */ /* 0x000fec0003800000 */
.L_x_3369:
        /* <DEDUP_REMOVED lines=20> */
.L_x_3374:
[----:B------:R-:W-:Y:S05]  /*1ab0*/  BSYNC B0 ;  /* 0x0000000000007941 */ /* 0x000fea0003800000 */
.L_x_3373:
[----:B------:R-:W-:Y:S01]  /*1ac0*/  IMAD.SHL.U32 R3, R3, 0x200000, RZ ;  /* 0x0020000003037824 */ /* 0x000fe200078e00ff */
[----:B------:R-:W-:-:S04]  /*1ad0*/  LEA R0, R0, 0x37800000, 0x17 ;  /* 0x3780000000007811 */ /* 0x000fc800078eb8ff */
[----:B------:R-:W-:Y:S01]  /*1ae0*/  LOP3.LUT R29, R0, R3, R29, 0xfe, !PT ;  /* 0x00000003001d7212 */ /* 0x000fe200078efe1d */
[----:B------:R-:W-:Y:S06]  /*1af0*/  BRA `(.L_x_3356) ;  /* 0x0000000000947947 */ /* 0x000fec0003800000 */
.L_x_3368:
        /* <DEDUP_REMOVED lines=14> */
.L_x_3355:
        /* <DEDUP_REMOVED lines=16> */
.L_x_3377:
[----:B------:R-:W-:Y:S01]  /*1ce0*/  IMAD.MOV.U32 R29, RZ, RZ, RZ ;  /* 0x000000ffff1d7224 */ /* 0x000fe200078e00ff */
[----:B------:R-:W-:Y:S06]  /*1cf0*/  BRA `(.L_x_3356) ;  /* 0x0000000000147947 */ /* 0x000fec0003800000 */
.L_x_3376:
[----:B------:R-:W2:Y:S02]  /*1d00*/  LDG.E.64 R4, desc[UR36][R4.64] ;  /* 0x0000002404047981 */ /* 0x000ea4000c1e1b00 */
[----:B--2---:R0:W2:Y:S01]  /*1d10*/  I2F.U64 R29, R4 ;  /* 0x00000004001d7312 */ /* 0x0040a20000301000 */
[----:B------:R-:W-:Y:S05]  /*1d20*/  BRA `(.L_x_3356) ;  /* 0x0000000000087947 */ /* 0x000fea0003800000 */
.L_x_3375:
[----:B------:R-:W2:Y:S02]  /*1d30*/  LDG.E R4, desc[UR36][R4.64] ;  /* 0x0000002404047981 */ /* 0x000ea4000c1e1900 */
[----:B--2---:R-:W-:-:S07]  /*1d40*/  I2FP.F32.U32 R29, R4 ;  /* 0x00000004001d7245 */ /* 0x004fce0000201000 */
.L_x_3356:
[----:B------:R-:W-:Y:S05]  /*1d50*/  BSYNC B6 ;  /* 0x0000000000067941 */ /* 0x000fea0003800000 */
.L_x_3350:
[----:B------:R-:W0:Y:S02]  /*1d60*/  S2R R16, SR_TID.X ;  /* 0x0000000000107919 */ /* 0x000e240000002100 */
[----:B0-----:R-:W-:-:S07]  /*1d70*/  VIADD R16, R16, 0x80 ;  /* 0x0000008010107836 */ /* 0x001fce0000000000 */
.L_x_3321:
[----:B------:R-:W-:Y:S05]  /*1d80*/  BSYNC B7 ;  /* 0x0000000000077941 */ /* 0x000fea0003800000 */
.L_x_3320:
        /* <DEDUP_REMOVED lines=25> */
.L_x_3384:
[----:B------:R-:W4:Y:S02]  /*1f20*/  LDG.E.U8 R4, desc[UR36][R4.64] ;  /* 0x0000002404047981 */ /* 0x000f24000c1e1100 */
[----:B----4-:R-:W-:Y:S01]  /*1f30*/  I2FP.F32.U32 R24, R4 ;  /* 0x0000000400187245 */ /* 0x010fe20000201000 */
[----:B------:R-:W-:Y:S06]  /*1f40*/  BRA `(.L_x_3386) ;  /* 0x0000000c002c7947 */ /* 0x000fec0003800000 */
.L_x_3383:
        /* <DEDUP_REMOVED lines=9> */
.L_x_3388:
[----:B------:R-:W4:Y:S02]  /*1fe0*/  LDG.E R4, desc[UR36][R4.64] ;  /* 0x0000002404047981 */ /* 0x000f24000c1e1900 */
[----:B----4-:R-:W-:Y:S01]  /*1ff0*/  I2FP.F32.S32 R24, R4 ;  /* 0x0000000400187245 */ /* 0x010fe20000201400 */
[----:B------:R-:W-:Y:S06]  /*2000*/  BRA `(.L_x_3386) ;  /* 0x0000000800fc7947 */ /* 0x000fec0003800000 */
.L_x_3387:
[----:B------:R-:W4:Y:S02]  /*2010*/  LDG.E.U16 R4, desc[UR36][R4.64] ;  /* 0x0000002404047981 */ /* 0x000f24000c1e1500 */
[----:B----4-:R0:W4:Y:S01]  /*2020*/  I2F.S16 R24, R4 ;  /* 0x0000000400187306 */ /* 0x0101220000101400 */
[----:B------:R-:W-:Y:S05]  /*2030*/  BRA `(.L_x_3386) ;  /* 0x0000000800f07947 */ /* 0x000fea0003800000 */
.L_x_3382:
        /* <DEDUP_REMOVED lines=8> */
.L_x_3390:
[----:B------:R-:W4:Y:S02]  /*20c0*/  LDG.E.U16 R4, desc[UR36][R4.64] ;  /* 0x0000002404047981 */ /* 0x000f24000c1e1500 */
[----:B----4-:R-:W-:Y:S01]  /*20d0*/  HADD2.F32 R24, -RZ, R4.H0_H0 ;  /* 0x20000004ff187230 */ /* 0x010fe20000004100 */
[----:B------:R-:W-:Y:S06]  /*20e0*/  BRA `(.L_x_3386) ;  /* 0x0000000800c47947 */ /* 0x000fec0003800000 */
.L_x_3389:
        /* <DEDUP_REMOVED lines=8> */
.L_x_3392:
[----:B------:R-:W4:Y:S02]  /*2170*/  LDG.E.U16 R4, desc[UR36][R4.64] ;  /* 0x0000002404047981 */ /* 0x000f24000c1e1500 */
[----:B----4-:R-:W-:Y:S01]  /*2180*/  HADD2.F32 R24, -RZ, R4.H0_H0 ;  /* 0x20000004ff187230 */ /* 0x010fe20000004100 */
[----:B------:R-:W-:Y:S06]  /*2190*/  BRA `(.L_x_3386) ;  /* 0x0000000800987947 */ /* 0x000fec0003800000 */
.L_x_3391:
[----:B------:R-:W4:Y:S01]  /*21a0*/  LDG.E.64 R4, desc[UR36][R4.64] ;  /* 0x0000002404047981 */ /* 0x000f22000c1e1b00 */
[----:B------:R-:W-:Y:S01]  /*21b0*/  UMOV UR4, 0xf0000000 ;  /* 0xf000000000047882 */ /* 0x000fe20000000000 */
[----:B------:R-:W-:Y:S01]  /*21c0*/  UMOV UR5, 0x380fffff ;  /* 0x380fffff00057882 */ /* 0x000fe20000000000 */
[----:B----4-:R-:W0:Y:S01]  /*21d0*/  F2F.F32.F64 R24, R4 ;  /* 0x0000000400187310 */ /* 0x010e220000301000 */
[----:B------:R-:W-:-:S14]  /*21e0*/  DSETP.GEU.AND P0, PT, |R4|, UR4, PT ;  /* 0x0000000404007e2a */ /* 0x000fdc000bf0e200 */
[----:B0-----:R-:W-:Y:S01]  /*21f0*/  @!P0 FMUL R24, R24, 1.175494350822287508e-38 ;  /* 0x0080000018188820 */ /* 0x001fe20000400000 */
[----:B------:R-:W-:Y:S06]  /*2200*/  BRA `(.L_x_3386) ;  /* 0x00000008007c7947 */ /* 0x000fec0003800000 */
.L_x_3381:
        /* <DEDUP_REMOVED lines=12> */
.L_x_3395:
[----:B------:R-:W4:Y:S01]  /*22d0*/  LDG.E.64 R4, desc[UR36][R4.64] ;  /* 0x0000002404047981 */ /* 0x000f22000c1e1b00 */
[----:B------:R-:W-:Y:S01]  /*22e0*/  UMOV UR4, 0xf0000000 ;  /* 0xf000000000047882 */ /* 0x000fe20000000000 */
[----:B------:R-:W-:Y:S01]  /*22f0*/  UMOV UR5, 0x380fffff ;  /* 0x380fffff00057882 */ /* 0x000fe20000000000 */
[----:B----4-:R-:W0:Y:S01]  /*2300*/  F2F.F32.F64 R24, R4 ;  /* 0x0000000400187310 */ /* 0x010e220000301000 */
[----:B------:R-:W-:-:S14]  /*2310*/  DSETP.GEU.AND P0, PT, |R4|, UR4, PT ;  /* 0x0000000404007e2a */ /* 0x000fdc000bf0e200 */
[----:B0-----:R-:W-:Y:S01]  /*2320*/  @!P0 FMUL R24, R24, 1.175494350822287508e-38 ;  /* 0x0080000018188820 */ /* 0x001fe20000400000 */
[----:B------:R-:W-:Y:S06]  /*2330*/  BRA `(.L_x_3386) ;  /* 0x0000000800307947 */ /* 0x000fec0003800000 */
.L_x_3394:
        /* <DEDUP_REMOVED lines=26> */
.L_x_3397:
        /* <DEDUP_REMOVED lines=8> */
[----:B------:R-:W-:Y:S01]  /*2560*/  @P0 FMUL.FTZ R24, R3, 1.9259299443872358531e-34 ;  /* 0x0780000003180820 */ /* 0x000fe20000410000 */
[----:B------:R-:W-:Y:S02]  /*2570*/  IMAD.SHL.U32 R3, R4, 0x1000000, RZ ;  /* 0x0100000004037824 */ /* 0x000fe400078e00ff */
[----:B------:R-:W-:-:S05]  /*2580*/  @!P0 FADD.FTZ R24, R0, -0.5 ;  /* 0xbf00000000188421 */ /* 0x000fca0000010000 */
[----:B------:R-:W-:Y:S01]  /*2590*/  LOP3.LUT R24, R24, 0x80000000, R3, 0xf8, !PT ;  /* 0x8000000018187812 */ /* 0x000fe200078ef803 */
[----:B------:R-:W-:Y:S06]  /*25a0*/  BRA `(.L_x_3386) ;  /* 0x0000000400947947 */ /* 0x000fec0003800000 */
.L_x_3396:
[----:B------:R-:W4:Y:S02]  /*25b0*/  LDG.E.U16 R4, desc[UR36][R4.64] ;  /* 0x0000002404047981 */ /* 0x000f24000c1e1500 */
[----:B----4-:R-:W-:Y:S01]  /*25c0*/  IMAD.U32 R24, R4, 0x10000, RZ ;  /* 0x0001000004187824 */ /* 0x010fe200078e00ff */
[----:B------:R-:W-:Y:S06]  /*25d0*/  BRA `(.L_x_3386) ;  /* 0x0000000400887947 */ /* 0x000fec0003800000 */
.L_x_3393:
        /* <DEDUP_REMOVED lines=11> */
.L_x_3400:
        /* <DEDUP_REMOVED lines=20> */
.L_x_3402:
[----:B------:R-:W-:Y:S05]  /*27d0*/  BSYNC B0 ;  /* 0x0000000000007941 */ /* 0x000fea0003800000 */
.L_x_3401:
[----:B------:R-:W-:Y:S01]  /*27e0*/  IMAD.SHL.U32 R3, R3, 0x100000, RZ ;  /* 0x0010000003037824 */ /* 0x000fe200078e00ff */
[----:B------:R-:W-:-:S04]  /*27f0*/  LEA R5, R0, 0x3b800000, 0x17 ;  /* 0x3b80000000057811 */ /* 0x000fc800078eb8ff */
[----:B------:R-:W-:Y:S01]  /*2800*/  LOP3.LUT R24, R5, R3, R24, 0xfe, !PT ;  /* 0x0000000305187212 */ /* 0x000fe200078efe18 */
[----:B------:R-:W-:Y:S06]  /*2810*/  BRA `(.L_x_3386) ;  /* 0x0000000000f87947 */ /* 0x000fec0003800000 */
.L_x_3399:
        /* <DEDUP_REMOVED lines=20> */
.L_x_3404:
[----:B------:R-:W-:Y:S05]  /*2960*/  BSYNC B0 ;  /* 0x0000000000007941 */ /* 0x000fea0003800000 */
.L_x_3403:
[----:B------:R-:W-:Y:S01]  /*2970*/  IMAD.SHL.U32 R3, R3, 0x200000, RZ ;  /* 0x0020000003037824 */ /* 0x000fe200078e00ff */
[----:B------:R-:W-:-:S04]  /*2980*/  LEA R5, R0, 0x37800000, 0x17 ;  /* 0x3780000000057811 */ /* 0x000fc800078eb8ff */
[----:B------:R-:W-:Y:S01]  /*2990*/  LOP3.LUT R24, R5, R3, R24, 0xfe, !PT ;  /* 0x0000000305187212 */ /* 0x000fe200078efe18 */
[----:B------:R-:W-:Y:S06]  /*29a0*/  BRA `(.L_x_3386) ;  /* 0x0000000000947947 */ /* 0x000fec0003800000 */
.L_x_3398:
        /* <DEDUP_REMOVED lines=14> */
.L_x_3385:
        /* <DEDUP_REMOVED lines=16> */
.L_x_3407:
[----:B------:R-:W-:Y:S01]  /*2b90*/  IMAD.MOV.U32 R24, RZ, RZ, RZ ;  /* 0x000000ffff187224 */ /* 0x000fe200078e00ff */
[----:B------:R-:W-:Y:S06]  /*2ba0*/  BRA `(.L_x_3386) ;  /* 0x0000000000147947 */ /* 0x000fec0003800000 */
.L_x_3406:
[----:B------:R-:W4:Y:S02]  /*2bb0*/  LDG.E.64 R24, desc[UR36][R4.64] ;  /* 0x0000002404187981 */ /* 0x000f24000c1e1b00 */
[----:B----4-:R0:W4:Y:S01]  /*2bc0*/  I2F.U64 R24, R24 ;  /* 0x0000001800187312 */ /* 0x0101220000301000 */
[----:B------:R-:W-:Y:S05]  /*2bd0*/  BRA `(.L_x_3386) ;  /* 0x0000000000087947 */ /* 0x000fea0003800000 */
.L_x_3405:
[----:B------:R-:W4:Y:S02]  /*2be0*/  LDG.E R4, desc[UR36][R4.64] ;  /* 0x0000002404047981 */ /* 0x000f24000c1e1900 */
[----:B----4-:R-:W-:-:S07]  /*2bf0*/  I2FP.F32.U32 R24, R4 ;  /* 0x0000000400187245 */ /* 0x010fce0000201000 */
.L_x_3386:
[----:B------:R-:W-:Y:S05]  /*2c00*/  BSYNC B6 ;  /* 0x0000000000067941 */ /* 0x000fea0003800000 */
.L_x_3380:
        /* <DEDUP_REMOVED lines=20> */
.L_x_3412:
[----:B------:R-:W2:Y:S02]  /*2d50*/  LDG.E.U8 R4, desc[UR36][R4.64] ;  /* 0x0000002404047981 */ /* 0x000ea4000c1e1100 */
[----:B--2---:R-:W-:Y:S01]  /*2d60*/  I2FP.F32.U32 R25, R4 ;  /* 0x0000000400197245 */ /* 0x004fe20000201000 */
[----:B------:R-:W-:Y:S06]  /*2d70*/  BRA `(.L_x_3414) ;  /* 0x0000000c002c7947 */ /* 0x000fec0003800000 */
.L_x_3411:
        /* <DEDUP_REMOVED lines=9> */
.L_x_3416:
[----:B------:R-:W2:Y:S02]  /*2e10*/  LDG.E R4, desc[UR36][R4.64] ;  /* 0x0000002404047981 */ /* 0x000ea4000c1e1900 */
[----:B--2---:R-:W-:Y:S01]  /*2e20*/  I2FP.F32.S32 R25, R4 ;  /* 0x0000000400197245 */ /* 0x004fe20000201400 */
[----:B------:R-:W-:Y:S06]  /*2e30*/  BRA `(.L_x_3414) ;  /* 0x0000000800fc7947 */ /* 0x000fec0003800000 */
.L_x_3415:
[----:B------:R-:W2:Y:S02]  /*2e40*/  LDG.E.U16 R4, desc[UR36][R4.64] ;  /* 0x0000002404047981 */ /* 0x000ea4000c1e1500 */
[----:B--2---:R0:W2:Y:S01]  /*2e50*/  I2F.S16 R25, R4 ;  /* 0x0000000400197306 */ /* 0x0040a20000101400 */
[----:B------:R-:W-:Y:S05]  /*2e60*/  BRA `(.L_x_3414) ;  /* 0x0000000800f07947 */ /* 0x000fea0003800000 */
.L_x_3410:
        /* <DEDUP_REMOVED lines=8> */
.L_x_3418:
[----:B------:R-:W2:Y:S02]  /*2ef0*/  LDG.E.U16 R4, desc[UR36][R4.64] ;  /* 0x0000002404047981 */ /* 0x000ea4000c1e1500 */
[----:B--2---:R-:W-:Y:S01]  /*2f00*/  HADD2.F32 R25, -RZ, R4.H0_H0 ;  /* 0x20000004ff197230 */ /* 0x004fe20000004100 */
[----:B------:R-:W-:Y:S06]  /*2f10*/  BRA `(.L_x_3414) ;  /* 0x0000000800c47947 */ /* 0x000fec0003800000 */
.L_x_3417:
        /* <DEDUP_REMOVED lines=8> */
.L_x_3420:
[----:B------:R-:W2:Y:S02]  /*2fa0*/  LDG.E.U16 R4, desc[UR36][R4.64] ;  /* 0x0000002404047981 */ /* 0x000ea4000c1e1500 */
[----:B--2---:R-:W-:Y:S01]  /*2fb0*/  HADD2.F32 R25, -RZ, R4.H0_H0 ;  /* 0x20000004ff197230 */ /* 0x004fe20000004100 */
[----:B------:R-:W-:Y:S06]  /*2fc0*/  BRA `(.L_x_3414) ;  /* 0x0000000800987947 */ /* 0x000fec0003800000 */
.L_x_3419:
[----:B------:R-:W2:Y:S01]  /*2fd0*/  LDG.E.64 R4, desc[UR36][R4.64] ;  /* 0x0000002404047981 */ /* 0x000ea2000c1e1b00 */
[----:B------:R-:W-:Y:S01]  /*2fe0*/  UMOV UR4, 0xf0000000 ;  /* 0xf000000000047882 */ /* 0x000fe20000000000 */
[----:B------:R-:W-:Y:S01]  /*2ff0*/  UMOV UR5, 0x380fffff ;  /* 0x380fffff00057882 */ /* 0x000fe20000000000 */
[----:B--2---:R-:W0:Y:S01]  /*3000*/  F2F.F32.F64 R25, R4 ;  /* 0x0000000400197310 */ /* 0x004e220000301000 */
[----:B------:R-:W-:-:S14]  /*3010*/  DSETP.GEU.AND P0, PT, |R4|, UR4, PT ;  /* 0x0000000404007e2a */ /* 0x000fdc000bf0e200 */
[----:B0-----:R-:W-:Y:S01]  /*3020*/  @!P0 FMUL R25, R25, 1.175494350822287508e-38 ;  /* 0x0080000019198820 */ /* 0x001fe20000400000 */
[----:B------:R-:W-:Y:S06]  /*3030*/  BRA `(.L_x_3414) ;  /* 0x00000008007c7947 */ /* 0x000fec0003800000 */
.L_x_3409:
        /* <DEDUP_REMOVED lines=12> */
.L_x_3423:
[----:B------:R-:W2:Y:S01]  /*3100*/  LDG.E.64 R4, desc[UR36][R4.64] ;  /* 0x0000002404047981 */ /* 0x000ea2000c1e1b00 */
[----:B------:R-:W-:Y:S01]  /*3110*/  UMOV UR4, 0xf0000000 ;  /* 0xf000000000047882 */ /* 0x000fe20000000000 */
[----:B------:R-:W-:Y:S01]  /*3120*/  UMOV UR5, 0x380fffff ;  /* 0x380fffff00057882 */ /* 0x000fe20000000000 */
[----:B--2---:R-:W0:Y:S01]  /*3130*/  F2F.F32.F64 R25, R4 ;  /* 0x0000000400197310 */ /* 0x004e220000301000 */
[----:B------:R-:W-:-:S14]  /*3140*/  DSETP.GEU.AND P0, PT, |R4|, UR4, PT ;  /* 0x0000000404007e2a */ /* 0x000fdc000bf0e200 */
[----:B0-----:R-:W-:Y:S01]  /*3150*/  @!P0 FMUL R25, R25, 1.175494350822287508e-38 ;  /* 0x0080000019198820 */ /* 0x001fe20000400000 */
[----:B------:R-:W-:Y:S06]  /*3160*/  BRA `(.L_x_3414) ;  /* 0x0000000800307947 */ /* 0x000fec0003800000 */
.L_x_3422:
        /* <DEDUP_REMOVED lines=26> */
.L_x_3425:
        /* <DEDUP_REMOVED lines=13> */
.L_x_3424:
[----:B------:R-:W2:Y:S02]  /*33e0*/  LDG.E.U16 R4, desc[UR36][R4.64] ;  /* 0x0000002404047981 */ /* 0x000ea4000c1e1500 */
[----:B--2---:R-:W-:Y:S01]  /*33f0*/  IMAD.U32 R25, R4, 0x10000, RZ ;  /* 0x0001000004197824 */ /* 0x004fe200078e00ff */
[----:B------:R-:W-:Y:S06]  /*3400*/  BRA `(.L_x_3414) ;  /* 0x0000000400887947 */ /* 0x000fec0003800000 */
.L_x_3421:
        /* <DEDUP_REMOVED lines=11> */
.L_x_3428:
        /* <DEDUP_REMOVED lines=20> */
.L_x_3430:
[----:B------:R-:W-:Y:S05]  /*3600*/  BSYNC B0 ;  /* 0x0000000000007941 */ /* 0x000fea0003800000 */
.L_x_3429:
[----:B------:R-:W-:Y:S01]  /*3610*/  IMAD.SHL.U32 R3, R3, 0x100000, RZ ;  /* 0x0010000003037824 */ /* 0x000fe200078e00ff */
[----:B------:R-:W-:-:S04]  /*3620*/  LEA R0, R0, 0x3b800000, 0x17 ;  /* 0x3b80000000007811 */ /* 0x000fc800078eb8ff */
[----:B------:R-:W-:Y:S01]  /*3630*/  LOP3.LUT R25, R0, R3, R25, 0xfe, !PT ;  /* 0x0000000300197212 */ /* 0x000fe200078efe19 */
[----:B------:R-:W-:Y:S06]  /*3640*/  BRA `(.L_x_3414) ;  /* 0x0000000000f87947 */ /* 0x000fec0003800000 */
.L_x_3427:
        /* <DEDUP_REMOVED lines=20> */
.L_x_3432:
[----:B------:R-:W-:Y:S05]  /*3790*/  BSYNC B0 ;  /* 0x0000000000007941 */ /* 0x000fea0003800000 */
.L_x_3431:
[----:B------:R-:W-:Y:S01]  /*37a0*/  IMAD.SHL.U32 R3, R3, 0x200000, RZ ;  /* 0x0020000003037824 */ /* 0x000fe200078e00ff */
[----:B------:R-:W-:-:S04]  /*37b0*/  LEA R0, R0, 0x37800000, 0x17 ;  /* 0x3780000000007811 */ /* 0x000fc800078eb8ff */
[----:B------:R-:W-:Y:S01]  /*37c0*/  LOP3.LUT R25, R0, R3, R25, 0xfe, !PT ;  /* 0x0000000300197212 */ /* 0x000fe200078efe19 */
[----:B------:R-:W-:Y:S06]  /*37d0*/  BRA `(.L_x_3414) ;  /* 0x0000000000947947 */ /* 0x000fec0003800000 */
.L_x_3426:
        /* <DEDUP_REMOVED lines=14> */
.L_x_3413:
        /* <DEDUP_REMOVED lines=16> */
.L_x_3435:
[----:B------:R-:W-:Y:S01]  /*39c0*/  IMAD.MOV.U32 R25, RZ, RZ, RZ ;  /* 0x000000ffff197224 */ /* 0x000fe200078e00ff */
[----:B------:R-:W-:Y:S06]  /*39d0*/  BRA `(.L_x_3414) ;  /* 0x0000000000147947 */ /* 0x000fec0003800000 */
.L_x_3434:
[----:B------:R-:W2:Y:S02]  /*39e0*/  LDG.E.64 R4, desc[UR36][R4.64] ;  /* 0x0000002404047981 */ /* 0x000ea4000c1e1b00 */
[----:B--2---:R0:W2:Y:S01]  /*39f0*/  I2F.U64 R25, R4 ;  /* 0x0000000400197312 */ /* 0x0040a20000301000 */
[----:B------:R-:W-:Y:S05]  /*3a00*/  BRA `(.L_x_3414) ;  /* 0x0000000000087947 */ /* 0x000fea0003800000 */
.L_x_3433:
[----:B------:R-:W2:Y:S02]  /*3a10*/  LDG.E R4, desc[UR36][R4.64] ;  /* 0x0000002404047981 */ /* 0x000ea4000c1e1900 */
[----:B--2---:R-:W-:-:S07]  /*3a20*/  I2FP.F32.U32 R25, R4 ;  /* 0x0000000400197245 */ /* 0x004fce0000201000 */
.L_x_3414:
[----:B------:R-:W-:Y:S05]  /*3a30*/  BSYNC B6 ;  /* 0x0000000000067941 */ /* 0x000fea0003800000 */
.L_x_3408:
[----:B------:R-:W-:-:S07]  /*3a40*/  VIADD R16, R16, 0x80 ;  /* 0x0000008010107836 */ /* 0x000fce0000000000 */
.L_x_3379:
[----:B------:R-:W-:Y:S05]  /*3a50*/  BSYNC B7 ;  /* 0x0000000000077941 */ /* 0x000fea0003800000 */
.L_x_3378:
[----:B------:R-:W-:Y:S01]  /*3a60*/  ISETP.GE.AND P0, PT, R16, R17, PT ;  /* 0x000000111000720c */ /* 0x000fe20003f06270 */
[----:B------:R-:W-:Y:S01]  /*3a70*/  BSSY B7, `(.L_x_3436) ;  /* 0x00001cd000077945 */ /* 0x000fe20003800000 */
[----:B------:R-:W-:Y:S01]  /*3a80*/  IMAD.MOV.U32 R23, RZ, RZ, RZ ;  /* 0x000000ffff177224 */ /* 0x000fe200078e00ff */
[----:B------:R-:W-:-:S10]  /*3a90*/  CS2R R18, SRZ ;  /* 0x0000000000127805 */ /* 0x000fd4000001ff00 */
        /* <DEDUP_REMOVED lines=22> */
.L_x_3442:
[----:B------:R-:W4:Y:S02]  /*3c00*/  LDG.E.U8 R4, desc[UR36][R4.64] ;  /* 0x0000002404047981 */ /* 0x000f24000c1e1100 */
[----:B----4-:R-:W-:Y:S01]  /*3c10*/  I2FP.F32.U32 R18, R4 ;  /* 0x0000000400127245 */ /* 0x010fe20000201000 */
[----:B------:R-:W-:Y:S06]  /*3c20*/  BRA `(.L_x_3444) ;  /* 0x0000000c002c7947 */ /* 0x000fec0003800000 */
.L_x_3441:
        /* <DEDUP_REMOVED lines=9> */
.L_x_3446:
[----:B------:R-:W4:Y:S02]  /*3cc0*/  LDG.E R4, desc[UR36][R4.64] ;  /* 0x0000002404047981 */ /* 0x000f24000c1e1900 */
[----:B----4-:R-:W-:Y:S01]  /*3cd0*/  I2FP.F32.S32 R18, R4 ;  /* 0x0000000400127245 */ /* 0x010fe20000201400 */
[----:B------:R-:W-:Y:S06]  /*3ce0*/  BRA `(.L_x_3444) ;  /* 0x0000000800fc7947 */ /* 0x000fec0003800000 */
.L_x_3445:
[----:B------:R-:W4:Y:S02]  /*3cf0*/  LDG.E.U16 R4, desc[UR36][R4.64] ;  /* 0x0000002404047981 */ /* 0x000f24000c1e1500 */
[----:B----4-:R0:W4:Y:S01]  /*3d00*/  I2F.S16 R18, R4 ;  /* 0x0000000400127306 */ /* 0x0101220000101400 */
[----:B------:R-:W-:Y:S05]  /*3d10*/  BRA `(.L_x_3444) ;  /* 0x0000000800f07947 */ /* 0x000fea0003800000 */
.L_x_3440:
        /* <DEDUP_REMOVED lines=8> */
.L_x_3448:
[----:B------:R-:W4:Y:S02]  /*3da0*/  LDG.E.U16 R4, desc[UR36][R4.64] ;  /* 0x0000002404047981 */ /* 0x000f24000c1e1500 */
[----:B----4-:R-:W-:Y:S01]  /*3db0*/  HADD2.F32 R18, -RZ, R4.H0_H0 ;  /* 0x20000004ff127230 */ /* 0x010fe20000004100 */
[----:B------:R-:W-:Y:S06]  /*3dc0*/  BRA `(.L_x_3444) ;  /* 0x0000000800c47947 */ /* 0x000fec0003800000 */
.L_x_3447:
        /* <DEDUP_REMOVED lines=8> */
.L_x_3450:
[----:B------:R-:W4:Y:S02]  /*3e50*/  LDG.E.U16 R4, desc[UR36][R4.64] ;  /* 0x0000002404047981 */ /* 0x000f24000c1e1500 */
[----:B----4-:R-:W-:Y:S01]  /*3e60*/  HADD2.F32 R18, -RZ, R4.H0_H0 ;  /* 0x20000004ff127230 */ /* 0x010fe20000004100 */
[----:B------:R-:W-:Y:S06]  /*3e70*/  BRA `(.L_x_3444) ;  /* 0x0000000800987947 */ /* 0x000fec0003800000 */
.L_x_3449:
[----:B------:R-:W4:Y:S01]  /*3e80*/  LDG.E.64 R4, desc[UR36][R4.64] ;  /* 0x0000002404047981 */ /* 0x000f22000c1e1b00 */
[----:B------:R-:W-:Y:S01]  /*3e90*/  UMOV UR4, 0xf0000000 ;  /* 0xf000000000047882 */ /* 0x000fe20000000000 */
[----:B------:R-:W-:Y:S01]  /*3ea0*/  UMOV UR5, 0x380fffff ;  /* 0x380fffff00057882 */ /* 0x000fe20000000000 */
[----:B----4-:R-:W0:Y:S01]  /*3eb0*/  F2F.F32.F64 R18, R4 ;  /* 0x0000000400127310 */ /* 0x010e220000301000 */
[----:B------:R-:W-:-:S14]  /*3ec0*/  DSETP.GEU.AND P0, PT, |R4|, UR4, PT ;  /* 0x0000000404007e2a */ /* 0x000fdc000bf0e200 */
[----:B0-----:R-:W-:Y:S01]  /*3ed0*/  @!P0 FMUL R18, R18, 1.175494350822287508e-38 ;  /* 0x0080000012128820 */ /* 0x001fe20000400000 */
[----:B------:R-:W-:Y:S06]  /*3ee0*/  BRA `(.L_x_3444) ;  /* 0x00000008007c7947 */ /* 0x000fec0003800000 */
.L_x_3439:
        /* <DEDUP_REMOVED lines=12> */
.L_x_3453:
[----:B------:R-:W4:Y:S01]  /*3fb0*/  LDG.E.64 R4, desc[UR36][R4.64] ;  /* 0x0000002404047981 */ /* 0x000f22000c1e1b00 */
[----:B------:R-:W-:Y:S01]  /*3fc0*/  UMOV UR4, 0xf0000000 ;  /* 0xf000000000047882 */ /* 0x000fe20000000000 */
[----:B------:R-:W-:Y:S01]  /*3fd0*/  UMOV UR5, 0x380fffff ;  /* 0x380fffff00057882 */ /* 0x000fe20000000000 */
[----:B----4-:R-:W0:Y:S01]  /*3fe0*/  F2F.F32.F64 R18, R4 ;  /* 0x0000000400127310 */ /* 0x010e220000301000 */
[----:B------:R-:W-:-:S14]  /*3ff0*/  DSETP.GEU.AND P0, PT, |R4|, UR4, PT ;  /* 0x0000000404007e2a */ /* 0x000fdc000bf0e200 */
[----:B0-----:R-:W-:Y:S01]  /*4000*/  @!P0 FMUL R18, R18, 1.175494350822287508e-38 ;  /* 0x0080000012128820 */ /* 0x001fe20000400000 */
[----:B------:R-:W-:Y:S06]  /*4010*/  BRA `(.L_x_3444) ;  /* 0x0000000800307947 */ /* 0x000fec0003800000 */
.L_x_3452:
        /* <DEDUP_REMOVED lines=26> */
.L_x_3455:
        /* <DEDUP_REMOVED lines=13> */
.L_x_3454:
[----:B------:R-:W4:Y:S02]  /*4290*/  LDG.E.U16 R4, desc[UR36][R4.64] ;  /* 0x0000002404047981 */ /* 0x000f24000c1e1500 */
[----:B----4-:R-:W-:Y:S01]  /*42a0*/  IMAD.U32 R18, R4, 0x10000, RZ ;  /* 0x0001000004127824 */ /* 0x010fe200078e00ff */
[----:B------:R-:W-:Y:S06]  /*42b0*/  BRA `(.L_x_3444) ;  /* 0x0000000400887947 */ /* 0x000fec0003800000 */
.L_x_3451:
        /* <DEDUP_REMOVED lines=11> */
.L_x_3458:
        /* <DEDUP_REMOVED lines=20> */
.L_x_3460:
[----:B------:R-:W-:Y:S05]  /*44b0*/  BSYNC B0 ;  /* 0x0000000000007941 */ /* 0x000fea0003800000 */
.L_x_3459:
[----:B------:R-:W-:Y:S01]  /*44c0*/  IMAD.SHL.U32 R3, R3, 0x100000, RZ ;  /* 0x0010000003037824 */ /* 0x000fe200078e00ff */
[----:B------:R-:W-:-:S04]  /*44d0*/  LEA R5, R0, 0x3b800000, 0x17 ;  /* 0x3b80000000057811 */ /* 0x000fc800078eb8ff */
[----:B------:R-:W-:Y:S01]  /*44e0*/  LOP3.LUT R18, R5, R3, R18, 0xfe, !PT ;  /* 0x0000000305127212 */ /* 0x000fe200078efe12 */
[----:B------:R-:W-:Y:S06]  /*44f0*/  BRA `(.L_x_3444) ;  /* 0x0000000000f87947 */ /* 0x000fec0003800000 */
.L_x_3457:
        /* <DEDUP_REMOVED lines=20> */
.L_x_3462:
[----:B------:R-:W-:Y:S05]  /*4640*/  BSYNC B0 ;  /* 0x0000000000007941 */ /* 0x000fea0003800000 */
.L_x_3461:
[----:B------:R-:W-:Y:S01]  /*4650*/  IMAD.SHL.U32 R3, R3, 0x200000, RZ ;  /* 0x0020000003037824 */ /* 0x000fe200078e00ff */
[----:B------:R-:W-:-:S04]  /*4660*/  LEA R5, R0, 0x37800000, 0x17 ;  /* 0x3780000000057811 */ /* 0x000fc800078eb8ff */
[----:B------:R-:W-:Y:S01]  /*4670*/  LOP3.LUT R18, R5, R3, R18, 0xfe, !PT ;  /* 0x0000000305127212 */ /* 0x000fe200078efe12 */
[----:B------:R-:W-:Y:S06]  /*4680*/  BRA `(.L_x_3444) ;  /* 0x0000000000947947 */ /* 0x000fec0003800000 */
.L_x_3456:
        /* <DEDUP_REMOVED lines=14> */
.L_x_3443:
        /* <DEDUP_REMOVED lines=16> */
.L_x_3465:
[----:B------:R-:W-:Y:S01]  /*4870*/  IMAD.MOV.U32 R18, RZ, RZ, RZ ;  /* 0x000000ffff127224 */ /* 0x000fe200078e00ff */
[----:B------:R-:W-:Y:S06]  /*4880*/  BRA `(.L_x_3444) ;  /* 0x0000000000147947 */ /* 0x000fec0003800000 */
.L_x_3464:
[----:B------:R-:W4:Y:S02]  /*4890*/  LDG.E.64 R4, desc[UR36][R4.64] ;  /* 0x0000002404047981 */ /* 0x000f24000c1e1b00 */
[----:B----4-:R0:W4:Y:S01]  /*48a0*/  I2F.U64 R18, R4 ;  /* 0x0000000400127312 */ /* 0x0101220000301000 */
[----:B------:R-:W-:Y:S05]  /*48b0*/  BRA `(.L_x_3444) ;  /* 0x0000000000087947 */ /* 0x000fea0003800000 */
.L_x_3463:
[----:B------:R-:W4:Y:S02]  /*48c0*/  LDG.E R4, desc[UR36][R4.64] ;  /* 0x0000002404047981 */ /* 0x000f24000c1e1900 */
[----:B----4-:R-:W-:-:S07]  /*48d0*/  I2FP.F32.U32 R18, R4 ;  /* 0x0000000400127245 */ /* 0x010fce0000201000 */
.L_x_3444:
[----:B------:R-:W-:Y:S05]  /*48e0*/  BSYNC B6 ;  /* 0x0000000000067941 */ /* 0x000fea0003800000 */
.L_x_3438:
        /* <DEDUP_REMOVED lines=21> */
.L_x_3470:
[----:B------:R-:W2:Y:S02]  /*4a40*/  LDG.E.U8 R4, desc[UR36][R4.64] ;  /* 0x0000002404047981 */ /* 0x000ea4000c1e1100 */
[----:B--2---:R-:W-:Y:S01]  /*4a50*/  I2FP.F32.U32 R19, R4 ;  /* 0x0000000400137245 */ /* 0x004fe20000201000 */
[----:B------:R-:W-:Y:S06]  /*4a60*/  BRA `(.L_x_3472) ;  /* 0x0000000c002c7947 */ /* 0x000fec0003800000 */
.L_x_3469:
        /* <DEDUP_REMOVED lines=9> */
.L_x_3474:
[----:B------:R-:W2:Y:S02]  /*4b00*/  LDG.E R4, desc[UR36][R4.64] ;  /* 0x0000002404047981 */ /* 0x000ea4000c1e1900 */
[----:B--2---:R-:W-:Y:S01]  /*4b10*/  I2FP.F32.S32 R19, R4 ;  /* 0x0000000400137245 */ /* 0x004fe20000201400 */
[----:B------:R-:W-:Y:S06]  /*4b20*/  BRA `(.L_x_3472) ;  /* 0x0000000800fc7947 */ /* 0x000fec0003800000 */
.L_x_3473:
[----:B------:R-:W2:Y:S02]  /*4b30*/  LDG.E.U16 R4, desc[UR36][R4.64] ;  /* 0x0000002404047981 */ /* 0x000ea4000c1e1500 */
[----:B--2---:R0:W1:Y:S01]  /*4b40*/  I2F.S16 R19, R4 ;  /* 0x0000000400137306 */ /* 0x0040620000101400 */
[----:B------:R-:W-:Y:S05]  /*4b50*/  BRA `(.L_x_3472) ;  /* 0x0000000800f07947 */ /* 0x000fea0003800000 */
.L_x_3468:
        /* <DEDUP_REMOVED lines=8> */
.L_x_3476:
[----:B------:R-:W2:Y:S02]  /*4be0*/  LDG.E.U16 R4, desc[UR36][R4.64] ;  /* 0x0000002404047981 */ /* 0x000ea4000c1e1500 */
[----:B--2---:R-:W-:Y:S01]  /*4bf0*/  HADD2.F32 R19, -RZ, R4.H0_H0 ;  /* 0x20000004ff137230 */ /* 0x004fe20000004100 */
[----:B------:R-:W-:Y:S06]  /*4c00*/  BRA `(.L_x_3472) ;  /* 0x0000000800c47947 */ /* 0x000fec0003800000 */
.L_x_3475:
        /* <DEDUP_REMOVED lines=8> */
.L_x_3478:
[----:B------:R-:W2:Y:S02]  /*4c90*/  LDG.E.U16 R4, desc[UR36][R4.64] ;  /* 0x0000002404047981 */ /* 0x000ea4000c1e1500 */
[----:B--2---:R-:W-:Y:S01]  /*4ca0*/  HADD2.F32 R19, -RZ, R4.H0_H0 ;  /* 0x20000004ff137230 */ /* 0x004fe20000004100 */
[----:B------:R-:W-:Y:S06]  /*4cb0*/  BRA `(.L_x_3472) ;  /* 0x0000000800987947 */ /* 0x000fec0003800000 */
.L_x_3477:
[----:B------:R-:W2:Y:S01]  /*4cc0*/  LDG.E.64 R4, desc[UR36][R4.64] ;  /* 0x0000002404047981 */ /* 0x000ea2000c1e1b00 */
[----:B------:R-:W-:Y:S01]  /*4cd0*/  UMOV UR4, 0xf0000000 ;  /* 0xf000000000047882 */ /* 0x000fe20000000000 */
[----:B------:R-:W-:Y:S01]  /*4ce0*/  UMOV UR5, 0x380fffff ;  /* 0x380fffff00057882 */ /* 0x000fe20000000000 */
[----:B--2---:R-:W0:Y:S01]  /*4cf0*/  F2F.F32.F64 R19, R4 ;  /* 0x0000000400137310 */ /* 0x004e220000301000 */
[----:B------:R-:W-:-:S14]  /*4d00*/  DSETP.GEU.AND P0, PT, |R4|, UR4, PT ;  /* 0x0000000404007e2a */ /* 0x000fdc000bf0e200 */
[----:B0-----:R-:W-:Y:S01]  /*4d10*/  @!P0 FMUL R19, R19, 1.175494350822287508e-38 ;  /* 0x0080000013138820 */ /* 0x001fe20000400000 */
[----:B------:R-:W-:Y:S06]  /*4d20*/  BRA `(.L_x_3472) ;  /* 0x00000008007c7947 */ /* 0x000fec0003800000 */
.L_x_3467:
        /* <DEDUP_REMOVED lines=12> */
.L_x_3481:
[----:B------:R-:W2:Y:S01]  /*4df0*/  LDG.E.64 R4, desc[UR36][R4.64] ;  /* 0x0000002404047981 */ /* 0x000ea2000c1e1b00 */
[----:B------:R-:W-:Y:S01]  /*4e00*/  UMOV UR4, 0xf0000000 ;  /* 0xf000000000047882 */ /* 0x000fe20000000000 */
[----:B------:R-:W-:Y:S01]  /*4e10*/  UMOV UR5, 0x380fffff ;  /* 0x380fffff00057882 */ /* 0x000fe20000000000 */
[----:B--2---:R-:W0:Y:S01]  /*4e20*/  F2F.F32.F64 R19, R4 ;  /* 0x0000000400137310 */ /* 0x004e220000301000 */
[----:B------:R-:W-:-:S14]  /*4e30*/  DSETP.GEU.AND P0, PT, |R4|, UR4, PT ;  /* 0x0000000404007e2a */ /* 0x000fdc000bf0e200 */
[----:B0-----:R-:W-:Y:S01]  /*4e40*/  @!P0 FMUL R19, R19, 1.175494350822287508e-38 ;  /* 0x0080000013138820 */ /* 0x001fe20000400000 */
[----:B------:R-:W-:Y:S06]  /*4e50*/  BRA `(.L_x_3472) ;  /* 0x0000000800307947 */ /* 0x000fec0003800000 */
.L_x_3480:
        /* <DEDUP_REMOVED lines=26> */
.L_x_3483:
        /* <DEDUP_REMOVED lines=13> */
.L_x_3482:
[----:B------:R-:W2:Y:S02]  /*50d0*/  LDG.E.U16 R4, desc[UR36][R4.64] ;  /* 0x0000002404047981 */ /* 0x000ea4000c1e1500 */
[----:B--2---:R-:W-:Y:S01]  /*50e0*/  IMAD.U32 R19, R4, 0x10000, RZ ;  /* 0x0001000004137824 */ /* 0x004fe200078e00ff */
[----:B------:R-:W-:Y:S06]  /*50f0*/  BRA `(.L_x_3472) ;  /* 0x0000000400887947 */ /* 0x000fec0003800000 */
.L_x_3479:
        /* <DEDUP_REMOVED lines=11> */
.L_x_3486:
        /* <DEDUP_REMOVED lines=20> */
.L_x_3488:
[----:B------:R-:W-:Y:S05]  /*52f0*/  BSYNC B0 ;  /* 0x0000000000007941 */ /* 0x000fea0003800000 */
.L_x_3487:
[----:B------:R-:W-:Y:S01]  /*5300*/  IMAD.SHL.U32 R3, R3, 0x100000, RZ ;  /* 0x0010000003037824 */ /* 0x000fe200078e00ff */
[----:B------:R-:W-:-:S04]  /*5310*/  LEA R0, R0, 0x3b800000, 0x17 ;  /* 0x3b80000000007811 */ /* 0x000fc800078eb8ff */
[----:B------:R-:W-:Y:S01]  /*5320*/  LOP3.LUT R19, R0, R3, R19, 0xfe, !PT ;  /* 0x0000000300137212 */ /* 0x000fe200078efe13 */
[----:B------:R-:W-:Y:S06]  /*5330*/  BRA `(.L_x_3472) ;  /* 0x0000000000f87947 */ /* 0x000fec0003800000 */
.L_x_3485:
        /* <DEDUP_REMOVED lines=20> */
.L_x_3490:
[----:B------:R-:W-:Y:S05]  /*5480*/  BSYNC B0 ;  /* 0x0000000000007941 */ /* 0x000fea0003800000 */
.L_x_3489:
[----:B------:R-:W-:Y:S01]  /*5490*/  IMAD.SHL.U32 R3, R3, 0x200000, RZ ;  /* 0x0020000003037824 */ /* 0x000fe200078e00ff */
[----:B------:R-:W-:-:S04]  /*54a0*/  LEA R0, R0, 0x37800000, 0x17 ;  /* 0x3780000000007811 */ /* 0x000fc800078eb8ff */
[----:B------:R-:W-:Y:S01]  /*54b0*/  LOP3.LUT R19, R0, R3, R19, 0xfe, !PT ;  /* 0x0000000300137212 */ /* 0x000fe200078efe13 */
[----:B------:R-:W-:Y:S06]  /*54c0*/  BRA `(.L_x_3472) ;  /* 0x0000000000947947 */ /* 0x000fec0003800000 */
.L_x_3484:
        /* <DEDUP_REMOVED lines=14> */
.L_x_3471:
        /* <DEDUP_REMOVED lines=16> */
.L_x_3493:
[----:B------:R-:W-:Y:S01]  /*56b0*/  IMAD.MOV.U32 R19, RZ, RZ, RZ ;  /* 0x000000ffff137224 */ /* 0x000fe200078e00ff */
[----:B------:R-:W-:Y:S06]  /*56c0*/  BRA `(.L_x_3472) ;  /* 0x0000000000147947 */ /* 0x000fec0003800000 */
.L_x_3492:
[----:B------:R-:W2:Y:S02]  /*56d0*/  LDG.E.64 R4, desc[UR36][R4.64] ;  /* 0x0000002404047981 */ /* 0x000ea4000c1e1b00 */
[----:B--2---:R0:W1:Y:S01]  /*56e0*/  I2F.U64 R19, R4 ;  /* 0x0000000400137312 */ /* 0x0040620000301000 */
[----:B------:R-:W-:Y:S05]  /*56f0*/  BRA `(.L_x_3472) ;  /* 0x0000000000087947 */ /* 0x000fea0003800000 */
.L_x_3491:
[----:B------:R-:W2:Y:S02]  /*5700*/  LDG.E R4, desc[UR36][R4.64] ;  /* 0x0000002404047981 */ /* 0x000ea4000c1e1900 */
[----:B--2---:R-:W-:-:S07]  /*5710*/  I2FP.F32.U32 R19, R4 ;  /* 0x0000000400137245 */ /* 0x004fce0000201000 */
.L_x_3472:
[----:B------:R-:W-:Y:S05]  /*5720*/  BSYNC B6 ;  /* 0x0000000000067941 */ /* 0x000fea0003800000 */
.L_x_3466:
[----:B------:R-:W-:-:S07]  /*5730*/  VIADD R16, R16, 0x80 ;  /* 0x0000008010107836 */ /* 0x000fce0000000000 */
.L_x_3437:
[----:B------:R-:W-:Y:S05]  /*5740*/  BSYNC B7 ;  /* 0x0000000000077941 */ /* 0x000fea0003800000 */
.L_x_3436:
        /* <DEDUP_REMOVED lines=25> */
.L_x_3500:
[----:B------:R-:W4:Y:S02]  /*58e0*/  LDG.E.U8 R4, desc[UR36][R4.64] ;  /* 0x0000002404047981 */ /* 0x000f24000c1e1100 */
[----:B----4-:R-:W-:Y:S01]  /*58f0*/  I2FP.F32.U32 R22, R4 ;  /* 0x0000000400167245 */ /* 0x010fe20000201000 */
[----:B------:R-:W-:Y:S06]  /*5900*/  BRA `(.L_x_3502) ;  /* 0x0000000c002c7947 */ /* 0x000fec0003800000 */
.L_x_3499:
        /* <DEDUP_REMOVED lines=9> */
.L_x_3504:
[----:B------:R-:W4:Y:S02]  /*59a0*/  LDG.E R4, desc[UR36][R4.64] ;  /* 0x0000002404047981 */ /* 0x000f24000c1e1900 */
[----:B----4-:R-:W-:Y:S01]  /*59b0*/  I2FP.F32.S32 R22, R4 ;  /* 0x0000000400167245 */ /* 0x010fe20000201400 */
[----:B------:R-:W-:Y:S06]  /*59c0*/  BRA `(.L_x_3502) ;  /* 0x0000000800fc7947 */ /* 0x000fec0003800000 */
.L_x_3503:
[----:B------:R-:W4:Y:S02]  /*59d0*/  LDG.E.U16 R4, desc[UR36][R4.64] ;  /* 0x0000002404047981 */ /* 0x000f24000c1e1500 */
[----:B----4-:R0:W4:Y:S01]  /*59e0*/  I2F.S16 R22, R4 ;  /* 0x0000000400167306 */ /* 0x0101220000101400 */
[----:B------:R-:W-:Y:S05]  /*59f0*/  BRA `(.L_x_3502) ;  /* 0x0000000800f07947 */ /* 0x000fea0003800000 */
.L_x_3498:
        /* <DEDUP_REMOVED lines=8> */
.L_x_3506:
[----:B------:R-:W4:Y:S02]  /*5a80*/  LDG.E.U16 R4, desc[UR36][R4.64] ;  /* 0x0000002404047981 */ /* 0x000f24000c1e1500 */
[----:B----4-:R-:W-:Y:S01]  /*5a90*/  HADD2.F32 R22, -RZ, R4.H0_H0 ;  /* 0x20000004ff167230 */ /* 0x010fe20000004100 */
[----:B------:R-:W-:Y:S06]  /*5aa0*/  BRA `(.L_x_3502) ;  /* 0x0000000800c47947 */ /* 0x000fec0003800000 */
.L_x_3505:
        /* <DEDUP_REMOVED lines=8> */
.L_x_3508:
[----:B------:R-:W4:Y:S02]  /*5b30*/  LDG.E.U16 R4, desc[UR36][R4.64] ;  /* 0x0000002404047981 */ /* 0x000f24000c1e1500 */
[----:B----4-:R-:W-:Y:S01]  /*5b40*/  HADD2.F32 R22, -RZ, R4.H0_H0 ;  /* 0x20000004ff167230 */ /* 0x010fe20000004100 */
[----:B------:R-:W-:Y:S06]  /*5b50*/  BRA `(.L_x_3502) ;  /* 0x0000000800987947 */ /* 0x000fec0003800000 */
.L_x_3507:
[----:B------:R-:W4:Y:S01]  /*5b60*/  LDG.E.64 R4, desc[UR36][R4.64] ;  /* 0x0000002404047981 */ /* 0x000f22000c1e1b00 */
[----:B------:R-:W-:Y:S01]  /*5b70*/  UMOV UR4, 0xf0000000 ;  /* 0xf000000000047882 */ /* 0x000fe20000000000 */
[----:B------:R-:W-:Y:S01]  /*5b80*/  UMOV UR5, 0x380fffff ;  /* 0x380fffff00057882 */ /* 0x000fe20000000000 */
[----:B----4-:R-:W0:Y:S01]  /*5b90*/  F2F.F32.F64 R22, R4 ;  /* 0x0000000400167310 */ /* 0x010e220000301000 */
[----:B------:R-:W-:-:S14]  /*5ba0*/  DSETP.GEU.AND P0, PT, |R4|, UR4, PT ;  /* 0x0000000404007e2a */ /* 0x000fdc000bf0e200 */
[----:B0-----:R-:W-:Y:S01]  /*5bb0*/  @!P0 FMUL R22, R22, 1.175494350822287508e-38 ;  /* 0x0080000016168820 */ /* 0x001fe20000400000 */
[----:B------:R-:W-:Y:S06]  /*5bc0*/  BRA `(.L_x_3502) ;  /* 0x00000008007c7947 */ /* 0x000fec0003800000 */
.L_x_3497:
        /* <DEDUP_REMOVED lines=12> */
.L_x_3511:
[----:B------:R-:W4:Y:S01]  /*5c90*/  LDG.E.64 R4, desc[UR36][R4.64] ;  /* 0x0000002404047981 */ /* 0x000f22000c1e1b00 */
[----:B------:R-:W-:Y:S01]  /*5ca0*/  UMOV UR4, 0xf0000000 ;  /* 0xf000000000047882 */ /* 0x000fe20000000000 */
[----:B------:R-:W-:Y:S01]  /*5cb0*/  UMOV UR5, 0x380fffff ;  /* 0x380fffff00057882 */ /* 0x000fe20000000000 */
[----:B----4-:R-:W0:Y:S01]  /*5cc0*/  F2F.F32.F64 R22, R4 ;  /* 0x0000000400167310 */ /* 0x010e220000301000 */
[----:B------:R-:W-:-:S14]  /*5cd0*/  DSETP.GEU.AND P0, PT, |R4|, UR4, PT ;  /* 0x0000000404007e2a */ /* 0x000fdc000bf0e200 */
[----:B0-----:R-:W-:Y:S01]  /*5ce0*/  @!P0 FMUL R22, R22, 1.175494350822287508e-38 ;  /* 0x0080000016168820 */ /* 0x001fe20000400000 */
[----:B------:R-:W-:Y:S06]  /*5cf0*/  BRA `(.L_x_3502) ;  /* 0x0000000800307947 */ /* 0x000fec0003800000 */
.L_x_3510:
        /* <DEDUP_REMOVED lines=26> */
.L_x_3513:
        /* <DEDUP_REMOVED lines=13> */
.L_x_3512:
[----:B------:R-:W4:Y:S02]  /*5f70*/  LDG.E.U16 R4, desc[UR36][R4.64] ;  /* 0x0000002404047981 */ /* 0x000f24000c1e1500 */
[----:B----4-:R-:W-:Y:S01]  /*5f80*/  IMAD.U32 R22, R4, 0x10000, RZ ;  /* 0x0001000004167824 */ /* 0x010fe200078e00ff */
[----:B------:R-:W-:Y:S06]  /*5f90*/  BRA `(.L_x_3502) ;  /* 0x0000000400887947 */ /* 0x000fec0003800000 */
.L_x_3509:
        /* <DEDUP_REMOVED lines=11> */
.L_x_3516:
        /* <DEDUP_REMOVED lines=20> */
.L_x_3518:
[----:B------:R-:W-:Y:S05]  /*6190*/  BSYNC B0 ;  /* 0x0000000000007941 */ /* 0x000fea0003800000 */
.L_x_3517:
[----:B------:R-:W-:Y:S01]  /*61a0*/  IMAD.SHL.U32 R3, R3, 0x100000, RZ ;  /* 0x0010000003037824 */ /* 0x000fe200078e00ff */
[----:B------:R-:W-:-:S04]  /*61b0*/  LEA R5, R0, 0x3b800000, 0x17 ;  /* 0x3b80000000057811 */ /* 0x000fc800078eb8ff */
[----:B------:R-:W-:Y:S01]  /*61c0*/  LOP3.LUT R22, R5, R3, R22, 0xfe, !PT ;  /* 0x0000000305167212 */ /* 0x000fe200078efe16 */
[----:B------:R-:W-:Y:S06]  /*61d0*/  BRA `(.L_x_3502) ;  /* 0x0000000000f87947 */ /* 0x000fec0003800000 */
.L_x_3515:
        /* <DEDUP_REMOVED lines=20> */
.L_x_3520:
[----:B------:R-:W-:Y:S05]  /*6320*/  BSYNC B0 ;  /* 0x0000000000007941 */ /* 0x000fea0003800000 */
.L_x_3519:
[----:B------:R-:W-:Y:S01]  /*6330*/  IMAD.SHL.U32 R3, R3, 0x200000, RZ ;  /* 0x0020000003037824 */ /* 0x000fe200078e00ff */
[----:B------:R-:W-:-:S04]  /*6340*/  LEA R5, R0, 0x37800000, 0x17 ;  /* 0x3780000000057811 */ /* 0x000fc800078eb8ff */
[----:B------:R-:W-:Y:S01]  /*6350*/  LOP3.LUT R22, R5, R3, R22, 0xfe, !PT ;  /* 0x0000000305167212 */ /* 0x000fe200078efe16 */
[----:B------:R-:W-:Y:S06]  /*6360*/  BRA `(.L_x_3502) ;  /* 0x0000000000947947 */ /* 0x000fec0003800000 */
.L_x_3514:
        /* <DEDUP_REMOVED lines=14> */
.L_x_3501:
        /* <DEDUP_REMOVED lines=16> */
.L_x_3523:
[----:B------:R-:W-:Y:S01]  /*6550*/  IMAD.MOV.U32 R22, RZ, RZ, RZ ;  /* 0x000000ffff167224 */ /* 0x000fe200078e00ff */
[----:B------:R-:W-:Y:S06]  /*6560*/  BRA `(.L_x_3502) ;  /* 0x0000000000147947 */ /* 0x000fec0003800000 */
.L_x_3522:
[----:B------:R-:W4:Y:S02]  /*6570*/  LDG.E.64 R4, desc[UR36][R4.64] ;  /* 0x0000002404047981 */ /* 0x000f24000c1e1b00 */
[----:B----4-:R0:W4:Y:S01]  /*6580*/  I2F.U64 R22, R4 ;  /* 0x0000000400167312 */ /* 0x0101220000301000 */
[----:B------:R-:W-:Y:S05]  /*6590*/  BRA `(.L_x_3502) ;  /* 0x0000000000087947 */ /* 0x000fea0003800000 */
.L_x_3521:
[----:B------:R-:W4:Y:S02]  /*65a0*/  LDG.E R4, desc[UR36][R4.64] ;  /* 0x0000002404047981 */ /* 0x000f24000c1e1900 */
[----:B----4-:R-:W-:-:S07]  /*65b0*/  I2FP.F32.U32 R22, R4 ;  /* 0x0000000400167245 */ /* 0x010fce0000201000 */
.L_x_3502:
[----:B------:R-:W-:Y:S05]  /*65c0*/  BSYNC B6 ;  /* 0x0000000000067941 */ /* 0x000fea0003800000 */
.L_x_3496:
        /* <DEDUP_REMOVED lines=20> */
.L_x_3527:
[----:B------:R-:W2:Y:S02]  /*6710*/  LDG.E.U8 R4, desc[UR36][R4.64] ;  /* 0x0000002404047981 */ /* 0x000ea4000c1e1100 */
[----:B--2---:R-:W-:Y:S01]  /*6720*/  I2FP.F32.U32 R23, R4 ;  /* 0x0000000400177245 */ /* 0x004fe20000201000 */
[----:B------:R-:W-:Y:S06]  /*6730*/  BRA `(.L_x_3495) ;  /* 0x0000000c00207947 */ /* 0x000fec0003800000 */
.L_x_3526:
        /* <DEDUP_REMOVED lines=9> */
.L_x_3530:
[----:B------:R-:W2:Y:S02]  /*67d0*/  LDG.E R4, desc[UR36][R4.64] ;  /* 0x0000002404047981 */ /* 0x000ea4000c1e1900 */
[----:B--2---:R-:W-:Y:S01]  /*67e0*/  I2FP.F32.S32 R23, R4 ;  /* 0x0000000400177245 */ /* 0x004fe20000201400 */
[----:B------:R-:W-:Y:S06]  /*67f0*/  BRA `(.L_x_3495) ;  /* 0x0000000800f07947 */ /* 0x000fec0003800000 */
.L_x_3529:
[----:B------:R-:W2:Y:S02]  /*6800*/  LDG.E.U16 R4, desc[UR36][R4.64] ;  /* 0x0000002404047981 */ /* 0x000ea4000c1e1500 */
[----:B--2---:R0:W1:Y:S01]  /*6810*/  I2F.S16 R23, R4 ;  /* 0x0000000400177306 */ /* 0x0040620000101400 */
[----:B------:R-:W-:Y:S05]  /*6820*/  BRA `(.L_x_3495) ;  /* 0x0000000800e47947 */ /* 0x000fea0003800000 */
.L_x_3525:
        /* <DEDUP_REMOVED lines=8> */
.L_x_3532:
[----:B------:R-:W2:Y:S02]  /*68b0*/  LDG.E.U16 R4, desc[UR36][R4.64] ;  /* 0x0000002404047981 */ /* 0x000ea4000c1e1500 */
[----:B--2---:R-:W-:Y:S01]  /*68c0*/  HADD2.F32 R23, -RZ, R4.H0_H0 ;  /* 0x20000004ff177230 */ /* 0x004fe20000004100 */
[----:B------:R-:W-:Y:S06]  /*68d0*/  BRA `(.L_x_3495) ;  /* 0x0000000800b87947 */ /* 0x000fec0003800000 */
.L_x_3531:
        /* <DEDUP_REMOVED lines=8> */
.L_x_3534:
[----:B------:R-:W2:Y:S02]  /*6960*/  LDG.E.U16 R4, desc[UR36][R4.64] ;  /* 0x0000002404047981 */ /* 0x000ea4000c1e1500 */
[----:B--2---:R-:W-:Y:S01]  /*6970*/  HADD2.F32 R23, -RZ, R4.H0_H0 ;  /* 0x20000004ff177230 */ /* 0x004fe20000004100 */
[----:B------:R-:W-:Y:S06]  /*6980*/  BRA `(.L_x_3495) ;  /* 0x00000008008c7947 */ /* 0x000fec0003800000 */
.L_x_3533:
[----:B------:R-:W2:Y:S01]  /*6990*/  LDG.E.64 R4, desc[UR36][R4.64] ;  /* 0x0000002404047981 */ /* 0x000ea2000c1e1b00 */
[----:B------:R-:W-:Y:S01]  /*69a0*/  UMOV UR4, 0xf0000000 ;  /* 0xf000000000047882 */ /* 0x000fe20000000000 */
[----:B------:R-:W-:Y:S01]  /*69b0*/  UMOV UR5, 0x380fffff ;  /* 0x380fffff00057882 */ /* 0x000fe20000000000 */
[----:B--2---:R-:W0:Y:S01]  /*69c0*/  F2F.F32.F64 R23, R4 ;  /* 0x0000000400177310 */ /* 0x004e220000301000 */
[----:B------:R-:W-:-:S14]  /*69d0*/  DSETP.GEU.AND P0, PT, |R4|, UR4, PT ;  /* 0x0000000404007e2a */ /* 0x000fdc000bf0e200 */
[----:B0-----:R-:W-:Y:S01]  /*69e0*/  @!P0 FMUL R23, R23, 1.175494350822287508e-38 ;  /* 0x0080000017178820 */ /* 0x001fe20000400000 */
[----:B------:R-:W-:Y:S06]  /*69f0*/  BRA `(.L_x_3495) ;  /* 0x0000000800707947 */ /* 0x000fec0003800000 */
.L_x_3524:
        /* <DEDUP_REMOVED lines=12> */
.L_x_3537:
[----:B------:R-:W2:Y:S01]  /*6ac0*/  LDG.E.64 R4, desc[UR36][R4.64] ;  /* 0x0000002404047981 */ /* 0x000ea2000c1e1b00 */
[----:B------:R-:W-:Y:S01]  /*6ad0*/  UMOV UR4, 0xf0000000 ;  /* 0xf000000000047882 */ /* 0x000fe20000000000 */
[----:B------:R-:W-:Y:S01]  /*6ae0*/  UMOV UR5, 0x380fffff ;  /* 0x380fffff00057882 */ /* 0x000fe20000000000 */
[----:B--2---:R-:W0:Y:S01]  /*6af0*/  F2F.F32.F64 R23, R4 ;  /* 0x0000000400177310 */ /* 0x004e220000301000 */
[----:B------:R-:W-:-:S14]  /*6b00*/  DSETP.GEU.AND P0, PT, |R4|, UR4, PT ;  /* 0x0000000404007e2a */ /* 0x000fdc000bf0e200 */
[----:B0-----:R-:W-:Y:S01]  /*6b10*/  @!P0 FMUL R23, R23, 1.175494350822287508e-38 ;  /* 0x0080000017178820 */ /* 0x001fe20000400000 */
[----:B------:R-:W-:Y:S06]  /*6b20*/  BRA `(.L_x_3495) ;  /* 0x0000000800247947 */ /* 0x000fec0003800000 */
.L_x_3536:
        /* <DEDUP_REMOVED lines=26> */
.L_x_3539:
        /* <DEDUP_REMOVED lines=13> */
.L_x_3538:
[----:B------:R-:W2:Y:S02]  /*6da0*/  LDG.E.U16 R4, desc[UR36][R4.64] ;  /* 0x0000002404047981 */ /* 0x000ea4000c1e1500 */
[----:B--2---:R-:W-:Y:S01]  /*6db0*/  IMAD.U32 R23, R4, 0x10000, RZ ;  /* 0x0001000004177824 */ /* 0x004fe200078e00ff */
[----:B------:R-:W-:Y:S06]  /*6dc0*/  BRA `(.L_x_3495) ;  /* 0x00000004007c7947 */ /* 0x000fec0003800000 */
.L_x_3535:
        /* <DEDUP_REMOVED lines=11> */
.L_x_3542:
        /* <DEDUP_REMOVED lines=19> */
.L_x_3544:
[----:B------:R-:W-:Y:S05]  /*6fb0*/  BSYNC B0 ;  /* 0x0000000000007941 */ /* 0x000fea0003800000 */
.L_x_3543:
[----:B------:R-:W-:Y:S01]  /*6fc0*/  IMAD.SHL.U32 R3, R3, 0x100000, RZ ;  /* 0x0010000003037824 */ /* 0x000fe200078e00ff */
[----:B------:R-:W-:-:S04]  /*6fd0*/  LEA R0, R0, 0x3b800000, 0x17 ;  /* 0x3b80000000007811 */ /* 0x000fc800078eb8ff */
[----:B------:R-:W-:Y:S01]  /*6fe0*/  LOP3.LUT R23, R0, R3, R23, 0xfe, !PT ;  /* 0x0000000300177212 */ /* 0x000fe200078efe17 */
[----:B------:R-:W-:Y:S06]  /*6ff0*/  BRA `(.L_x_3495) ;  /* 0x0000000000f07947 */ /* 0x000fec0003800000 */
.L_x_3541:
        /* <DEDUP_REMOVED lines=19> */
.L_x_3546:
[----:B------:R-:W-:Y:S05]  /*7130*/  BSYNC B0 ;  /* 0x0000000000007941 */ /* 0x000fea0003800000 */
.L_x_3545:
[----:B------:R-:W-:Y:S01]  /*7140*/  IMAD.SHL.U32 R3, R3, 0x200000, RZ ;  /* 0x0020000003037824 */ /* 0x000fe200078e00ff */
[----:B------:R-:W-:-:S04]  /*7150*/  LEA R0, R0, 0x37800000, 0x17 ;  /* 0x3780000000007811 */ /* 0x000fc800078eb8ff */
[----:B------:R-:W-:Y:S01]  /*7160*/  LOP3.LUT R23, R0, R3, R23, 0xfe, !PT ;  /* 0x0000000300177212 */ /* 0x000fe200078efe17 */
[----:B------:R-:W-:Y:S06]  /*7170*/  BRA `(.L_x_3495) ;  /* 0x0000000000907947 */ /* 0x000fec0003800000 */
.L_x_3540:
        /* <DEDUP_REMOVED lines=14> */
.L_x_3528:
        /* <DEDUP_REMOVED lines=16> */
.L_x_3549:
[----:B------:R-:W-:Y:S05]  /*7360*/  BRA `(.L_x_3495) ;  /* 0x0000000000147947 */ /* 0x000fea0003800000 */
.L_x_3548:
[----:B------:R-:W2:Y:S02]  /*7370*/  LDG.E.64 R4, desc[UR36][R4.64] ;  /* 0x0000002404047981 */ /* 0x000ea4000c1e1b00 */
[----:B--2---:R0:W1:Y:S01]  /*7380*/  I2F.U64 R23, R4 ;  /* 0x0000000400177312 */ /* 0x0040620000301000 */
[----:B------:R-:W-:Y:S05]  /*7390*/  BRA `(.L_x_3495) ;  /* 0x0000000000087947 */ /* 0x000fea0003800000 */
.L_x_3547:
[----:B------:R-:W2:Y:S02]  /*73a0*/  LDG.E R4, desc[UR36][R4.64] ;  /* 0x0000002404047981 */ /* 0x000ea4000c1e1900 */
[----:B--2---:R-:W-:-:S07]  /*73b0*/  I2FP.F32.U32 R23, R4 ;  /* 0x0000000400177245 */ /* 0x004fce0000201000 */
.L_x_3495:
[----:B------:R-:W-:Y:S05]  /*73c0*/  BSYNC B7 ;  /* 0x0000000000077941 */ /* 0x000fea0003800000 */
.L_x_3494:
[----:B------:R-:W0:Y:S01]  /*73d0*/  S2R R26, SR_TID.X ;  /* 0x00000000001a7919 */ /* 0x000e220000002100 */
[----:B------:R-:W1:Y:S01]  /*73e0*/  LDC.U8 R16, c[0x0][0x240] ;  /* 0x00009000ff107b82 */ /* 0x000e620000000000 */
[----:B------:R-:W-:Y:S01]  /*73f0*/  BSSY B6, `(.L_x_3550) ;  /* 0x0000112000067945 */ /* 0x000fe20003800000 */
[CC--:B0-----:R-:W-:Y:S01]  /*7400*/  ISETP.GE.AND P4, PT, R26.reuse, R17.reuse, PT ;  /* 0x000000111a00720c */ /* 0x0c1fe20003f86270 */
[C---:B------:R-:W-:Y:S01]  /*7410*/  VIADD R0, R26.reuse, 0x100 ;  /* 0x000001001a007836 */ /* 0x040fe20000000000 */
[CC--:B------:R-:W-:Y:S01]  /*7420*/  ISETP.GE.AND P0, PT, R26.reuse, R17.reuse, PT ;  /* 0x000000111a00720c */ /* 0x0c0fe20003f06270 */
[C---:B----4-:R-:W-:Y:S02]  /*7430*/  VIADD R4, R26.reuse, 0x180 ;  /* 0x000001801a047836 */ /* 0x050fe40000000000 */
[----:B------:R-:W-:Y:S01]  /*7440*/  VIADD R28, R26, 0x80 ;  /* 0x000000801a1c7836 */ /* 0x000fe20000000000 */
[-C--:B------:R-:W-:Y:S02]  /*7450*/  ISETP.GE.AND P2, PT, R0, R17.reuse, PT ;  /* 0x000000110000720c */ /* 0x080fe40003f46270 */
[----:B------:R-:W-:-:S02]  /*7460*/  ISETP.GE.AND P3, PT, R4, R17, PT ;  /* 0x000000110400720c */ /* 0x000fc40003f66270 */
[----:B------:R-:W-:Y:S02]  /*7470*/  ISETP.GE.AND P1, PT, R28, R17, PT ;  /* 0x000000111c00720c */ /* 0x000fe40003f26270 */
[----:B--2--5:R-:W-:Y:S02]  /*7480*/  FSEL R5, R29, RZ, !P0 ;  /* 0x000000ff1d057208 */ /* 0x024fe40004000000 */
[----:B-1-3--:R-:W-:Y:S02]  /*7490*/  FSEL R4, R27, RZ, !P0 ;  /* 0x000000ff1b047208 */ /* 0x00afe40004000000 */
[----:B------:R-:W-:Y:S02]  /*74a0*/  FSEL R19, R19, RZ, !P2 ;  /* 0x000000ff13137208 */ /* 0x000fe40005000000 */
[----:B------:R-:W-:Y:S02]  /*74b0*/  FSEL R18, R18, RZ, !P2 ;  /* 0x000000ff12127208 */ /* 0x000fe40005000000 */
[----:B------:R-:W-:-:S02]  /*74c0*/  FSEL R23, R23, RZ, !P3 ;  /* 0x000000ff17177208 */ /* 0x000fc40005800000 */
[----:B------:R-:W-:Y:S02]  /*74d0*/  FSEL R22, R22, RZ, !P3 ;  /* 0x000000ff16167208 */ /* 0x000fe40005800000 */
[----:B------:R-:W-:Y:S02]  /*74e0*/  FSEL R25, R25, RZ, !P1 ;  /* 0x000000ff19197208 */ /* 0x000fe40004800000 */
[----:B------:R-:W-:Y:S01]  /*74f0*/  FSEL R24, R24, RZ, !P1 ;  /* 0x000000ff18187208 */ /* 0x000fe20004800000 */
[----:B------:R-:W-:Y:S06]  /*7500*/  @P4 BRA `(.L_x_3551) ;  /* 0x0000001000004947 */ /* 0x000fec0003800000 */
[----:B------:R-:W0:Y:S01]  /*7510*/  LDC.64 R8, c[0x0][0x218] ;  /* 0x00008600ff087b82 */ /* 0x000e220000000a00 */
        /* <DEDUP_REMOVED lines=21> */
.L_x_3555:
[----:B------:R-:W0:Y:S01]  /*7670*/  F2I.S64.TRUNC R4, R4 ;  /* 0x0000000400047311 */ /* 0x000e22000020d900 */
[----:B------:R-:W-:Y:S02]  /*7680*/  IMAD.MOV.U32 R26, RZ, RZ, R28 ;  /* 0x000000ffff1a7224 */ /* 0x000fe400078e001c */
[----:B0-----:R-:W-:-:S05]  /*7690*/  IMAD.MOV.U32 R3, RZ, RZ, R4 ;  /* 0x000000ffff037224 */ /* 0x001fca00078e0004 */
[----:B------:R0:W-:Y:S01]  /*76a0*/  STG.E.U8 desc[UR36][R8.64], R3 ;  /* 0x0000000308007986 */ /* 0x0001e2000c101124 */
[----:B------:R-:W-:Y:S05]  /*76b0*/  BRA `(.L_x_3551) ;  /* 0x0000000c00947947 */ /* 0x000fea0003800000 */
.L_x_3554:
        /* <DEDUP_REMOVED lines=10> */
.L_x_3558:
[----:B------:R-:W0:Y:S01]  /*7760*/  F2I.FTZ.TRUNC.NTZ R3, R4 ;  /* 0x0000000400037305 */ /* 0x000e22000021f100 */
[----:B------:R-:W-:Y:S01]  /*7770*/  IMAD.MOV.U32 R26, RZ, RZ, R28 ;  /* 0x000000ffff1a7224 */ /* 0x000fe200078e001c */
[----:B0-----:R0:W-:Y:S01]  /*7780*/  STG.E desc[UR36][R8.64], R3 ;  /* 0x0000000308007986 */ /* 0x0011e2000c101924 */
[----:B------:R-:W-:Y:S05]  /*7790*/  BRA `(.L_x_3551) ;  /* 0x0000000c005c7947 */ /* 0x000fea0003800000 */
.L_x_3557:
[----:B------:R-:W0:Y:S01]  /*77a0*/  F2I.FTZ.TRUNC.NTZ R3, R4 ;  /* 0x0000000400037305 */ /* 0x000e22000021f100 */
[----:B------:R-:W-:Y:S01]  /*77b0*/  IMAD.MOV.U32 R26, RZ, RZ, R28 ;  /* 0x000000ffff1a7224 */ /* 0x000fe200078e001c */
[----:B0-----:R0:W-:Y:S01]  /*77c0*/  STG.E.U16 desc[UR36][R8.64], R3 ;  /* 0x0000000308007986 */ /* 0x0011e2000c101524 */
[----:B------:R-:W-:Y:S05]  /*77d0*/  BRA `(.L_x_3551) ;  /* 0x0000000c004c7947 */ /* 0x000fea0003800000 */
.L_x_3553:
        /* <DEDUP_REMOVED lines=9> */
.L_x_3560:
[----:B------:R-:W-:Y:S01]  /*7870*/  F2FP.F16.F32.PACK_AB R4, RZ, R4 ;  /* 0x00000004ff04723e */ /* 0x000fe200000000ff */
[----:B------:R-:W-:-:S04]  /*7880*/  IMAD.MOV.U32 R26, RZ, RZ, R28 ;  /* 0x000000ffff1a7224 */ /* 0x000fc800078e001c */
[----:B------:R4:W-:Y:S01]  /*7890*/  STG.E.U16 desc[UR36][R8.64], R4 ;  /* 0x0000000408007986 */ /* 0x0009e2000c101524 */
[----:B------:R-:W-:Y:S05]  /*78a0*/  BRA `(.L_x_3551) ;  /* 0x0000000c00187947 */ /* 0x000fea0003800000 */
.L_x_3559:
        /* <DEDUP_REMOVED lines=9> */
.L_x_3562:
[----:B------:R-:W-:Y:S01]  /*7940*/  F2FP.F16.F32.PACK_AB R5, R5, R4 ;  /* 0x000000040505723e */ /* 0x000fe200000000ff */
[----:B------:R-:W-:-:S04]  /*7950*/  IMAD.MOV.U32 R26, RZ, RZ, R28 ;  /* 0x000000ffff1a7224 */ /* 0x000fc800078e001c */
[----:B------:R2:W-:Y:S01]  /*7960*/  STG.E desc[UR36][R8.64], R5 ;  /* 0x0000000508007986 */ /* 0x0005e2000c101924 */
[----:B------:R-:W-:Y:S05]  /*7970*/  BRA `(.L_x_3551) ;  /* 0x0000000800e47947 */ /* 0x000fea0003800000 */
.L_x_3561:
[----:B------:R-:W-:Y:S01]  /*7980*/  FMUL.FTZ R4, R4, 1 ;  /* 0x3f80000004047820 */ /* 0x000fe20000410000 */
[----:B------:R-:W-:-:S05]  /*7990*/  IMAD.MOV.U32 R26, RZ, RZ, R28 ;  /* 0x000000ffff1a7224 */ /* 0x000fca00078e001c */
[----:B------:R-:W0:Y:S02]  /*79a0*/  F2F.F64.F32 R4, R4 ;  /* 0x0000000400047310 */ /* 0x000e240000201800 */
[----:B0-----:R0:W-:Y:S01]  /*79b0*/  STG.E.64 desc[UR36][R8.64], R4 ;  /* 0x0000000408007986 */ /* 0x0011e2000c101b24 */
[----:B------:R-:W-:Y:S05]  /*79c0*/  BRA `(.L_x_3551) ;  /* 0x0000000800d07947 */ /* 0x000fea0003800000 */
.L_x_3552:
        /* <DEDUP_REMOVED lines=15> */
.L_x_3565:
[----:B------:R-:W-:Y:S01]  /*7ac0*/  FMUL.FTZ R6, R5, 1 ;  /* 0x3f80000005067820 */ /* 0x000fe20000410000 */
[----:B------:R-:W-:Y:S01]  /*7ad0*/  FMUL.FTZ R4, R4, 1 ;  /* 0x3f80000004047820 */ /* 0x000fe20000410000 */
[----:B------:R-:W-:-:S04]  /*7ae0*/  IMAD.MOV.U32 R26, RZ, RZ, R28 ;  /* 0x000000ffff1a7224 */ /* 0x000fc800078e001c */
[----:B------:R-:W-:Y:S08]  /*7af0*/  F2F.F64.F32 R6, R6 ;  /* 0x0000000600067310 */ /* 0x000ff00000201800 */
[----:B------:R-:W0:Y:S02]  /*7b00*/  F2F.F64.F32 R4, R4 ;  /* 0x0000000400047310 */ /* 0x000e240000201800 */
[----:B0-----:R0:W-:Y:S01]  /*7b10*/  STG.E.128 desc[UR36][R8.64], R4 ;  /* 0x0000000408007986 */ /* 0x0011e2000c101d24 */
[----:B------:R-:W-:Y:S05]  /*7b20*/  BRA `(.L_x_3551) ;  /* 0x0000000800787947 */ /* 0x000fea0003800000 */
.L_x_3564:
        /* <DEDUP_REMOVED lines=20> */
.L_x_3569:
[----:B------:R-:W-:Y:S05]  /*7c70*/  BSYNC B0 ;  /* 0x0000000000007941 */ /* 0x000fea0003800000 */
.L_x_3568:
[----:B------:R-:W-:Y:S01]  /*7c80*/  LOP3.LUT R5, R0, R5, RZ, 0xfc, !PT ;  /* 0x0000000500057212 */ /* 0x000fe200078efcff */
[----:B------:R-:W-:-:S04]  /*7c90*/  IMAD.MOV.U32 R26, RZ, RZ, R28 ;  /* 0x000000ffff1a7224 */ /* 0x000fc800078e001c */
[----:B------:R0:W-:Y:S01]  /*7ca0*/  STG.E.U8 desc[UR36][R8.64], R5 ;  /* 0x0000000508007986 */ /* 0x0001e2000c101124 */
[----:B------:R-:W-:Y:S05]  /*7cb0*/  BRA `(.L_x_3551) ;  /* 0x0000000800147947 */ /* 0x000fea0003800000 */
.L_x_3567:
        /* <DEDUP_REMOVED lines=12> */
.L_x_3571:
[----:B------:R-:W-:Y:S01]  /*7d80*/  IMAD.MOV.U32 R0, RZ, RZ, 0x7f ;  /* 0x0000007fff007424 */ /* 0x000fe200078e00ff */
[----:B------:R-:W-:-:S04]  /*7d90*/  ISETP.GT.U32.AND P0, PT, R5, 0x7f800000, PT ;  /* 0x7f8000000500780c */ /* 0x000fc80003f04070 */
[----:B------:R-:W-:-:S09]  /*7da0*/  SEL R0, R0, 0x7c, P0 ;  /* 0x0000007c00007807 */ /* 0x000fd20000000000 */
.L_x_3572:
[----:B------:R-:W-:Y:S05]  /*7db0*/  BSYNC B0 ;  /* 0x0000000000007941 */ /* 0x000fea0003800000 */
.L_x_3570:
[----:B------:R-:W-:Y:S01]  /*7dc0*/  LOP3.LUT R4, R4, 0x80000000, RZ, 0xc0, !PT ;  /* 0x8000000004047812 */ /* 0x000fe200078ec0ff */
[----:B------:R-:W-:-:S03]  /*7dd0*/  IMAD.MOV.U32 R26, RZ, RZ, R28 ;  /* 0x000000ffff1a7224 */ /* 0x000fc600078e001c */
[----:B------:R-:W-:-:S04]  /*7de0*/  SHF.R.U32.HI R3, RZ, 0x18, R4 ;  /* 0x00000018ff037819 */ /* 0x000fc80000011604 */
[----:B------:R-:W-:-:S05]  /*7df0*/  LOP3.LUT R3, R0, R3, RZ, 0xfc, !PT ;  /* 0x0000000300037212 */ /* 0x000fca00078efcff */
[----:B------:R0:W-:Y:S01]  /*7e00*/  STG.E.U8 desc[UR36][R8.64], R3 ;  /* 0x0000000308007986 */ /* 0x0001e2000c101124 */
[----:B------:R-:W-:Y:S05]  /*7e10*/  BRA `(.L_x_3551) ;  /* 0x0000000400bc7947 */ /* 0x000fea0003800000 */
.L_x_3566:
[----:B------:R-:W-:Y:S01]  /*7e20*/  F2FP.BF16.F32.PACK_AB R4, RZ, R4 ;  /* 0x00000004ff04723e */ /* 0x000fe200000010ff */
[----:B------:R-:W-:-:S04]  /*7e30*/  IMAD.MOV.U32 R26, RZ, RZ, R28 ;  /* 0x000000ffff1a7224 */ /* 0x000fc800078e001c */
[----:B------:R0:W-:Y:S01]  /*7e40*/  STG.E.U16 desc[UR36][R8.64], R4 ;  /* 0x0000000408007986 */ /* 0x0001e2000c101524 */
[----:B------:R-:W-:Y:S05]  /*7e50*/  BRA `(.L_x_3551) ;  /* 0x0000000400ac7947 */ /* 0x000fea0003800000 */
.L_x_3563:
        /* <DEDUP_REMOVED lines=12> */
.L_x_3575:
        /* <DEDUP_REMOVED lines=16> */
.L_x_3578:
[----:B------:R-:W-:-:S04]  /*8020*/  LOP3.LUT R4, R4, 0x80000000, RZ, 0xc0, !PT ;  /* 0x8000000004047812 */ /* 0x000fc800078ec0ff */
[----:B------:R-:W-:-:S04]  /*8030*/  SHF.R.U32.HI R4, RZ, 0x18, R4 ;  /* 0x00000018ff047819 */ /* 0x000fc80000011604 */
[----:B------:R-:W-:-:S04]  /*8040*/  LOP3.LUT R3, R3, R4, RZ, 0xfc, !PT ;  /* 0x0000000403037212 */ /* 0x000fc800078efcff */
[----:B------:R-:W-:-:S07]  /*8050*/  PRMT R0, R3, 0x7610, R0 ;  /* 0x0000761003007816 */ /* 0x000fce0000000000 */
.L_x_3577:
[----:B------:R-:W-:Y:S05]  /*8060*/  BSYNC B0 ;  /* 0x0000000000007941 */ /* 0x000fea0003800000 */
.L_x_3576:
[----:B------:R0:W-:Y:S01]  /*8070*/  STG.E.U8 desc[UR36][R8.64], R0 ;  /* 0x0000000008007986 */ /* 0x0001e2000c101124 */
[----:B------:R-:W-:Y:S01]  /*8080*/  IMAD.MOV.U32 R26, RZ, RZ, R28 ;  /* 0x000000ffff1a7224 */ /* 0x000fe200078e001c */
[----:B------:R-:W-:Y:S06]  /*8090*/  BRA `(.L_x_3551) ;  /* 0x00000004001c7947 */ /* 0x000fec0003800000 */
.L_x_3574:
        /* <DEDUP_REMOVED lines=16> */
.L_x_3581:
[----:B------:R-:W-:-:S04]  /*81a0*/  LOP3.LUT R4, R4, 0x80000000, RZ, 0xc0, !PT ;  /* 0x8000000004047812 */ /* 0x000fc800078ec0ff */
[----:B------:R-:W-:-:S04]  /*81b0*/  SHF.R.U32.HI R4, RZ, 0x18, R4 ;  /* 0x00000018ff047819 */ /* 0x000fc80000011604 */
[----:B------:R-:W-:-:S04]  /*81c0*/  LOP3.LUT R3, R3, R4, RZ, 0xfc, !PT ;  /* 0x0000000403037212 */ /* 0x000fc800078efcff */
[----:B------:R-:W-:-:S07]  /*81d0*/  PRMT R0, R3, 0x7610, R0 ;  /* 0x0000761003007816 */ /* 0x000fce0000000000 */
.L_x_3580:
[----:B------:R-:W-:Y:S05]  /*81e0*/  BSYNC B0 ;  /* 0x0000000000007941 */ /* 0x000fea0003800000 */
.L_x_3579:
[----:B------:R0:W-:Y:S01]  /*81f0*/  STG.E.U8 desc[UR36][R8.64], R0 ;  /* 0x0000000008007986 */ /* 0x0001e2000c101124 */
[----:B------:R-:W-:Y:S01]  /*8200*/  IMAD.MOV.U32 R26, RZ, RZ, R28 ;  /* 0x000000ffff1a7224 */ /* 0x000fe200078e001c */
[----:B------:R-:W-:Y:S06]  /*8210*/  BRA `(.L_x_3551) ;  /* 0x0000000000bc7947 */ /* 0x000fec0003800000 */
.L_x_3573:
[----:B------:R-:W-:-:S13]  /*8220*/  ISETP.NE.AND P0, PT, R0, 0x1c, PT ;  /* 0x0000001c0000780c */ /* 0x000fda0003f05270 */
[----:B------:R-:W-:Y:S05]  /*8230*/  @!P0 BRA `(.L_x_3582) ;  /* 0x0000000000a88947 */ /* 0x000fea0003800000 */
[----:B------:R-:W-:-:S13]  /*8240*/  ISETP.NE.AND P0, PT, R0, 0x1d, PT ;  /* 0x0000001d0000780c */ /* 0x000fda0003f05270 */
[----:B------:R-:W-:Y:S05]  /*8250*/  @!P0 BRA `(.L_x_3583) ;  /* 0x0000000000908947 */ /* 0x000fea0003800000 */
[----:B------:R-:W-:-:S13]  /*8260*/  ISETP.NE.AND P0, PT, R0, 0x2c, PT ;  /* 0x0000002c0000780c */ /* 0x000fda0003f05270 */
[----:B------:R-:W-:Y:S05]  /*8270*/  @P0 BRA `(.L_x_3556) ;  /* 0x0000000000400947 */ /* 0x000fea0003800000 */
[----:B------:R-:W-:Y:S01]  /*8280*/  SHF.R.U32.HI R5, RZ, 0x17, R4 ;  /* 0x00000017ff057819 */ /* 0x000fe20000011604 */
[----:B------:R-:W-:-:S03]  /*8290*/  IMAD.MOV.U32 R26, RZ, RZ, R28 ;  /* 0x000000ffff1a7224 */ /* 0x000fc600078e001c */
        /* <DEDUP_REMOVED lines=14> */
.L_x_3556:
        /* <DEDUP_REMOVED lines=16> */
.L_x_3584:
[----:B------:R-:W-:Y:S01]  /*8480*/  IMAD.MOV.U32 R26, RZ, RZ, R28 ;  /* 0x000000ffff1a7224 */ /* 0x000fe200078e001c */
[----:B------:R-:W-:Y:S06]  /*8490*/  BRA `(.L_x_3551) ;  /* 0x00000000001c7947 */ /* 0x000fec0003800000 */
.L_x_3583:
[----:B------:R-:W0:Y:S01]  /*84a0*/  F2I.U64.TRUNC R4, R4 ;  /* 0x0000000400047311 */ /* 0x000e22000020d800 */
[----:B------:R-:W-:Y:S01]  /*84b0*/  IMAD.MOV.U32 R26, RZ, RZ, R28 ;  /* 0x000000ffff1a7224 */ /* 0x000fe200078e001c */
[----:B0-----:R0:W-:Y:S01]  /*84c0*/  STG.E.64 desc[UR36][R8.64], R4 ;  /* 0x0000000408007986 */ /* 0x0011e2000c101b24 */
[----:B------:R-:W-:Y:S05]  /*84d0*/  BRA `(.L_x_3551) ;  /* 0x00000000000c7947 */ /* 0x000fea0003800000 */
.L_x_3582:
[----:B------:R-:W0:Y:S01]  /*84e0*/  F2I.FTZ.U32.TRUNC.NTZ R3, R4 ;  /* 0x0000000400037305 */ /* 0x000e22000021f000 */
[----:B------:R-:W-:Y:S01]  /*84f0*/  IMAD.MOV.U32 R26, RZ, RZ, R28 ;  /* 0x000000ffff1a7224 */ /* 0x000fe200078e001c */
[----:B0-----:R0:W-:Y:S06]  /*8500*/  STG.E desc[UR36][R8.64], R3 ;  /* 0x0000000308007986 */ /* 0x0011ec000c101924 */
.L_x_3551:
[----:B------:R-:W-:Y:S05]  /*8510*/  BSYNC B6 ;  /* 0x0000000000067941 */ /* 0x000fea0003800000 */
.L_x_3550:
[----:B------:R-:W-:Y:S01]  /*8520*/  ISETP.GE.AND P0, PT, R26, R17, PT ;  /* 0x000000111a00720c */ /* 0x000fe20003f06270 */
[----:B------:R-:W-:-:S12]  /*8530*/  BSSY B6, `(.L_x_3585) ;  /* 0x00001da000067945 */ /* 0x000fd80003800000 */
        /* <DEDUP_REMOVED lines=22> */
.L_x_3590:
[----:B------:R-:W0:Y:S02]  /*86a0*/  F2I.S64.TRUNC R24, R24 ;  /* 0x0000001800187311 */ /* 0x000e24000020d900 */
[----:B0-----:R-:W-:-:S05]  /*86b0*/  IMAD.MOV.U32 R3, RZ, RZ, R24 ;  /* 0x000000ffff037224 */ /* 0x001fca00078e0018 */
[----:B------:R0:W-:Y:S01]  /*86c0*/  STG.E.U8 desc[UR36][R8.64], R3 ;  /* 0x0000000308007986 */ /* 0x0001e2000c101124 */
[----:B------:R-:W-:Y:S05]  /*86d0*/  BRA `(.L_x_3592) ;  /* 0x0000000c00447947 */ /* 0x000fea0003800000 */
.L_x_3589:
        /* <DEDUP_REMOVED lines=9> */
.L_x_3594:
[----:B------:R-:W0:Y:S02]  /*8770*/  F2I.FTZ.TRUNC.NTZ R3, R24 ;  /* 0x0000001800037305 */ /* 0x000e24000021f100 */
[----:B0-----:R0:W-:Y:S01]  /*8780*/  STG.E desc[UR36][R8.64], R3 ;  /* 0x0000000308007986 */ /* 0x0011e2000c101924 */
[----:B------:R-:W-:Y:S05]  /*8790*/  BRA `(.L_x_3592) ;  /* 0x0000000c00147947 */ /* 0x000fea0003800000 */
.L_x_3593:
[----:B------:R-:W0:Y:S02]  /*87a0*/  F2I.FTZ.TRUNC.NTZ R3, R24 ;  /* 0x0000001800037305 */ /* 0x000e24000021f100 */
[----:B0-----:R0:W-:Y:S01]  /*87b0*/  STG.E.U16 desc[UR36][R8.64], R3 ;  /* 0x0000000308007986 */ /* 0x0011e2000c101524 */
[----:B------:R-:W-:Y:S05]  /*87c0*/  BRA `(.L_x_3592) ;  /* 0x0000000c00087947 */ /* 0x000fea0003800000 */
.L_x_3588:
        /* <DEDUP_REMOVED lines=8> */
.L_x_3596:
[----:B------:R-:W-:-:S05]  /*8850*/  F2FP.F16.F32.PACK_AB R24, RZ, R24 ;  /* 0x00000018ff18723e */ /* 0x000fca00000000ff */
[----:B------:R4:W-:Y:S01]  /*8860*/  STG.E.U16 desc[UR36][R8.64], R24 ;  /* 0x0000001808007986 */ /* 0x0009e2000c101524 */
[----:B------:R-:W-:Y:S05]  /*8870*/  BRA `(.L_x_3592) ;  /* 0x0000000800dc7947 */ /* 0x000fea0003800000 */
.L_x_3595:
        /* <DEDUP_REMOVED lines=8> */
.L_x_3598:
[----:B------:R-:W-:-:S05]  /*8900*/  F2FP.F16.F32.PACK_AB R25, R25, R24 ;  /* 0x000000181919723e */ /* 0x000fca00000000ff */
[----:B------:R2:W-:Y:S01]  /*8910*/  STG.E desc[UR36][R8.64], R25 ;  /* 0x0000001908007986 */ /* 0x0005e2000c101924 */
[----:B------:R-:W-:Y:S05]  /*8920*/  BRA `(.L_x_3592) ;  /* 0x0000000800b07947 */ /* 0x000fea0003800000 */
.L_x_3597:
[----:B------:R-:W-:-:S06]  /*8930*/  FMUL.FTZ R4, R24, 1 ;  /* 0x3f80000018047820 */ /* 0x000fcc0000410000 */
[----:B------:R-:W0:Y:S02]  /*8940*/  F2F.F64.F32 R4, R4 ;  /* 0x0000000400047310 */ /* 0x000e240000201800 */
[----:B0-----:R0:W-:Y:S01]  /*8950*/  STG.E.64 desc[UR36][R8.64], R4 ;  /* 0x0000000408007986 */ /* 0x0011e2000c101b24 */
[----:B------:R-:W-:Y:S05]  /*8960*/  BRA `(.L_x_3592) ;  /* 0x0000000800a07947 */ /* 0x000fea0003800000 */
.L_x_3587:
        /* <DEDUP_REMOVED lines=14> */
.L_x_3601:
[----:B------:R-:W-:Y:S01]  /*8a50*/  FMUL.FTZ R6, R25, 1 ;  /* 0x3f80000019067820 */ /* 0x000fe20000410000 */
[----:B------:R-:W-:-:S05]  /*8a60*/  FMUL.FTZ R4, R24, 1 ;  /* 0x3f80000018047820 */ /* 0x000fca0000410000 */
[----:B------:R-:W-:Y:S08]  /*8a70*/  F2F.F64.F32 R6, R6 ;  /* 0x0000000600067310 */ /* 0x000ff00000201800 */
[----:B------:R-:W0:Y:S02]  /*8a80*/  F2F.F64.F32 R4, R4 ;  /* 0x0000000400047310 */ /* 0x000e240000201800 */
[----:B0-----:R0:W-:Y:S01]  /*8a90*/  STG.E.128 desc[UR36][R8.64], R4 ;  /* 0x0000000408007986 */ /* 0x0011e2000c101d24 */
[----:B------:R-:W-:Y:S05]  /*8aa0*/  BRA `(.L_x_3592) ;  /* 0x0000000800507947 */ /* 0x000fea0003800000 */
.L_x_3600:
        /* <DEDUP_REMOVED lines=20> */
.L_x_3605:
[----:B------:R-:W-:Y:S05]  /*8bf0*/  BSYNC B0 ;  /* 0x0000000000007941 */ /* 0x000fea0003800000 */
.L_x_3604:
[----:B------:R-:W-:-:S05]  /*8c00*/  LOP3.LUT R5, R0, R5, RZ, 0xfc, !PT ;  /* 0x0000000500057212 */ /* 0x000fca00078efcff */
[----:B------:R0:W-:Y:S01]  /*8c10*/  STG.E.U8 desc[UR36][R8.64], R5 ;  /* 0x0000000508007986 */ /* 0x0001e2000c101124 */
[----:B------:R-:W-:Y:S05]  /*8c20*/  BRA `(.L_x_3592) ;  /* 0x0000000400f07947 */ /* 0x000fea0003800000 */
.L_x_3603:
        /* <DEDUP_REMOVED lines=12> */
.L_x_3607:
[----:B------:R-:W-:Y:S01]  /*8cf0*/  IMAD.MOV.U32 R0, RZ, RZ, 0x7f ;  /* 0x0000007fff007424 */ /* 0x000fe200078e00ff */
[----:B------:R-:W-:-:S04]  /*8d00*/  ISETP.GT.U32.AND P0, PT, R4, 0x7f800000, PT ;  /* 0x7f8000000400780c */ /* 0x000fc80003f04070 */
[----:B------:R-:W-:-:S09]  /*8d10*/  SEL R0, R0, 0x7c, P0 ;  /* 0x0000007c00007807 */ /* 0x000fd20000000000 */
.L_x_3608:
[----:B------:R-:W-:Y:S05]  /*8d20*/  BSYNC B0 ;  /* 0x0000000000007941 */ /* 0x000fea0003800000 */
.L_x_3606:
[----:B------:R-:W-:-:S04]  /*8d30*/  LOP3.LUT R24, R24, 0x80000000, RZ, 0xc0, !PT ;  /* 0x8000000018187812 */ /* 0x000fc800078ec0ff */
[----:B------:R-:W-:-:S04]  /*8d40*/  SHF.R.U32.HI R3, RZ, 0x18, R24 ;  /* 0x00000018ff037819 */ /* 0x000fc80000011618 */
[----:B------:R-:W-:-:S05]  /*8d50*/  LOP3.LUT R3, R0, R3, RZ, 0xfc, !PT ;  /* 0x0000000300037212 */ /* 0x000fca00078efcff */
[----:B------:R0:W-:Y:S01]  /*8d60*/  STG.E.U8 desc[UR36][R8.64], R3 ;  /* 0x0000000308007986 */ /* 0x0001e2000c101124 */
[----:B------:R-:W-:Y:S05]  /*8d70*/  BRA `(.L_x_3592) ;  /* 0x00000004009c7947 */ /* 0x000fea0003800000 */
.L_x_3602:
[----:B------:R-:W-:-:S05]  /*8d80*/  F2FP.BF16.F32.PACK_AB R24, RZ, R24 ;  /* 0x00000018ff18723e */ /* 0x000fca00000010ff */
[----:B------:R0:W-:Y:S01]  /*8d90*/  STG.E.U16 desc[UR36][R8.64], R24 ;  /* 0x0000001808007986 */ /* 0x0001e2000c101524 */
[----:B------:R-:W-:Y:S05]  /*8da0*/  BRA `(.L_x_3592) ;  /* 0x0000000400907947 */ /* 0x000fea0003800000 */
.L_x_3599:
        /* <DEDUP_REMOVED lines=11> */
.L_x_3611:
        /* <DEDUP_REMOVED lines=16> */
.L_x_3614:
[----:B------:R-:W-:-:S04]  /*8f60*/  LOP3.LUT R24, R24, 0x80000000, RZ, 0xc0, !PT ;  /* 0x8000000018187812 */ /* 0x000fc800078ec0ff */
[----:B------:R-:W-:-:S04]  /*8f70*/  SHF.R.U32.HI R3, RZ, 0x18, R24 ;  /* 0x00000018ff037819 */ /* 0x000fc80000011618 */
[----:B------:R-:W-:-:S04]  /*8f80*/  LOP3.LUT R0, R0, R3, RZ, 0xfc, !PT ;  /* 0x0000000300007212 */ /* 0x000fc800078efcff */
[----:B------:R-:W-:-:S07]  /*8f90*/  PRMT R4, R0, 0x7610, R4 ;  /* 0x0000761000047816 */ /* 0x000fce0000000004 */
.L_x_3613:
[----:B------:R-:W-:Y:S05]  /*8fa0*/  BSYNC B0 ;  /* 0x0000000000007941 */ /* 0x000fea0003800000 */
.L_x_3612:
[----:B------:R0:W-:Y:S01]  /*8fb0*/  STG.E.U8 desc[UR36][R8.64], R4 ;  /* 0x0000000408007986 */ /* 0x0001e2000c101124 */
[----:B------:R-:W-:Y:S05]  /*8fc0*/  BRA `(.L_x_3592) ;  /* 0x0000000400087947 */ /* 0x000fea0003800000 */
.L_x_3610:
        /* <DEDUP_REMOVED lines=16> */
.L_x_3617:
[----:B------:R-:W-:-:S04]  /*90d0*/  LOP3.LUT R24, R24, 0x80000000, RZ, 0xc0, !PT ;  /* 0x8000000018187812 */ /* 0x000fc800078ec0ff */
[----:B------:R-:W-:-:S04]  /*90e0*/  SHF.R.U32.HI R3, RZ, 0x18, R24 ;  /* 0x00000018ff037819 */ /* 0x000fc80000011618 */
[----:B------:R-:W-:-:S04]  /*90f0*/  LOP3.LUT R0, R0, R3, RZ, 0xfc, !PT ;  /* 0x0000000300007212 */ /* 0x000fc800078efcff */
[----:B------:R-:W-:-:S07]  /*9100*/  PRMT R4, R0, 0x7610, R4 ;  /* 0x0000761000047816 */ /* 0x000fce0000000004 */
.L_x_3616:
[----:B------:R-:W-:Y:S05]  /*9110*/  BSYNC B0 ;  /* 0x0000000000007941 */ /* 0x000fea0003800000 */
.L_x_3615:
[----:B------:R0:W-:Y:S01]  /*9120*/  STG.E.U8 desc[UR36][R8.64], R4 ;  /* 0x0000000408007986 */ /* 0x0001e2000c101124 */
[----:B------:R-:W-:Y:S05]  /*9130*/  BRA `(.L_x_3592) ;  /* 0x0000000000ac7947 */ /* 0x000fea0003800000 */
.L_x_3609:
        /* <DEDUP_REMOVED lines=21> */
.L_x_3591:
        /* <DEDUP_REMOVED lines=16> */
.L_x_3620:
[----:B------:R-:W-:Y:S05]  /*9390*/  BRA `(.L_x_3592) ;  /* 0x0000000000147947 */ /* 0x000fea0003800000 */
.L_x_3619:
[----:B------:R-:W0:Y:S02]  /*93a0*/  F2I.U64.TRUNC R24, R24 ;  /* 0x0000001800187311 */ /* 0x000e24000020d800 */
[----:B0-----:R0:W-:Y:S01]  /*93b0*/  STG.E.64 desc[UR36][R8.64], R24 ;  /* 0x0000001808007986 */ /* 0x0011e2000c101b24 */
[----:B------:R-:W-:Y:S05]  /*93c0*/  BRA `(.L_x_3592) ;  /* 0x0000000000087947 */ /* 0x000fea0003800000 */
.L_x_3618:
[----:B------:R-:W0:Y:S02]  /*93d0*/  F2I.FTZ.U32.TRUNC.NTZ R3, R24 ;  /* 0x0000001800037305 */ /* 0x000e24000021f000 */
[----:B0-----:R0:W-:Y:S02]  /*93e0*/  STG.E desc[UR36][R8.64], R3 ;  /* 0x0000000308007986 */ /* 0x0011e4000c101924 */
.L_x_3592:
        /* <DEDUP_REMOVED lines=24> */
.L_x_3624:
[----:B------:R-:W0:Y:S02]  /*9570*/  F2I.S64.TRUNC R18, R18 ;  /* 0x0000001200127311 */ /* 0x000e24000020d900 */
[----:B0-----:R-:W-:-:S05]  /*9580*/  IMAD.MOV.U32 R3, RZ, RZ, R18 ;  /* 0x000000ffff037224 */ /* 0x001fca00078e0012 */
[----:B------:R0:W-:Y:S01]  /*9590*/  STG.E.U8 desc[UR36][R8.64], R3 ;  /* 0x0000000308007986 */ /* 0x0001e2000c101124 */
[----:B------:R-:W-:Y:S05]  /*95a0*/  BRA `(.L_x_3626) ;  /* 0x0000000c00447947 */ /* 0x000fea0003800000 */
.L_x_3623:
        /* <DEDUP_REMOVED lines=9> */
.L_x_3628:
[----:B------:R-:W0:Y:S02]  /*9640*/  F2I.FTZ.TRUNC.NTZ R3, R18 ;  /* 0x0000001200037305 */ /* 0x000e24000021f100 */
[----:B0-----:R0:W-:Y:S01]  /*9650*/  STG.E desc[UR36][R8.64], R3 ;  /* 0x0000000308007986 */ /* 0x0011e2000c101924 */
[----:B------:R-:W-:Y:S05]  /*9660*/  BRA `(.L_x_3626) ;  /* 0x0000000c00147947 */ /* 0x000fea0003800000 */
.L_x_3627:
[----:B------:R-:W0:Y:S02]  /*9670*/  F2I.FTZ.TRUNC.NTZ R3, R18 ;  /* 0x0000001200037305 */ /* 0x000e24000021f100 */
[----:B0-----:R0:W-:Y:S01]  /*9680*/  STG.E.U16 desc[UR36][R8.64], R3 ;  /* 0x0000000308007986 */ /* 0x0011e2000c101524 */
[----:B------:R-:W-:Y:S05]  /*9690*/  BRA `(.L_x_3626) ;  /* 0x0000000c00087947 */ /* 0x000fea0003800000 */
.L_x_3622:
        /* <DEDUP_REMOVED lines=8> */
.L_x_3630:
[----:B------:R-:W-:-:S05]  /*9720*/  F2FP.F16.F32.PACK_AB R18, RZ, R18 ;  /* 0x00000012ff12723e */ /* 0x000fca00000000ff */
[----:B------:R0:W-:Y:S01]  /*9730*/  STG.E.U16 desc[UR36][R8.64], R18 ;  /* 0x0000001208007986 */ /* 0x0001e2000c101524 */
[----:B------:R-:W-:Y:S05]  /*9740*/  BRA `(.L_x_3626) ;  /* 0x0000000800dc7947 */ /* 0x000fea0003800000 */
.L_x_3629:
        /* <DEDUP_REMOVED lines=8> */
.L_x_3632:
[----:B------:R-:W-:-:S05]  /*97d0*/  F2FP.F16.F32.PACK_AB R19, R19, R18 ;  /* 0x000000121313723e */ /* 0x000fca00000000ff */
[----:B------:R0:W-:Y:S01]  /*97e0*/  STG.E desc[UR36][R8.64], R19 ;  /* 0x0000001308007986 */ /* 0x0001e2000c101924 */
[----:B------:R-:W-:Y:S05]  /*97f0*/  BRA `(.L_x_3626) ;  /* 0x0000000800b07947 */ /* 0x000fea0003800000 */
.L_x_3631:
[----:B------:R-:W-:-:S06]  /*9800*/  FMUL.FTZ R4, R18, 1 ;  /* 0x3f80000012047820 */ /* 0x000fcc0000410000 */
[----:B------:R-:W0:Y:S02]  /*9810*/  F2F.F64.F32 R4, R4 ;  /* 0x0000000400047310 */ /* 0x000e240000201800 */
[----:B0-----:R0:W-:Y:S01]  /*9820*/  STG.E.64 desc[UR36][R8.64], R4 ;  /* 0x0000000408007986 */ /* 0x0011e2000c101b24 */
[----:B------:R-:W-:Y:S05]  /*9830*/  BRA `(.L_x_3626) ;  /* 0x0000000800a07947 */ /* 0x000fea0003800000 */
.L_x_3621:
        /* <DEDUP_REMOVED lines=14> */
.L_x_3635:
[----:B------:R-:W-:Y:S01]  /*9920*/  FMUL.FTZ R6, R19, 1 ;  /* 0x3f80000013067820 */ /* 0x000fe20000410000 */
[----:B------:R-:W-:-:S05]  /*9930*/  FMUL.FTZ R4, R18, 1 ;  /* 0x3f80000012047820 */ /* 0x000fca0000410000 */
[----:B------:R-:W-:Y:S08]  /*9940*/  F2F.F64.F32 R6, R6 ;  /* 0x0000000600067310 */ /* 0x000ff00000201800 */
[----:B------:R-:W0:Y:S02]  /*9950*/  F2F.F64.F32 R4, R4 ;  /* 0x0000000400047310 */ /* 0x000e240000201800 */
[----:B0-----:R0:W-:Y:S01]  /*9960*/  STG.E.128 desc[UR36][R8.64], R4 ;  /* 0x0000000408007986 */ /* 0x0011e2000c101d24 */
[----:B------:R-:W-:Y:S05]  /*9970*/  BRA `(.L_x_3626) ;  /* 0x0000000800507947 */ /* 0x000fea0003800000 */
.L_x_3634:
        /* <DEDUP_REMOVED lines=20> */
.L_x_3639:
[----:B------:R-:W-:Y:S05]  /*9ac0*/  BSYNC B0 ;  /* 0x0000000000007941 */ /* 0x000fea0003800000 */
.L_x_3638:
[----:B------:R-:W-:-:S05]  /*9ad0*/  LOP3.LUT R5, R0, R5, RZ, 0xfc, !PT ;  /* 0x0000000500057212 */ /* 0x000fca00078efcff */
[----:B------:R0:W-:Y:S01]  /*9ae0*/  STG.E.U8 desc[UR36][R8.64], R5 ;  /* 0x0000000508007986 */ /* 0x0001e2000c101124 */
[----:B------:R-:W-:Y:S05]  /*9af0*/  BRA `(.L_x_3626) ;  /* 0x0000000400f07947 */ /* 0x000fea0003800000 */
.L_x_3637:
        /* <DEDUP_REMOVED lines=12> */
.L_x_3641:
[----:B------:R-:W-:Y:S01]  /*9bc0*/  IMAD.MOV.U32 R0, RZ, RZ, 0x7f ;  /* 0x0000007fff007424 */ /* 0x000fe200078e00ff */
[----:B------:R-:W-:-:S04]  /*9bd0*/  ISETP.GT.U32.AND P0, PT, R4, 0x7f800000, PT ;  /* 0x7f8000000400780c */ /* 0x000fc80003f04070 */
[----:B------:R-:W-:-:S09]  /*9be0*/  SEL R0, R0, 0x7c, P0 ;  /* 0x0000007c00007807 */ /* 0x000fd20000000000 */
.L_x_3642:
[----:B------:R-:W-:Y:S05]  /*9bf0*/  BSYNC B0 ;  /* 0x0000000000007941 */ /* 0x000fea0003800000 */
.L_x_3640:
[----:B------:R-:W-:-:S04]  /*9c00*/  LOP3.LUT R18, R18, 0x80000000, RZ, 0xc0, !PT ;  /* 0x8000000012127812 */ /* 0x000fc800078ec0ff */
[----:B------:R-:W-:-:S04]  /*9c10*/  SHF.R.U32.HI R3, RZ, 0x18, R18 ;  /* 0x00000018ff037819 */ /* 0x000fc80000011612 */
[----:B------:R-:W-:-:S05]  /*9c20*/  LOP3.LUT R3, R0, R3, RZ, 0xfc, !PT ;  /* 0x0000000300037212 */ /* 0x000fca00078efcff */
[----:B------:R0:W-:Y:S01]  /*9c30*/  STG.E.U8 desc[UR36][R8.64], R3 ;  /* 0x0000000308007986 */ /* 0x0001e2000c101124 */
[----:B------:R-:W-:Y:S05]  /*9c40*/  BRA `(.L_x_3626) ;  /* 0x00000004009c7947 */ /* 0x000fea0003800000 */
.L_x_3636:
[----:B------:R-:W-:-:S05]  /*9c50*/  F2FP.BF16.F32.PACK_AB R18, RZ, R18 ;  /* 0x00000012ff12723e */ /* 0x000fca00000010ff */
[----:B------:R0:W-:Y:S01]  /*9c60*/  STG.E.U16 desc[UR36][R8.64], R18 ;  /* 0x0000001208007986 */ /* 0x0001e2000c101524 */
[----:B------:R-:W-:Y:S05]  /*9c70*/  BRA `(.L_x_3626) ;  /* 0x0000000400907947 */ /* 0x000fea0003800000 */
.L_x_3633:
        /* <DEDUP_REMOVED lines=11> */
.L_x_3645:
        /* <DEDUP_REMOVED lines=16> */
.L_x_3648:
[----:B------:R-:W-:-:S04]  /*9e30*/  LOP3.LUT R18, R18, 0x80000000, RZ, 0xc0, !PT ;  /* 0x8000000012127812 */ /* 0x000fc800078ec0ff */
[----:B------:R-:W-:-:S04]  /*9e40*/  SHF.R.U32.HI R3, RZ, 0x18, R18 ;  /* 0x00000018ff037819 */ /* 0x000fc80000011612 */
[----:B------:R-:W-:-:S04]  /*9e50*/  LOP3.LUT R0, R0, R3, RZ, 0xfc, !PT ;  /* 0x0000000300007212 */ /* 0x000fc800078efcff */
[----:B------:R-:W-:-:S07]  /*9e60*/  PRMT R4, R0, 0x7610, R4 ;  /* 0x0000761000047816 */ /* 0x000fce0000000004 */
.L_x_3647:
[----:B------:R-:W-:Y:S05]  /*9e70*/  BSYNC B0 ;  /* 0x0000000000007941 */ /* 0x000fea0003800000 */
.L_x_3646:
[----:B------:R0:W-:Y:S01]  /*9e80*/  STG.E.U8 desc[UR36][R8.64], R4 ;  /* 0x0000000408007986 */ /* 0x0001e2000c101124 */
[----:B------:R-:W-:Y:S05]  /*9e90*/  BRA `(.L_x_3626) ;  /* 0x0000000400087947 */ /* 0x000fea0003800000 */
.L_x_3644:
        /* <DEDUP_REMOVED lines=16> */
.L_x_3651:
[----:B------:R-:W-:-:S04]  /*9fa0*/  LOP3.LUT R18, R18, 0x80000000, RZ, 0xc0, !PT ;  /* 0x8000000012127812 */ /* 0x000fc800078ec0ff */
[----:B------:R-:W-:-:S04]  /*9fb0*/  SHF.R.U32.HI R3, RZ, 0x18, R18 ;  /* 0x00000018ff037819 */ /* 0x000fc80000011612 */
[----:B------:R-:W-:-:S04]  /*9fc0*/  LOP3.LUT R0, R0, R3, RZ, 0xfc, !PT ;  /* 0x0000000300007212 */ /* 0x000fc800078efcff */
[----:B------:R-:W-:-:S07]  /*9fd0*/  PRMT R4, R0, 0x7610, R4 ;  /* 0x0000761000047816 */ /* 0x000fce0000000004 */
.L_x_3650:
[----:B------:R-:W-:Y:S05]  /*9fe0*/  BSYNC B0 ;  /* 0x0000000000007941 */ /* 0x000fea0003800000 */
.L_x_3649:
[----:B------:R3:W-:Y:S01]  /*9ff0*/  STG.E.U8 desc[UR36][R8.64], R4 ;  /* 0x0000000408007986 */ /* 0x0007e2000c101124 */
[----:B------:R-:W-:Y:S05]  /*a000*/  BRA `(.L_x_3626) ;  /* 0x0000000000ac7947 */ /* 0x000fea0003800000 */
.L_x_3643:
        /* <DEDUP_REMOVED lines=21> */
.L_x_3625:
        /* <DEDUP_REMOVED lines=16> */
.L_x_3654:
[----:B------:R-:W-:Y:S05]  /*a260*/  BRA `(.L_x_3626) ;  /* 0x0000000000147947 */ /* 0x000fea0003800000 */
.L_x_3653:
[----:B------:R-:W0:Y:S02]  /*a270*/  F2I.U64.TRUNC R18, R18 ;  /* 0x0000001200127311 */ /* 0x000e24000020d800 */
[----:B0-----:R2:W-:Y:S01]  /*a280*/  STG.E.64 desc[UR36][R8.64], R18 ;  /* 0x0000001208007986 */ /* 0x0015e2000c101b24 */
[----:B------:R-:W-:Y:S05]  /*a290*/  BRA `(.L_x_3626) ;  /* 0x0000000000087947 */ /* 0x000fea0003800000 */
.L_x_3652:
[----:B------:R-:W0:Y:S02]  /*a2a0*/  F2I.FTZ.U32.TRUNC.NTZ R3, R18 ;  /* 0x0000001200037305 */ /* 0x000e24000021f000 */
[----:B0-----:R0:W-:Y:S02]  /*a2b0*/  STG.E desc[UR36][R8.64], R3 ;  /* 0x0000000308007986 */ /* 0x0011e4000c101924 */
.L_x_3626:
[----:B------:R-:W-:-:S07]  /*a2c0*/  VIADD R26, R26, 0x80 ;  /* 0x000000801a1a7836 */ /* 0x000fce0000000000 */
.L_x_3586:
[----:B------:R-:W-:Y:S05]  /*a2d0*/  BSYNC B6 ;  /* 0x0000000000067941 */ /* 0x000fea0003800000 */
.L_x_3585:
        /* <DEDUP_REMOVED lines=22> */
.L_x_3658:
[----:B------:R-:W0:Y:S02]  /*a440*/  F2I.S64.TRUNC R22, R22 ;  /* 0x0000001600167311 */ /* 0x000e24000020d900 */
[----:B0-----:R-:W-:-:S05]  /*a450*/  IMAD.MOV.U32 R5, RZ, RZ, R22 ;  /* 0x000000ffff057224 */ /* 0x001fca00078e0016 */
[----:B------:R-:W-:Y:S01]  /*a460*/  STG.E.U8 desc[UR36][R2.64], R5 ;  /* 0x0000000502007986 */ /* 0x000fe2000c101124 */
[----:B------:R-:W-:Y:S05]  /*a470*/  EXIT ;  /* 0x000000000000794d */ /* 0x000fea0003800000 */
.L_x_3657:
        /* <DEDUP_REMOVED lines=9> */
.L_x_3661:
[----:B------:R-:W0:Y:S02]  /*a510*/  F2I.FTZ.TRUNC.NTZ R5, R22 ;  /* 0x0000001600057305 */ /* 0x000e24000021f100 */
[----:B0-----:R-:W-:Y:S01]  /*a520*/  STG.E desc[UR36][R2.64], R5 ;  /* 0x0000000502007986 */ /* 0x001fe2000c101924 */
[----:B------:R-:W-:Y:S05]  /*a530*/  EXIT ;  /* 0x000000000000794d */ /* 0x000fea0003800000 */
.L_x_3660:
[----:B------:R-:W0:Y:S02]  /*a540*/  F2I.FTZ.TRUNC.NTZ R5, R22 ;  /* 0x0000001600057305 */ /* 0x000e24000021f100 */
[----:B0-----:R-:W-:Y:S01]  /*a550*/  STG.E.U16 desc[UR36][R2.64], R5 ;  /* 0x0000000502007986 */ /* 0x001fe2000c101524 */
[----:B------:R-:W-:Y:S05]  /*a560*/  EXIT ;  /* 0x000000000000794d */ /* 0x000fea0003800000 */
.L_x_3656:
        /* <DEDUP_REMOVED lines=8> */
.L_x_3663:
[----:B------:R-:W-:-:S05]  /*a5f0*/  F2FP.F16.F32.PACK_AB R22, RZ, R22 ;  /* 0x00000016ff16723e */ /* 0x000fca00000000ff */
[----:B------:R-:W-:Y:S01]  /*a600*/  STG.E.U16 desc[UR36][R2.64], R22 ;  /* 0x0000001602007986 */ /* 0x000fe2000c101524 */
[----:B------:R-:W-:Y:S05]  /*a610*/  EXIT ;  /* 0x000000000000794d */ /* 0x000fea0003800000 */
.L_x_3662:
        /* <DEDUP_REMOVED lines=8> */
.L_x_3665:
[----:B------:R-:W-:-:S05]  /*a6a0*/  F2FP.F16.F32.PACK_AB R23, R23, R22 ;  /* 0x000000161717723e */ /* 0x000fca00000000ff */
[----:B------:R-:W-:Y:S01]  /*a6b0*/  STG.E desc[UR36][R2.64], R23 ;  /* 0x0000001702007986 */ /* 0x000fe2000c101924 */
[----:B------:R-:W-:Y:S05]  /*a6c0*/  EXIT ;  /* 0x000000000000794d */ /* 0x000fea0003800000 */
.L_x_3664:
[----:B------:R-:W-:-:S06]  /*a6d0*/  FMUL.FTZ R4, R22, 1 ;  /* 0x3f80000016047820 */ /* 0x000fcc0000410000 */
[----:B------:R-:W0:Y:S02]  /*a6e0*/  F2F.F64.F32 R4, R4 ;  /* 0x0000000400047310 */ /* 0x000e240000201800 */
[----:B0-----:R-:W-:Y:S01]  /*a6f0*/  STG.E.64 desc[UR36][R2.64], R4 ;  /* 0x0000000402007986 */ /* 0x001fe2000c101b24 */
[----:B------:R-:W-:Y:S05]  /*a700*/  EXIT ;  /* 0x000000000000794d */ /* 0x000fea0003800000 */
.L_x_3655:
        /* <DEDUP_REMOVED lines=14> */
.L_x_3668:
[----:B------:R-:W-:Y:S01]  /*a7f0*/  FMUL.FTZ R6, R23, 1 ;  /* 0x3f80000017067820 */ /* 0x000fe20000410000 */
[----:B------:R-:W-:-:S05]  /*a800*/  FMUL.FTZ R4, R22, 1 ;  /* 0x3f80000016047820 */ /* 0x000fca0000410000 */
[----:B------:R-:W-:Y:S08]  /*a810*/  F2F.F64.F32 R6, R6 ;  /* 0x0000000600067310 */ /* 0x000ff00000201800 */
[----:B------:R-:W0:Y:S02]  /*a820*/  F2F.F64.F32 R4, R4 ;  /* 0x0000000400047310 */ /* 0x000e240000201800 */
[----:B0-----:R-:W-:Y:S01]  /*a830*/  STG.E.128 desc[UR36][R2.64], R4 ;  /* 0x0000000402007986 */ /* 0x001fe2000c101d24 */
[----:B------:R-:W-:Y:S05]  /*a840*/  EXIT ;  /* 0x000000000000794d */ /* 0x000fea0003800000 */
.L_x_3667:
        /* <DEDUP_REMOVED lines=20> */
.L_x_3672:
[----:B------:R-:W-:Y:S05]  /*a990*/  BSYNC B0 ;  /* 0x0000000000007941 */ /* 0x000fea0003800000 */
.L_x_3671:
[----:B------:R-:W-:-:S05]  /*a9a0*/  LOP3.LUT R7, R0, R7, RZ, 0xfc, !PT ;  /* 0x0000000700077212 */ /* 0x000fca00078efcff */
[----:B------:R-:W-:Y:S01]  /*a9b0*/  STG.E.U8 desc[UR36][R2.64], R7 ;  /* 0x0000000702007986 */ /* 0x000fe2000c101124 */
[----:B------:R-:W-:Y:S05]  /*a9c0*/  EXIT ;  /* 0x000000000000794d */ /* 0x000fea0003800000 */
.L_x_3670:
        /* <DEDUP_REMOVED lines=12> */
.L_x_3674:
[----:B------:R-:W-:Y:S01]  /*aa90*/  IMAD.MOV.U32 R0, RZ, RZ, 0x7f ;  /* 0x0000007fff007424 */ /* 0x000fe200078e00ff */
[----:B------:R-:W-:-:S04]  /*aaa0*/  ISETP.GT.U32.AND P0, PT, R4, 0x7f800000, PT ;  /* 0x7f8000000400780c */ /* 0x000fc80003f04070 */
[----:B------:R-:W-:-:S09]  /*aab0*/  SEL R0, R0, 0x7c, P0 ;  /* 0x0000007c00007807 */ /* 0x000fd20000000000 */
.L_x_3675:
[----:B------:R-:W-:Y:S05]  /*aac0*/  BSYNC B0 ;  /* 0x0000000000007941 */ /* 0x000fea0003800000 */
.L_x_3673:
[----:B------:R-:W-:-:S04]  /*aad0*/  LOP3.LUT R22, R22, 0x80000000, RZ, 0xc0, !PT ;  /* 0x8000000016167812 */ /* 0x000fc800078ec0ff */
[----:B------:R-:W-:-:S04]  /*aae0*/  SHF.R.U32.HI R5, RZ, 0x18, R22 ;  /* 0x00000018ff057819 */ /* 0x000fc80000011616 */
[----:B------:R-:W-:-:S05]  /*aaf0*/  LOP3.LUT R5, R0, R5, RZ, 0xfc, !PT ;  /* 0x0000000500057212 */ /* 0x000fca00078efcff */
[----:B------:R-:W-:Y:S01]  /*ab00*/  STG.E.U8 desc[UR36][R2.64], R5 ;  /* 0x0000000502007986 */ /* 0x000fe2000c101124 */
[----:B------:R-:W-:Y:S05]  /*ab10*/  EXIT ;  /* 0x000000000000794d */ /* 0x000fea0003800000 */
.L_x_3669:
[----:B------:R-:W-:-:S05]  /*ab20*/  F2FP.BF16.F32.PACK_AB R22, RZ, R22 ;  /* 0x00000016ff16723e */ /* 0x000fca00000010ff */
[----:B------:R-:W-:Y:S01]  /*ab30*/  STG.E.U16 desc[UR36][R2.64], R22 ;  /* 0x0000001602007986 */ /* 0x000fe2000c101524 */
[----:B------:R-:W-:Y:S05]  /*ab40*/  EXIT ;  /* 0x000000000000794d */ /* 0x000fea0003800000 */
.L_x_3666:
        /* <DEDUP_REMOVED lines=11> */
.L_x_3678:
        /* <DEDUP_REMOVED lines=16> */
.L_x_3681:
[----:B------:R-:W-:-:S04]  /*ad00*/  LOP3.LUT R22, R22, 0x80000000, RZ, 0xc0, !PT ;  /* 0x8000000016167812 */ /* 0x000fc800078ec0ff */
[----:B------:R-:W-:-:S04]  /*ad10*/  SHF.R.U32.HI R5, RZ, 0x18, R22 ;  /* 0x00000018ff057819 */ /* 0x000fc80000011616 */
[----:B------:R-:W-:-:S04]  /*ad20*/  LOP3.LUT R4, R4, R5, RZ, 0xfc, !PT ;  /* 0x0000000504047212 */ /* 0x000fc800078efcff */
[----:B------:R-:W-:-:S07]  /*ad30*/  PRMT R0, R4, 0x7610, R0 ;  /* 0x0000761004007816 */ /* 0x000fce0000000000 */
.L_x_3680:
[----:B------:R-:W-:Y:S05]  /*ad40*/  BSYNC B0 ;  /* 0x0000000000007941 */ /* 0x000fea0003800000 */
.L_x_3679:
[----:B------:R-:W-:Y:S01]  /*ad50*/  STG.E.U8 desc[UR36][R2.64], R0 ;  /* 0x0000000002007986 */ /* 0x000fe2000c101124 */
[----:B------:R-:W-:Y:S05]  /*ad60*/  EXIT ;  /* 0x000000000000794d */ /* 0x000fea0003800000 */
.L_x_3677:
        /* <DEDUP_REMOVED lines=16> */
.L_x_3684:
[----:B------:R-:W-:-:S04]  /*ae70*/  LOP3.LUT R22, R22, 0x80000000, RZ, 0xc0, !PT ;  /* 0x8000000016167812 */ /* 0x000fc800078ec0ff */
[----:B------:R-:W-:-:S04]  /*ae80*/  SHF.R.U32.HI R5, RZ, 0x18, R22 ;  /* 0x00000018ff057819 */ /* 0x000fc80000011616 */
[----:B------:R-:W-:-:S04]  /*ae90*/  LOP3.LUT R4, R4, R5, RZ, 0xfc, !PT ;  /* 0x0000000504047212 */ /* 0x000fc800078efcff */
[----:B------:R-:W-:-:S07]  /*aea0*/  PRMT R0, R4, 0x7610, R0 ;  /* 0x0000761004007816 */ /* 0x000fce0000000000 */
.L_x_3683:
[----:B------:R-:W-:Y:S05]  /*aeb0*/  BSYNC B0 ;  /* 0x0000000000007941 */ /* 0x000fea0003800000 */
.L_x_3682:
[----:B------:R-:W-:Y:S01]  /*aec0*/  STG.E.U8 desc[UR36][R2.64], R0 ;  /* 0x0000000002007986 */ /* 0x000fe2000c101124 */
[----:B------:R-:W-:Y:S05]  /*aed0*/  EXIT ;  /* 0x000000000000794d */ /* 0x000fea0003800000 */
.L_x_3676:
        /* <DEDUP_REMOVED lines=21> */
.L_x_3659:
        /* <DEDUP_REMOVED lines=16> */
.L_x_3687:
[----:B------:R-:W-:Y:S05]  /*b130*/  EXIT ;  /* 0x000000000000794d */ /* 0x000fea0003800000 */
.L_x_3686:
[----:B------:R-:W0:Y:S02]  /*b140*/  F2I.U64.TRUNC R22, R22 ;  /* 0x0000001600167311 */ /* 0x000e24000020d800 */
[----:B0-----:R-:W-:Y:S01]  /*b150*/  STG.E.64 desc[UR36][R2.64], R22 ;  /* 0x0000001602007986 */ /* 0x001fe2000c101b24 */
[----:B------:R-:W-:Y:S05]  /*b160*/  EXIT ;  /* 0x000000000000794d */ /* 0x000fea0003800000 */
.L_x_3685:
[----:B------:R-:W0:Y:S02]  /*b170*/  F2I.FTZ.U32.TRUNC.NTZ R5, R22 ;  /* 0x0000001600057305 */ /* 0x000e24000021f000 */
[----:B0-----:R-:W-:Y:S01]  /*b180*/  STG.E desc[UR36][R2.64], R5 ;  /* 0x0000000502007986 */ /* 0x001fe2000c101924 */
[----:B------:R-:W-:Y:S05]  /*b190*/  EXIT ;  /* 0x000000000000794d */ /* 0x000fea0003800000 */
.L_x_3688:
        /* <DEDUP_REMOVED lines=14> */
.L_x_4608:


//--------------------- .text._ZN2at6native18elementwise_kernelILi128ELi2EZNS0_22gpu_kernel_impl_nocastIZZZNS0_54_GLOBAL__N__7dbc7496_16_ComplexKernel_cu_75b981de_334619complex_kernel_cudaERNS_14TensorIteratorEENKUlvE_clEvENKUlvE0_clEvEUlffE_EEvRNS_18TensorIteratorBaseERKT_EUliE_EEviT1_ --------------------------
	.section	.text._ZN2at6native18elementwise_kernelILi128ELi2EZNS0_22gpu_kernel_impl_nocastIZZZNS0_54_GLOBAL__N__7dbc7496_16_ComplexKernel_cu_75b981de_334619complex_kernel_cudaERNS_14TensorIteratorEENKUlvE_clEvENKUlvE0_clEvEUlffE_EEvRNS_18TensorIteratorBaseERKT_EUliE_EEviT1_,"ax",@progbits
	.align	128
        .global         _ZN2at6native18elementwise_kernelILi128ELi2EZNS0_22gpu_kernel_impl_nocastIZZZNS0_54_GLOBAL__N__7dbc7496_16_ComplexKernel_cu_75b981de_334619complex_kernel_cudaERNS_14TensorIteratorEENKUlvE_clEvENKUlvE0_clEvEUlffE_EEvRNS_18TensorIteratorBaseERKT_EUliE_EEviT1_
        .type           _ZN2at6native18elementwise_kernelILi128ELi2EZNS0_22gpu_kernel_impl_nocastIZZZNS0_54_GLOBAL__N__7dbc7496_16_ComplexKernel_cu_75b981de_334619complex_kernel_cudaERNS_14TensorIteratorEENKUlvE_clEvENKUlvE0_clEvEUlffE_EEvRNS_18TensorIteratorBaseERKT_EUliE_EEviT1_,@function
        .size           _ZN2at6native18elementwise_kernelILi128ELi2EZNS0_22gpu_kernel_impl_nocastIZZZNS0_54_GLOBAL__N__7dbc7496_16_ComplexKernel_cu_75b981de_334619complex_kernel_cudaERNS_14TensorIteratorEENKUlvE_clEvENKUlvE0_clEvEUlffE_EEvRNS_18TensorIteratorBaseERKT_EUliE_EEviT1_,(.L_x_4609 - _ZN2at6native18elementwise_kernelILi128ELi2EZNS0_22gpu_kernel_impl_nocastIZZZNS0_54_GLOBAL__N__7dbc7496_16_ComplexKernel_cu_75b981de_334619complex_kernel_cudaERNS_14TensorIteratorEENKUlvE_clEvENKUlvE0_clEvEUlffE_EEvRNS_18TensorIteratorBaseERKT_EUliE_EEviT1_)
        .other          _ZN2at6native18elementwise_kernelILi128ELi2EZNS0_22gpu_kernel_impl_nocastIZZZNS0_54_GLOBAL__N__7dbc7496_16_ComplexKernel_cu_75b981de_334619complex_kernel_cudaERNS_14TensorIteratorEENKUlvE_clEvENKUlvE0_clEvEUlffE_EEvRNS_18TensorIteratorBaseERKT_EUliE_EEviT1_,@"STO_CUDA_ENTRY STV_DEFAULT"
_ZN2at6native18elementwise_kernelILi128ELi2EZNS0_22gpu_kernel_impl_nocastIZZZNS0_54_GLOBAL__N__7dbc7496_16_ComplexKernel_cu_75b981de_334619complex_kernel_cudaERNS_14TensorIteratorEENKUlvE_clEvENKUlvE0_clEvEUlffE_EEvRNS_18TensorIteratorBaseERKT_EUliE_EEviT1_:
.text._ZN2at6native18elementwise_kernelILi128ELi2EZNS0_22gpu_kernel_impl_nocastIZZZNS0_54_GLOBAL__N__7dbc7496_16_ComplexKernel_cu_75b981de_334619complex_kernel_cudaERNS_14TensorIteratorEENKUlvE_clEvENKUlvE0_clEvEUlffE_EEvRNS_18TensorIteratorBaseERKT_EUliE_EEviT1_:
        /* <DEDUP_REMOVED lines=363> */
.L_x_3691:
[----:B------:R-:W-:Y:S01]  /*16b0*/  ULDC.64 UR10, c[0x0][0x488] ;  /* 0x00012200000a7ab9 */ /* 0x000fe20000000a00 */
[----:B------:R-:W-:Y:S01]  /*16c0*/  ULDC.64 UR8, c[0x0][0x480] ;  /* 0x0001200000087ab9 */ /* 0x000fe20000000a00 */
[----:B------:R-:W-:Y:S02]  /*16d0*/  IADD3 R4, P1, R4, UR10, RZ ;  /* 0x0000000a04047c10 */ /* 0x000fe4000ff3e0ff */
[----:B------:R-:W-:Y:S02]  /*16e0*/  IADD3 R6, P0, R2, UR8, RZ ;  /* 0x0000000802067c10 */ /* 0x000fe4000ff1e0ff */
[----:B------:R-:W-:Y:S02]  /*16f0*/  IADD3.X R5, RZ, UR11, RZ, P1, !PT ;  /* 0x0000000bff057c10 */ /* 0x000fe40008ffe4ff */
[----:B------:R-:W-:Y:S01]  /*1700*/  IADD3.X R7, RZ, UR9, RZ, P0, !PT ;  /* 0x00000009ff077c10 */ /* 0x000fe200087fe4ff */
[----:B------:R-:W-:Y:S02]  /*1710*/  ULDC.64 UR8, c[0x0][0x478] ;  /* 0x00011e0000087ab9 */ /* 0x000fe40000000a00 */
[----:B------:R-:W2:Y:S04]  /*1720*/  LDG.E R11, desc[UR4][R4.64] ;  /* 0x00000004040b7981 */ /* 0x000ea8000c1e1900 */
[----:B------:R-:W2:Y:S01]  /*1730*/  LDG.E R10, desc[UR4][R6.64] ;  /* 0x00000004060a7981 */ /* 0x000ea2000c1e1900 */
[----:B------:R-:W-:-:S02]  /*1740*/  IADD3 R2, P0, R3, UR8, RZ ;  /* 0x0000000803027c10 */ /* 0x000fc4000ff1e0ff */
[----:B------:R-:W-:Y:S02]  /*1750*/  IADD3 R9, R0, 0x80, RZ ;  /* 0x0000008000097810 */ /* 0x000fe40007ffe0ff */
[----:B------:R-:W-:-:S05]  /*1760*/  IADD3.X R3, RZ, UR9, RZ, P0, !PT ;  /* 0x00000009ff037c10 */ /* 0x000fca00087fe4ff */
[----:B--2---:R0:W-:Y:S04]  /*1770*/  STG.E.64 desc[UR4][R2.64], R10 ;  /* 0x0000000a02007986 */ /* 0x0041e8000c101b04 */
.L_x_3690:
[----:B------:R-:W-:Y:S05]  /*1780*/  BSYNC B0 ;  /* 0x0000000000007941 */ /* 0x000fea0003800000 */
.L_x_3689:
        /* <DEDUP_REMOVED lines=355> */
.L_x_3692:
[----:B------:R-:W-:Y:S01]  /*2dc0*/  ULDC.64 UR6, c[0x0][0x480] ;  /* 0x0001200000067ab9 */ /* 0x000fe20000000a00 */
[----:B------:R-:W-:Y:S01]  /*2dd0*/  ULDC.64 UR8, c[0x0][0x488] ;  /* 0x0001220000087ab9 */ /* 0x000fe20000000a00 */
[----:B------:R-:W-:Y:S02]  /*2de0*/  IADD3 R6, P0, R2, UR6, RZ ;  /* 0x0000000602067c10 */ /* 0x000fe4000ff1e0ff */
[----:B------:R-:W-:Y:S02]  /*2df0*/  IADD3 R4, P1, R0, UR8, RZ ;  /* 0x0000000800047c10 */ /* 0x000fe4000ff3e0ff */
[----:B------:R-:W-:Y:S01]  /*2e00*/  IADD3.X R7, RZ, UR7, RZ, P0, !PT ;  /* 0x00000007ff077c10 */ /* 0x000fe200087fe4ff */
[----:B------:R-:W-:Y:S01]  /*2e10*/  ULDC.64 UR6, c[0x0][0x478] ;  /* 0x00011e0000067ab9 */ /* 0x000fe20000000a00 */
[----:B------:R-:W-:-:S03]  /*2e20*/  IADD3.X R5, RZ, UR9, RZ, P1, !PT ;  /* 0x00000009ff057c10 */ /* 0x000fc60008ffe4ff */
[----:B------:R-:W2:Y:S04]  /*2e30*/  LDG.E R8, desc[UR4][R6.64] ;  /* 0x0000000406087981 */ /* 0x000ea8000c1e1900 */
[----:B------:R-:W2:Y:S01]  /*2e40*/  LDG.E R9, desc[UR4][R4.64] ;  /* 0x0000000404097981 */ /* 0x000ea2000c1e1900 */
[----:B------:R-:W-:-:S04]  /*2e50*/  IADD3 R2, P0, R3, UR6, RZ ;  /* 0x0000000603027c10 */ /* 0x000fc8000ff1e0ff */
[----:B------:R-:W-:-:S05]  /*2e60*/  IADD3.X R3, RZ, UR7, RZ, P0, !PT ;  /* 0x00000007ff037c10 */ /* 0x000fca00087fe4ff */
[----:B--2---:R-:W-:Y:S01]  /*2e70*/  STG.E.64 desc[UR4][R2.64], R8 ;  /* 0x0000000802007986 */ /* 0x004fe2000c101b04 */
[----:B------:R-:W-:Y:S05]  /*2e80*/  EXIT ;  /* 0x000000000000794d */ /* 0x000fea0003800000 */
.L_x_3693:
        /* <DEDUP_REMOVED lines=15> */
.L_x_4609:


//--------------------- .text._ZN2at6native27unrolled_elementwise_kernelIZZZNS0_54_GLOBAL__N__7dbc7496_16_ComplexKernel_cu_75b981de_334619complex_kernel_cudaERNS_14TensorIteratorEENKUlvE_clEvENKUlvE0_clEvEUlffE_St5arrayIPcLm3EELi4E23TrivialOffsetCalculatorILi2EjESB_ILi1EjENS0_6memory15LoadWithoutCastENSE_16StoreWithoutCastEEEviT_T0_T2_T3_T4_T5_ --------------------------
	.section	.text._ZN2at6native27unrolled_elementwise_kernelIZZZNS0_54_GLOBAL__N__7dbc7496_16_ComplexKernel_cu_75b981de_334619complex_kernel_cudaERNS_14TensorIteratorEENKUlvE_clEvENKUlvE0_clEvEUlffE_St5arrayIPcLm3EELi4E23TrivialOffsetCalculatorILi2EjESB_ILi1EjENS0_6memory15LoadWithoutCastENSE_16StoreWithoutCastEEEviT_T0_T2_T3_T4_T5_,"ax",@progbits
	.align	128
        .global         _ZN2at6native27unrolled_elementwise_kernelIZZZNS0_54_GLOBAL__N__7dbc7496_16_ComplexKernel_cu_75b981de_334619complex_kernel_cudaERNS_14TensorIteratorEENKUlvE_clEvENKUlvE0_clEvEUlffE_St5arrayIPcLm3EELi4E23TrivialOffsetCalculatorILi2EjESB_ILi1EjENS0_6memory15LoadWithoutCastENSE_16StoreWithoutCastEEEviT_T0_T2_T3_T4_T5_
        .type           _ZN2at6native27unrolled_elementwise_kernelIZZZNS0_54_GLOBAL__N__7dbc7496_16_ComplexKernel_cu_75b981de_334619complex_kernel_cudaERNS_14TensorIteratorEENKUlvE_clEvENKUlvE0_clEvEUlffE_St5arrayIPcLm3EELi4E23TrivialOffsetCalculatorILi2EjESB_ILi1EjENS0_6memory15LoadWithoutCastENSE_16StoreWithoutCastEEEviT_T0_T2_T3_T4_T5_,@function
        .size           _ZN2at6native27unrolled_elementwise_kernelIZZZNS0_54_GLOBAL__N__7dbc7496_16_ComplexKernel_cu_75b981de_334619complex_kernel_cudaERNS_14TensorIteratorEENKUlvE_clEvENKUlvE0_clEvEUlffE_St5arrayIPcLm3EELi4E23TrivialOffsetCalculatorILi2EjESB_ILi1EjENS0_6memory15LoadWithoutCastENSE_16StoreWithoutCastEEEviT_T0_T2_T3_T4_T5_,(.L_x_4610 - _ZN2at6native27unrolled_elementwise_kernelIZZZNS0_54_GLOBAL__N__7dbc7496_16_ComplexKernel_cu_75b981de_334619complex_kernel_cudaERNS_14TensorIteratorEENKUlvE_clEvENKUlvE0_clEvEUlffE_St5arrayIPcLm3EELi4E23TrivialOffsetCalculatorILi2EjESB_ILi1EjENS0_6memory15LoadWithoutCastENSE_16StoreWithoutCastEEEviT_T0_T2_T3_T4_T5_)
        .other          _ZN2at6native27unrolled_elementwise_kernelIZZZNS0_54_GLOBAL__N__7dbc7496_16_ComplexKernel_cu_75b981de_334619complex_kernel_cudaERNS_14TensorIteratorEENKUlvE_clEvENKUlvE0_clEvEUlffE_St5arrayIPcLm3EELi4E23TrivialOffsetCalculatorILi2EjESB_ILi1EjENS0_6memory15LoadWithoutCastENSE_16StoreWithoutCastEEEviT_T0_T2_T3_T4_T5_,@"STO_CUDA_ENTRY STV_DEFAULT"
_ZN2at6native27unrolled_elementwise_kernelIZZZNS0_54_GLOBAL__N__7dbc7496_16_ComplexKernel_cu_75b981de_334619complex_kernel_cudaERNS_14TensorIteratorEENKUlvE_clEvENKUlvE0_clEvEUlffE_St5arrayIPcLm3EELi4E23TrivialOffsetCalculatorILi2EjESB_ILi1EjENS0_6memory15LoadWithoutCastENSE_16StoreWithoutCastEEEviT_T0_T2_T3_T4_T5_:
.text._ZN2at6native27unrolled_elementwise_kernelIZZZNS0_54_GLOBAL__N__7dbc7496_16_ComplexKernel_cu_75b981de_334619complex_kernel_cudaERNS_14TensorIteratorEENKUlvE_clEvENKUlvE0_clEvEUlffE_St5arrayIPcLm3EELi4E23TrivialOffsetCalculatorILi2EjESB_ILi1EjENS0_6memory15LoadWithoutCastENSE_16StoreWithoutCastEEEviT_T0_T2_T3_T4_T5_:
[----:B------:R-:W-:Y:S01]  /*0000*/  LDC R1, c[0x0][0x28] ;  /* 0x00000a00ff017b82 */ /* 0x000fe20000000800 */
[----:B------:R-:W0:Y:S07]  /*0010*/  S2R R0, SR_CTAID.X ;  /* 0x0000000000007919 */ /* 0x000e2e0000002500 */
[----:B------:R-:W0:Y:S01]  /*0020*/  LDC R3, c[0x0][0x210] ;  /* 0x00008400ff037b82 */ /* 0x000e220000000800 */
[----:B------:R-:W-:Y:S01]  /*0030*/  CS2R R8, SRZ ;  /* 0x0000000000087805 */ /* 0x000fe2000001ff00 */
[----:B------:R-:W-:Y:S01]  /*0040*/  ULDC.64 UR4, c[0x0][0x208] ;  /* 0x0000820000047ab9 */ /* 0x000fe20000000a00 */
[----:B------:R-:W1:Y:S01]  /*0050*/  S2R R7, SR_TID.X ;  /* 0x0000000000077919 */ /* 0x000e620000002100 */
[----:B0-----:R-:W-:-:S02]  /*0060*/  IMAD R6, R0, -0x200, R3 ;  /* 0xfffffe0000067824 */ /* 0x001fc400078e0203 */
[----:B-1----:R-:W-:-:S03]  /*0070*/  IMAD.MOV.U32 R17, RZ, RZ, R7 ;  /* 0x000000ffff117224 */ /* 0x002fc600078e0007 */
[----:B------:R-:W-:-:S13]  /*0080*/  ISETP.GE.AND P0, PT, R7, R6, PT ;  /* 0x000000060700720c */ /* 0x000fda0003f06270 */
[----:B------:R-:W-:Y:S01]  /*0090*/  @!P0 IMAD R11, R0, 0x200, R17 ;  /* 0x00000200000b8824 */ /* 0x000fe200078e0211 */
[----:B------:R-:W0:Y:S01]  /*00a0*/  @!P0 LDC.64 R18, c[0x0][0x220] ;  /* 0x00008800ff128b82 */ /* 0x000e220000000a00 */
[----:B------:R-:W-:-:S05]  /*00b0*/  @!P0 VIADD R17, R17, 0x80 ;  /* 0x0000008011118836 */ /* 0x000fca0000000000 */
[C---:B------:R-:W-:Y:S02]  /*00c0*/  ISETP.GE.AND P1, PT, R17.reuse, R6, PT ;  /* 0x000000061100720c */ /* 0x040fe40003f26270 */
[----:B------:R-:W1:Y:S11]  /*00d0*/  @!P0 LDC.64 R20, c[0x0][0x228] ;  /* 0x00008a00ff148b82 */ /* 0x000e760000000a00 */
[----:B------:R-:W-:Y:S01]  /*00e0*/  @!P1 LEA R23, R0, R17, 0x9 ;  /* 0x0000001100179211 */ /* 0x000fe200078e48ff */
[----:B------:R-:W-:Y:S01]  /*00f0*/  @!P1 VIADD R17, R17, 0x80 ;  /* 0x0000008011119836 */ /* 0x000fe20000000000 */
[----:B------:R-:W2:Y:S01]  /*0100*/  @!P1 LDC.64 R2, c[0x0][0x220] ;  /* 0x00008800ff029b82 */ /* 0x000ea20000000a00 */
[----:B0-----:R-:W-:-:S03]  /*0110*/  @!P0 IMAD.WIDE.U32 R18, R11, 0x4, R18 ;  /* 0x000000040b128825 */ /* 0x001fc600078e0012 */
[----:B------:R-:W-:-:S04]  /*0120*/  ISETP.GE.AND P2, PT, R17, R6, PT ;  /* 0x000000061100720c */ /* 0x000fc80003f46270 */
[----:B------:R-:W0:Y:S01]  /*0130*/  @!P1 LDC.64 R4, c[0x0][0x228] ;  /* 0x00008a00ff049b82 */ /* 0x000e220000000a00 */
[----:B------:R-:W3:Y:S01]  /*0140*/  @!P0 LDG.E R9, desc[UR4][R18.64] ;  /* 0x0000000412098981 */ /* 0x000ee2000c1e1900 */
[----:B-1----:R-:W-:-:S05]  /*0150*/  @!P0 IMAD.WIDE.U32 R20, R11, 0x4, R20 ;  /* 0x000000040b148825 */ /* 0x002fca00078e0014 */
[----:B------:R-:W4:Y:S02]  /*0160*/  @!P0 LDG.E R8, desc[UR4][R20.64] ;  /* 0x0000000414088981 */ /* 0x000f24000c1e1900 */
[----:B------:R-:W1:Y:S08]  /*0170*/  @!P2 LDC.64 R14, c[0x0][0x220] ;  /* 0x00008800ff0eab82 */ /* 0x000e700000000a00 */
[----:B------:R-:W1:Y:S01]  /*0180*/  @!P2 LDC.64 R12, c[0x0][0x228] ;  /* 0x00008a00ff0cab82 */ /* 0x000e620000000a00 */
[----:B------:R-:W-:-:S02]  /*0190*/  @!P2 IMAD R11, R0, 0x200, R17 ;  /* 0x00000200000ba824 */ /* 0x000fc400078e0211 */
[----:B--2---:R-:W-:-:S04]  /*01a0*/  @!P1 IMAD.WIDE.U32 R2, R23, 0x4, R2 ;  /* 0x0000000417029825 */ /* 0x004fc800078e0002 */
[----:B0-----:R-:W-:-:S04]  /*01b0*/  @!P1 IMAD.WIDE.U32 R4, R23, 0x4, R4 ;  /* 0x0000000417049825 */ /* 0x001fc800078e0004 */
[----:B-1----:R-:W-:-:S04]  /*01c0*/  @!P2 IMAD.WIDE.U32 R14, R11, 0x4, R14 ;  /* 0x000000040b0ea825 */ /* 0x002fc800078e000e */
[----:B------:R-:W-:Y:S01]  /*01d0*/  @!P2 IMAD.WIDE.U32 R22, R11, 0x4, R12 ;  /* 0x000000040b16a825 */ /* 0x000fe200078e000c */
[----:B------:R-:W-:Y:S02]  /*01e0*/  CS2R R10, SRZ ;  /* 0x00000000000a7805 */ /* 0x000fe4000001ff00 */
[----:B------:R-:W-:-:S04]  /*01f0*/  CS2R R12, SRZ ;  /* 0x00000000000c7805 */ /* 0x000fc8000001ff00 */
[----:B------:R-:W2:Y:S04]  /*0200*/  @!P1 LDG.E R10, desc[UR4][R2.64] ;  /* 0x00000004020a9981 */ /* 0x000ea8000c1e1900 */
[----:B------:R0:W2:Y:S04]  /*0210*/  @!P1 LDG.E R11, desc[UR4][R4.64] ;  /* 0x00000004040b9981 */ /* 0x0000a8000c1e1900 */
[----:B------:R-:W2:Y:S04]  /*0220*/  @!P2 LDG.E R12, desc[UR4][R14.64] ;  /* 0x000000040e0ca981 */ /* 0x000ea8000c1e1900 */
[----:B------:R1:W2:Y:S01]  /*0230*/  @!P2 LDG.E R13, desc[UR4][R22.64] ;  /* 0x00000004160da981 */ /* 0x0002a2000c1e1900 */
[----:B------:R-:W-:Y:S01]  /*0240*/  @!P2 IADD3 R17, R17, 0x80, RZ ;  /* 0x000000801111a810 */ /* 0x000fe20007ffe0ff */
[----:B0-----:R-:W0:Y:S03]  /*0250*/  @!P0 LDC.64 R4, c[0x0][0x218] ;  /* 0x00008600ff048b82 */ /* 0x001e260000000a00 */
[----:B------:R-:W-:-:S13]  /*0260*/  ISETP.GE.AND P1, PT, R17, R6, PT ;  /* 0x000000061100720c */ /* 0x000fda0003f26270 */
[----:B------:R-:W0:Y:S08]  /*0270*/  @!P1 LDC.64 R18, c[0x0][0x220] ;  /* 0x00008800ff129b82 */ /* 0x000e300000000a00 */
[----:B------:R-:W0:Y:S01]  /*0280*/  @!P1 LDC.64 R20, c[0x0][0x228] ;  /* 0x00008a00ff149b82 */ /* 0x000e220000000a00 */
[----:B------:R-:W-:Y:S01]  /*0290*/  @!P1 IMAD R25, R0, 0x200, R17 ;  /* 0x0000020000199824 */ /* 0x000fe200078e0211 */
[----:B------:R-:W-:-:S02]  /*02a0*/  CS2R R2, SRZ ;  /* 0x0000000000027805 */ /* 0x000fc4000001ff00 */
[----:B-1----:R-:W-:Y:S01]  /*02b0*/  IADD3 R23, R7, 0x80, RZ ;  /* 0x0000008007177810 */ /* 0x002fe20007ffe0ff */
[----:B0-----:R-:W-:-:S04]  /*02c0*/  @!P1 IMAD.WIDE.U32 R16, R25, 0x4, R18 ;  /* 0x0000000419109825 */ /* 0x001fc800078e0012 */
[----:B------:R-:W-:Y:S01]  /*02d0*/  @!P1 IMAD.WIDE.U32 R20, R25, 0x4, R20 ;  /* 0x0000000419149825 */ /* 0x000fe200078e0014 */
[----:B------:R0:W5:Y:S03]  /*02e0*/  @!P1 LDG.E R2, desc[UR4][R16.64] ;  /* 0x0000000410029981 */ /* 0x000166000c1e1900 */
[----:B------:R-:W-:Y:S01]  /*02f0*/  @!P0 IMAD R19, R0, 0x200, R7 ;  /* 0x0000020000138824 */ /* 0x000fe200078e0207 */
[----:B------:R0:W5:Y:S01]  /*0300*/  @!P1 LDG.E R3, desc[UR4][R20.64] ;  /* 0x0000000414039981 */ /* 0x000162000c1e1900 */
[----:B------:R-:W-:Y:S02]  /*0310*/  ISETP.GE.AND P1, PT, R7, R6, PT ;  /* 0x000000060700720c */ /* 0x000fe40003f26270 */
[----:B------:R-:W-:-:S04]  /*0320*/  @!P0 IMAD.WIDE.U32 R4, R19, 0x8, R4 ;  /* 0x0000000813048825 */ /* 0x000fc800078e0004 */
[----:B------:R-:W-:Y:S02]  /*0330*/  IMAD.MOV.U32 R15, RZ, RZ, R7 ;  /* 0x000000ffff0f7224 */ /* 0x000fe400078e0007 */
[----:B------:R-:W-:-:S05]  /*0340*/  @!P0 IMAD.MOV.U32 R15, RZ, RZ, R23 ;  /* 0x000000ffff0f8224 */ /* 0x000fca00078e0017 */
[-C--:B------:R-:W-:Y:S02]  /*0350*/  ISETP.GE.AND P3, PT, R15, R6.reuse, PT ;  /* 0x000000060f00720c */ /* 0x080fe40003f66270 */
[----:B------:R-:W-:Y:S01]  /*0360*/  IADD3 R25, R7, 0x100, RZ ;  /* 0x0000010007197810 */ /* 0x000fe20007ffe0ff */
[----:B------:R-:W-:Y:S03]  /*0370*/  BSSY B0, `(.L_x_3694) ;  /* 0x0000015000007945 */ /* 0x000fe60003800000 */
[----:B------:R-:W-:Y:S02]  /*0380*/  ISETP.GE.AND P2, PT, R25, R6, PT ;  /* 0x000000061900720c */ /* 0x000fe40003f46270 */
[----:B---3--:R-:W-:Y:S02]  /*0390*/  FSEL R18, R9, RZ, !P1 ;  /* 0x000000ff09127208 */ /* 0x008fe40004800000 */
[----:B----4-:R-:W-:-:S05]  /*03a0*/  FSEL R19, R8, RZ, !P1 ;  /* 0x000000ff08137208 */ /* 0x010fca0004800000 */
[----:B------:R0:W-:Y:S01]  /*03b0*/  @!P0 STG.E.64 desc[UR4][R4.64], R18 ;  /* 0x0000001204008986 */ /* 0x0001e2000c101b04 */
[----:B------:R-:W-:-:S04]  /*03c0*/  ISETP.GE.AND P1, PT, R23, R6, PT ;  /* 0x000000061700720c */ /* 0x000fc80003f26270 */
[----:B--2---:R-:W-:Y:S02]  /*03d0*/  FSEL R10, R10, RZ, !P1 ;  /* 0x000000ff0a0a7208 */ /* 0x004fe40004800000 */
[----:B------:R-:W-:Y:S02]  /*03e0*/  FSEL R11, R11, RZ, !P1 ;  /* 0x000000ff0b0b7208 */ /* 0x000fe40004800000 */
[----:B------:R-:W-:Y:S02]  /*03f0*/  FSEL R12, R12, RZ, !P2 ;  /* 0x000000ff0c0c7208 */ /* 0x000fe40005000000 */
[----:B------:R-:W-:Y:S01]  /*0400*/  FSEL R13, R13, RZ, !P2 ;  /* 0x000000ff0d0d7208 */ /* 0x000fe20005000000 */
[----:B0-----:R-:W-:Y:S06]  /*0410*/  @P3 BRA `(.L_x_3695) ;  /* 0x0000000000283947 */ /* 0x001fec0003800000 */
[----:B------:R-:W0:Y:S01]  /*0420*/  LDC.64 R8, c[0x0][0x218] ;  /* 0x00008600ff087b82 */ /* 0x000e220000000a00 */
[----:B------:R-:W-:Y:S02]  /*0430*/  IMAD R5, R0, 0x200, R15 ;  /* 0x0000020000057824 */ /* 0x000fe400078e020f */
[----:B------:R-:W-:-:S05]  /*0440*/  VIADD R15, R15, 0x80 ;  /* 0x000000800f0f7836 */ /* 0x000fca0000000000 */
[----:B------:R-:W-:-:S13]  /*0450*/  ISETP.GE.AND P0, PT, R15, R6, PT ;  /* 0x000000060f00720c */ /* 0x000fda0003f06270 */
[----:B------:R-:W-:Y:S01]  /*0460*/  @!P0 LEA R17, R0, R15, 0x9 ;  /* 0x0000000f00118211 */ /* 0x000fe200078e48ff */
[----:B------:R-:W-:Y:S02]  /*0470*/  @!P0 VIADD R15, R15, 0x80 ;  /* 0x000000800f0f8836 */ /* 0x000fe40000000000 */
[----:B0-----:R-:W-:-:S04]  /*0480*/  IMAD.WIDE.U32 R4, R5, 0x8, R8 ;  /* 0x0000000805047825 */ /* 0x001fc800078e0008 */
[----:B------:R-:W-:Y:S01]  /*0490*/  @!P0 IMAD.WIDE.U32 R8, R17, 0x8, R8 ;  /* 0x0000000811088825 */ /* 0x000fe200078e0008 */
[----:B------:R0:W-:Y:S04]  /*04a0*/  STG.E.64 desc[UR4][R4.64], R10 ;  /* 0x0000000a04007986 */ /* 0x0001e8000c101b04 */
[----:B------:R0:W-:Y:S02]  /*04b0*/  @!P0 STG.E.64 desc[UR4][R8.64], R12 ;  /* 0x0000000c08008986 */ /* 0x0001e4000c101b04 */
.L_x_3695:
[----:B------:R-:W-:Y:S05]  /*04c0*/  BSYNC B0 ;  /* 0x0000000000007941 */ /* 0x000fea0003800000 */
.L_x_3694:
[----:B------:R-:W-:-:S13]  /*04d0*/  ISETP.GE.AND P0, PT, R15, R6, PT ;  /* 0x000000060f00720c */ /* 0x000fda0003f06270 */
[----:B------:R-:W-:Y:S05]  /*04e0*/  @P0 EXIT ;  /* 0x000000000000094d */ /* 0x000fea0003800000 */
[----:B0-----:R-:W0:Y:S01]  /*04f0*/  LDC.64 R4, c[0x0][0x218] ;  /* 0x00008600ff047b82 */ /* 0x001e220000000a00 */
[----:B------:R-:W-:Y:S01]  /*0500*/  VIADD R7, R7, 0x180 ;  /* 0x0000018007077836 */ /* 0x000fe20000000000 */
[----:B------:R-:W-:-:S04]  /*0510*/  LEA R15, R0, R15, 0x9 ;  /* 0x0000000f000f7211 */ /* 0x000fc800078e48ff */
[----:B------:R-:W-:-:S04]  /*0520*/  ISETP.GE.AND P0, PT, R7, R6, PT ;  /* 0x000000060700720c */ /* 0x000fc80003f06270 */
[----:B-----5:R-:W-:Y:S02]  /*0530*/  FSEL R6, R2, RZ, !P0 ;  /* 0x000000ff02067208 */ /* 0x020fe40004000000 */
[----:B------:R-:W-:Y:S01]  /*0540*/  FSEL R7, R3, RZ, !P0 ;  /* 0x000000ff03077208 */ /* 0x000fe20004000000 */
[----:B0-----:R-:W-:-:S05]  /*0550*/  IMAD.WIDE.U32 R2, R15, 0x8, R4 ;  /* 0x000000080f027825 */ /* 0x001fca00078e0004 */
[----:B------:R-:W-:Y:S01]  /*0560*/  STG.E.64 desc[UR4][R2.64], R6 ;  /* 0x0000000602007986 */ /* 0x000fe2000c101b04 */
[----:B------:R-:W-:Y:S05]  /*0570*/  EXIT ;  /* 0x000000000000794d */ /* 0x000fea0003800000 */
.L_x_3696:
        /* <DEDUP_REMOVED lines=16> */
.L_x_4610:


//--------------------- .text._ZN2at6native29vectorized_elementwise_kernelILi2EZZZNS0_54_GLOBAL__N__7dbc7496_16_ComplexKernel_cu_75b981de_334619complex_kernel_cudaERNS_14TensorIteratorEENKUlvE_clEvENKUlvE0_clEvEUlffE_St5arrayIPcLm3EEEEviT0_T1_ --------------------------
	.section	.text._ZN2at6native29vectorized_elementwise_kernelILi2EZZZNS0_54_GLOBAL__N__7dbc7496_16_ComplexKernel_cu_75b981de_334619complex_kernel_cudaERNS_14TensorIteratorEENKUlvE_clEvENKUlvE0_clEvEUlffE_St5arrayIPcLm3EEEEviT0_T1_,"ax",@progbits
	.align	128
        .global         _ZN2at6native29vectorized_elementwise_kernelILi2EZZZNS0_54_GLOBAL__N__7dbc7496_16_ComplexKernel_cu_75b981de_334619complex_kernel_cudaERNS_14TensorIteratorEENKUlvE_clEvENKUlvE0_clEvEUlffE_St5arrayIPcLm3EEEEviT0_T1_
        .type           _ZN2at6native29vectorized_elementwise_kernelILi2EZZZNS0_54_GLOBAL__N__7dbc7496_16_ComplexKernel_cu_75b981de_334619complex_kernel_cudaERNS_14TensorIteratorEENKUlvE_clEvENKUlvE0_clEvEUlffE_St5arrayIPcLm3EEEEviT0_T1_,@function
        .size           _ZN2at6native29vectorized_elementwise_kernelILi2EZZZNS0_54_GLOBAL__N__7dbc7496_16_ComplexKernel_cu_75b981de_334619complex_kernel_cudaERNS_14TensorIteratorEENKUlvE_clEvENKUlvE0_clEvEUlffE_St5arrayIPcLm3EEEEviT0_T1_,(.L_x_4611 - _ZN2at6native29vectorized_elementwise_kernelILi2EZZZNS0_54_GLOBAL__N__7dbc7496_16_ComplexKernel_cu_75b981de_334619complex_kernel_cudaERNS_14TensorIteratorEENKUlvE_clEvENKUlvE0_clEvEUlffE_St5arrayIPcLm3EEEEviT0_T1_)
        .other          _ZN2at6native29vectorized_elementwise_kernelILi2EZZZNS0_54_GLOBAL__N__7dbc7496_16_ComplexKernel_cu_75b981de_334619complex_kernel_cudaERNS_14TensorIteratorEENKUlvE_clEvENKUlvE0_clEvEUlffE_St5arrayIPcLm3EEEEviT0_T1_,@"STO_CUDA_ENTRY STV_DEFAULT"
_ZN2at6native29vectorized_elementwise_kernelILi2EZZZNS0_54_GLOBAL__N__7dbc7496_16_ComplexKernel_cu_75b981de_334619complex_kernel_cudaERNS_14TensorIteratorEENKUlvE_clEvENKUlvE0_clEvEUlffE_St5arrayIPcLm3EEEEviT0_T1_:
.text._ZN2at6native29vectorized_elementwise_kernelILi2EZZZNS0_54_GLOBAL__N__7dbc7496_16_ComplexKernel_cu_75b981de_334619complex_kernel_cudaERNS_14TensorIteratorEENKUlvE_clEvENKUlvE0_clEvEUlffE_St5arrayIPcLm3EEEEviT0_T1_:
        /* <DEDUP_REMOVED lines=17> */
[----:B------:R-:W-:-:S03]  /*0110*/  IMAD.WIDE.U32 R18, R26, 0x8, R2 ;  /* 0x000000081a127825 */ /* 0x000fc600078e0002 */
[----:B------:R-:W5:Y:S04]  /*0120*/  LDG.E.64 R12, desc[UR4][R10.64+0xc00] ;  /* 0x000c00040a0c7981 */ /* 0x000f68000c1e1b00 */
[----:B------:R2:W5:Y:S04]  /*0130*/  LDG.E.64 R16, desc[UR4][R10.64] ;  /* 0x000000040a107981 */ /* 0x000568000c1e1b00 */
[----:B------:R-:W5:Y:S04]  /*0140*/  LDG.E.64 R2, desc[UR4][R18.64+0x400] ;  /* 0x0004000412027981 */ /* 0x000f68000c1e1b00 */
[----:B------:R-:W5:Y:S04]  /*0150*/  LDG.E.64 R20, desc[UR4][R18.64+0x800] ;  /* 0x0008000412147981 */ /* 0x000f68000c1e1b00 */
[----:B------:R-:W5:Y:S04]  /*0160*/  LDG.E.64 R22, desc[UR4][R18.64] ;  /* 0x0000000412167981 */ /* 0x000f68000c1e1b00 */
[----:B------:R0:W5:Y:S01]  /*0170*/  LDG.E.64 R24, desc[UR4][R18.64+0xc00] ;  /* 0x000c000412187981 */ /* 0x000162000c1e1b00 */
[----:B---3--:R-:W-:-:S04]  /*0180*/  IMAD.WIDE.U32 R6, R0, 0x8, R6 ;  /* 0x0000000800067825 */ /* 0x008fc800078e0006 */
[----:B------:R-:W-:Y:S01]  /*0190*/  IMAD.WIDE R26, R26, 0x10, R6 ;  /* 0x000000101a1a7825 */ /* 0x000fe200078e0206 */
[----:B--2---:R-:W-:-:S03]  /*01a0*/  MOV R10, R9 ;  /* 0x00000009000a7202 */ /* 0x004fc60000000f00 */
[----:B----4-:R-:W-:Y:S02]  /*01b0*/  IMAD.MOV.U32 R6, RZ, RZ, R5 ;  /* 0x000000ffff067224 */ /* 0x010fe400078e0005 */
[----:B-----5:R-:W-:Y:S02]  /*01c0*/  IMAD.MOV.U32 R14, RZ, RZ, R13 ;  /* 0x000000ffff0e7224 */ /* 0x020fe400078e000d */
[----:B0-----:R-:W-:Y:S01]  /*01d0*/  IMAD.MOV.U32 R18, RZ, RZ, R17 ;  /* 0x000000ffff127224 */ /* 0x001fe200078e0011 */
[----:B------:R-:W-:Y:S01]  /*01e0*/  MOV R5, R2 ;  /* 0x0000000200057202 */ /* 0x000fe20000000f00 */
[----:B------:R-:W-:Y:S02]  /*01f0*/  IMAD.MOV.U32 R7, RZ, RZ, R3 ;  /* 0x000000ffff077224 */ /* 0x000fe400078e0003 */
[----:B------:R-:W-:Y:S02]  /*0200*/  IMAD.MOV.U32 R9, RZ, RZ, R20 ;  /* 0x000000ffff097224 */ /* 0x000fe400078e0014 */
[----:B------:R-:W-:Y:S01]  /*0210*/  IMAD.MOV.U32 R11, RZ, RZ, R21 ;  /* 0x000000ffff0b7224 */ /* 0x000fe200078e0015 */
[----:B------:R-:W-:Y:S01]  /*0220*/  MOV R17, R22 ;  /* 0x0000001600117202 */ /* 0x000fe20000000f00 */
[----:B------:R-:W-:Y:S01]  /*0230*/  IMAD.MOV.U32 R19, RZ, RZ, R23 ;  /* 0x000000ffff137224 */ /* 0x000fe200078e0017 */
[----:B------:R-:W-:Y:S01]  /*0240*/  MOV R13, R24 ;  /* 0x00000018000d7202 */ /* 0x000fe20000000f00 */
[----:B------:R-:W-:-:S03]  /*0250*/  IMAD.MOV.U32 R15, RZ, RZ, R25 ;  /* 0x000000ffff0f7224 */ /* 0x000fc600078e0019 */
[----:B------:R-:W-:Y:S04]  /*0260*/  STG.E.128 desc[UR4][R26.64], R16 ;  /* 0x000000101a007986 */ /* 0x000fe8000c101d04 */
[----:B------:R-:W-:Y:S04]  /*0270*/  STG.E.128 desc[UR4][R26.64+0x800], R4 ;  /* 0x000800041a007986 */ /* 0x000fe8000c101d04 */
[----:B------:R-:W-:Y:S04]  /*0280*/  STG.E.128 desc[UR4][R26.64+0x1000], R8 ;  /* 0x001000081a007986 */ /* 0x000fe8000c101d04 */
[----:B------:R-:W-:Y:S01]  /*0290*/  STG.E.128 desc[UR4][R26.64+0x1800], R12 ;  /* 0x0018000c1a007986 */ /* 0x000fe2000c101d04 */
[----:B------:R-:W-:Y:S05]  /*02a0*/  EXIT ;  /* 0x000000000000794d */ /* 0x000fea0003800000 */
.L_x_3697:
[----:B------:R-:W0:Y:S01]  /*02b0*/  S2R R19, SR_TID.X ;  /* 0x0000000000137919 */ /* 0x000e220000002100 */
[----:B------:R-:W-:Y:S02]  /*02c0*/  CS2R R24, SRZ ;  /* 0x0000000000187805 */ /* 0x000fe4000001ff00 */
[----:B0-----:R-:W-:Y:S01]  /*02d0*/  ISETP.GE.AND P0, PT, R19, R2, PT ;  /* 0x000000021300720c */ /* 0x001fe20003f06270 */
[----:B------:R-:W-:-:S12]  /*02e0*/  IMAD.MOV.U32 R21, RZ, RZ, R19 ;  /* 0x000000ffff157224 */ /* 0x000fd800078e0013 */
[----:B------:R-:W-:Y:S01]  /*02f0*/  @!P0 IADD3 R3, R0, R21, RZ ;  /* 0x0000001500038210 */ /* 0x000fe20007ffe0ff */
[----:B------:R-:W-:Y:S01]  /*0300*/  @!P0 VIADD R21, R21, 0x80 ;  /* 0x0000008015158836 */ /* 0x000fe20000000000 */
[----:B------:R-:W0:Y:S04]  /*0310*/  @!P0 LDC.64 R8, c[0x0][0x228] ;  /* 0x00008a00ff088b82 */ /* 0x000e280000000a00 */
[----:B------:R-:W-:-:S04]  /*0320*/  ISETP.GE.AND P3, PT, R21, R2, PT ;  /* 0x000000021500720c */ /* 0x000fc80003f66270 */
[----:B------:R-:W1:Y:S09]  /*0330*/  @!P0 LDC.64 R14, c[0x0][0x220] ;  /* 0x00008800ff0e8b82 */ /* 0x000e720000000a00 */
[----:B------:R-:W-:Y:S01]  /*0340*/  @!P3 IMAD.IADD R4, R0, 0x1, R21 ;  /* 0x000000010004b824 */ /* 0x000fe200078e0215 */
[----:B------:R-:W-:Y:S01]  /*0350*/  @!P3 IADD3 R21, R21, 0x80, RZ ;  /* 0x000000801515b810 */ /* 0x000fe20007ffe0ff */
[----:B------:R-:W2:Y:S03]  /*0360*/  @!P3 LDC.64 R28, c[0x0][0x220] ;  /* 0x00008800ff1cbb82 */ /* 0x000ea60000000a00 */
[----:B------:R-:W-:Y:S01]  /*0370*/  ISETP.GE.AND P4, PT, R21, R2, PT ;  /* 0x000000021500720c */ /* 0x000fe20003f86270 */
[----:B0-----:R-:W-:-:S04]  /*0380*/  @!P0 IMAD.WIDE.U32 R8, R3, 0x4, R8 ;  /* 0x0000000403088825 */ /* 0x001fc800078e0008 */
[----:B------:R-:W0:Y:S01]  /*0390*/  @!P3 LDC.64 R16, c[0x0][0x228] ;  /* 0x00008a00ff10bb82 */ /* 0x000e220000000a00 */
[----:B------:R3:W4:Y:S01]  /*03a0*/  @!P0 LDG.E R24, desc[UR4][R8.64] ;  /* 0x0000000408188981 */ /* 0x000722000c1e1900 */
[----:B------:R-:W-:Y:S01]  /*03b0*/  HFMA2.MMA R18, -RZ, RZ, 0, 0 ;  /* 0x00000000ff127435 */ /* 0x000fe200000001ff */
[----:B------:R-:W-:Y:S02]  /*03c0*/  IMAD.MOV.U32 R20, RZ, RZ, RZ ;  /* 0x000000ffff147224 */ /* 0x000fe400078e00ff */
[----:B-1----:R-:W-:-:S03]  /*03d0*/  @!P0 IMAD.WIDE.U32 R14, R3, 0x4, R14 ;  /* 0x00000004030e8825 */ /* 0x002fc600078e000e */
[----:B------:R-:W1:Y:S01]  /*03e0*/  @!P4 LDC.64 R6, c[0x0][0x228] ;  /* 0x00008a00ff06cb82 */ /* 0x000e620000000a00 */
[----:B------:R-:W-:Y:S01]  /*03f0*/  @!P4 IMAD.IADD R11, R0, 0x1, R21 ;  /* 0x00000001000bc824 */ /* 0x000fe200078e0215 */
[----:B------:R5:W4:Y:S01]  /*0400*/  @!P0 LDG.E R25, desc[UR4][R14.64] ;  /* 0x000000040e198981 */ /* 0x000b22000c1e1900 */
[----:B------:R-:W-:-:S05]  /*0410*/  @!P4 VIADD R21, R21, 0x80 ;  /* 0x000000801515c836 */ /* 0x000fca0000000000 */
[----:B------:R-:W0:Y:S01]  /*0420*/  @!P4 LDC.64 R12, c[0x0][0x220] ;  /* 0x00008800ff0ccb82 */ /* 0x000e220000000a00 */
[----:B------:R-:W-:-:S13]  /*0430*/  ISETP.GE.AND P5, PT, R21, R2, PT ;  /* 0x000000021500720c */ /* 0x000fda0003fa6270 */
[----:B------:R-:W-:Y:S01]  /*0440*/  @!P5 IADD3 R5, R0, R21, RZ ;  /* 0x000000150005d210 */ /* 0x000fe20007ffe0ff */
[----:B------:R-:W-:Y:S01]  /*0450*/  @!P5 VIADD R21, R21, 0x80 ;  /* 0x000000801515d836 */ /* 0x000fe20000000000 */
[----:B------:R-:W0:Y:S04]  /*0460*/  @!P5 LDC.64 R22, c[0x0][0x220] ;  /* 0x00008800ff16db82 */ /* 0x000e280000000a00 */
[----:B------:R-:W-:-:S04]  /*0470*/  ISETP.GE.AND P1, PT, R21, R2, PT ;  /* 0x000000021500720c */ /* 0x000fc80003f26270 */
[----:B---3--:R-:W3:Y:S09]  /*0480*/  @!P5 LDC.64 R8, c[0x0][0x228] ;  /* 0x00008a00ff08db82 */ /* 0x008ef20000000a00 */
[----:B------:R-:W-:Y:S01]  /*0490*/  @!P1 IADD3 R27, R0, R21, RZ ;  /* 0x00000015001b9210 */ /* 0x000fe20007ffe0ff */
[----:B------:R-:W-:Y:S01]  /*04a0*/  @!P1 VIADD R21, R21, 0x80 ;  /* 0x0000008015159836 */ /* 0x000fe20000000000 */
[----:B-----5:R-:W5:Y:S04]  /*04b0*/  @!P1 LDC.64 R14, c[0x0][0x220] ;  /* 0x00008800ff0e9b82 */ /* 0x020f680000000a00 */
[----:B------:R-:W-:Y:S01]  /*04c0*/  ISETP.GE.AND P2, PT, R21, R2, PT ;  /* 0x000000021500720c */ /* 0x000fe20003f46270 */
[----:B-1----:R-:W-:-:S04]  /*04d0*/  @!P4 IMAD.WIDE.U32 R6, R11, 0x4, R6 ;  /* 0x000000040b06c825 */ /* 0x002fc800078e0006 */
[----:B------:R-:W-:Y:S01]  /*04e0*/  IMAD.MOV.U32 R3, RZ, RZ, RZ ;  /* 0x000000ffff037224 */ /* 0x000fe200078e00ff */
[----:B------:R1:W4:Y:S01]  /*04f0*/  @!P4 LDG.E R18, desc[UR4][R6.64] ;  /* 0x000000040612c981 */ /* 0x000322000c1e1900 */
[----:B--2---:R-:W-:-:S04]  /*0500*/  @!P3 IMAD.WIDE.U32 R28, R4, 0x4, R28 ;  /* 0x00000004041cb825 */ /* 0x004fc800078e001c */
[----:B0-----:R-:W-:Y:S01]  /*0510*/  @!P4 IMAD.WIDE.U32 R12, R11, 0x4, R12 ;  /* 0x000000040b0cc825 */ /* 0x001fe200078e000c */
[----:B------:R0:W2:Y:S01]  /*0520*/  @!P3 LDG.E R3, desc[UR4][R28.64] ;  /* 0x000000041c03b981 */ /* 0x0000a2000c1e1900 */
[----:B------:R-:W-:Y:S02]  /*0530*/  CS2R R10, SRZ ;  /* 0x00000000000a7805 */ /* 0x000fe4000001ff00 */
[----:B-1----:R-:W-:Y:S01]  /*0540*/  @!P2 IMAD.IADD R7, R0, 0x1, R21 ;  /* 0x000000010007a824 */ /* 0x002fe200078e0215 */
[----:B------:R1:W2:Y:S01]  /*0550*/  @!P4 LDG.E R20, desc[UR4][R12.64] ;  /* 0x000000040c14c981 */ /* 0x0002a2000c1e1900 */
[----:B------:R-:W-:Y:S02]  /*0560*/  @!P2 VIADD R21, R21, 0x80 ;  /* 0x000000801515a836 */ /* 0x000fe40000000000 */
[----:B------:R-:W-:Y:S01]  /*0570*/  @!P3 IMAD.WIDE.U32 R16, R4, 0x4, R16 ;  /* 0x000000040410b825 */ /* 0x000fe200078e0010 */
[----:B0-----:R-:W0:Y:S02]  /*0580*/  @!P2 LDC.64 R28, c[0x0][0x228] ;  /* 0x00008a00ff1cab82 */ /* 0x001e240000000a00 */
[----:B------:R-:W-:-:S02]  /*0590*/  ISETP.GE.AND P4, PT, R21, R2, PT ;  /* 0x000000021500720c */ /* 0x000fc40003f86270 */
[----:B------:R3:W2:Y:S04]  /*05a0*/  @!P3 LDG.E R11, desc[UR4][R16.64] ;  /* 0x00000004100bb981 */ /* 0x0006a8000c1e1900 */
[----:B-1----:R-:W1:Y:S01]  /*05b0*/  @!P2 LDC.64 R12, c[0x0][0x220] ;  /* 0x00008800ff0cab82 */ /* 0x002e620000000a00 */
[----:B------:R-:W-:-:S04]  /*05c0*/  @!P5 IMAD.WIDE.U32 R22, R5, 0x4, R22 ;  /* 0x000000040516d825 */ /* 0x000fc800078e0016 */
[----:B---3--:R-:W-:-:S03]  /*05d0*/  @!P5 IMAD.WIDE.U32 R8, R5, 0x4, R8 ;  /* 0x000000040508d825 */ /* 0x008fc600078e0008 */
[----:B------:R-:W3:Y:S01]  /*05e0*/  @!P1 LDC.64 R16, c[0x0][0x228] ;  /* 0x00008a00ff109b82 */ /* 0x000ee20000000a00 */
[----:B------:R-:W-:-:S06]  /*05f0*/  CS2R R4, SRZ ;  /* 0x0000000000047805 */ /* 0x000fcc000001ff00 */
[----:B------:R5:W2:Y:S01]  /*0600*/  @!P5 LDG.E R4, desc[UR4][R22.64] ;  /* 0x000000041604d981 */ /* 0x000aa2000c1e1900 */
[----:B0-----:R-:W-:Y:S01]  /*0610*/  @!P2 IMAD.WIDE.U32 R28, R7, 0x4, R28 ;  /* 0x00000004071ca825 */ /* 0x001fe200078e001c */
[----:B------:R-:W-:Y:S02]  /*0620*/  MOV R6, RZ ;  /* 0x000000ff00067202 */ /* 0x000fe40000000f00 */
[----:B------:R0:W2:Y:S01]  /*0630*/  @!P5 LDG.E R5, desc[UR4][R8.64] ;  /* 0x000000040805d981 */ /* 0x0000a2000c1e1900 */
[----:B-----5:R-:W-:Y:S02]  /*0640*/  @!P4 IMAD.IADD R23, R0, 0x1, R21 ;  /* 0x000000010017c824 */ /* 0x020fe400078e0215 */
[----:B------:R-:W-:Y:S02]  /*0650*/  @!P4 VIADD R21, R21, 0x80 ;  /* 0x000000801515c836 */ /* 0x000fe40000000000 */
[----:B-1----:R-:W-:Y:S01]  /*0660*/  @!P2 IMAD.WIDE.U32 R12, R7, 0x4, R12 ;  /* 0x00000004070ca825 */ /* 0x002fe200078e000c */
[----:B------:R-:W-:-:S02]  /*0670*/  HFMA2.MMA R7, -RZ, RZ, 0, 0 ;  /* 0x00000000ff077435 */ /* 0x000fc400000001ff */
[----:B------:R-:W-:Y:S02]  /*0680*/  ISETP.GE.AND P3, PT, R21, R2, PT ;  /* 0x000000021500720c */ /* 0x000fe40003f66270 */
[----:B0-----:R-:W-:Y:S01]  /*0690*/  CS2R R8, SRZ ;  /* 0x0000000000087805 */ /* 0x001fe2000001ff00 */
[----:B------:R-:W-:-:S04]  /*06a0*/  @!P1 IMAD.WIDE.U32 R14, R27, 0x4, R14 ;  /* 0x000000041b0e9825 */ /* 0x000fc800078e000e */
[----:B---3--:R-:W-:Y:S01]  /*06b0*/  @!P1 IMAD.WIDE.U32 R16, R27, 0x4, R16 ;  /* 0x000000041b109825 */ /* 0x008fe200078e0010 */
[----:B------:R0:W3:Y:S01]  /*06c0*/  @!P1 LDG.E R6, desc[UR4][R14.64] ;  /* 0x000000040e069981 */ /* 0x0000e2000c1e1900 */
[----:B------:R-:W1:Y:S03]  /*06d0*/  @!P4 LDC.64 R26, c[0x0][0x220] ;  /* 0x00008800ff1acb82 */ /* 0x000e660000000a00 */
[----:B------:R5:W3:Y:S04]  /*06e0*/  @!P1 LDG.E R7, desc[UR4][R16.64] ;  /* 0x0000000410079981 */ /* 0x000ae8000c1e1900 */
[----:B------:R5:W3:Y:S01]  /*06f0*/  @!P2 LDG.E R8, desc[UR4][R12.64] ;  /* 0x000000040c08a981 */ /* 0x000ae2000c1e1900 */
[----:B0-----:R-:W0:Y:S01]  /*0700*/  @!P4 LDC.64 R14, c[0x0][0x228] ;  /* 0x00008a00ff0ecb82 */ /* 0x001e220000000a00 */
[----:B------:R-:W-:-:S02]  /*0710*/  @!P3 IMAD.IADD R21, R0, 0x1, R21 ;  /* 0x000000010015b824 */ /* 0x000fc400078e0215 */
[----:B------:R-:W3:Y:S05]  /*0720*/  @!P2 LDG.E R9, desc[UR4][R28.64] ;  /* 0x000000041c09a981 */ /* 0x000eea000c1e1900 */
[----:B-----5:R-:W5:Y:S08]  /*0730*/  @!P3 LDC.64 R16, c[0x0][0x220] ;  /* 0x00008800ff10bb82 */ /* 0x020f700000000a00 */
[----:B------:R-:W5:Y:S01]  /*0740*/  @!P3 LDC.64 R12, c[0x0][0x228] ;  /* 0x00008a00ff0cbb82 */ /* 0x000f620000000a00 */
[----:B-1----:R-:W-:-:S05]  /*0750*/  @!P4 IMAD.WIDE.U32 R26, R23, 0x4, R26 ;  /* 0x00000004171ac825 */ /* 0x002fca00078e001a */
[----:B------:R1:W3:Y:S01]  /*0760*/  @!P4 LDG.E R10, desc[UR4][R26.64] ;  /* 0x000000041a0ac981 */ /* 0x0002e2000c1e1900 */
[----:B0-----:R-:W-:Y:S01]  /*0770*/  @!P4 IMAD.WIDE.U32 R14, R23, 0x4, R14 ;  /* 0x00000004170ec825 */ /* 0x001fe200078e000e */
[----:B------:R-:W-:-:S03]  /*0780*/  CS2R R22, SRZ ;  /* 0x0000000000167805 */ /* 0x000fc6000001ff00 */
[C---:B-----5:R-:W-:Y:S01]  /*0790*/  @!P3 IMAD.WIDE.U32 R16, R21.reuse, 0x4, R16 ;  /* 0x000000041510b825 */ /* 0x060fe200078e0010 */
[----:B-1----:R-:W0:Y:S04]  /*07a0*/  @!P0 LDC.64 R26, c[0x0][0x218] ;  /* 0x00008600ff1a8b82 */ /* 0x002e280000000a00 */
[----:B------:R-:W5:Y:S01]  /*07b0*/  @!P3 LDG.E R22, desc[UR4][R16.64] ;  /* 0x000000041016b981 */ /* 0x000f62000c1e1900 */
[----:B------:R-:W-:-:S04]  /*07c0*/  @!P3 IMAD.WIDE.U32 R12, R21, 0x4, R12 ;  /* 0x00000004150cb825 */ /* 0x000fc800078e000c */
[----:B------:R-:W-:Y:S01]  /*07d0*/  IMAD.MOV.U32 R21, RZ, RZ, RZ ;  /* 0x000000ffff157224 */ /* 0x000fe200078e00ff */
[----:B------:R-:W5:Y:S05]  /*07e0*/  @!P3 LDG.E R23, desc[UR4][R12.64] ;  /* 0x000000040c17b981 */ /* 0x000f6a000c1e1900 */
[----:B------:R1:W5:Y:S02]  /*07f0*/  @!P4 LDG.E R21, desc[UR4][R14.64] ;  /* 0x000000040e15c981 */ /* 0x000364000c1e1900 */
[----:B-1----:R-:W-:-:S05]  /*0800*/  @!P0 IADD3 R15, R0, R19, RZ ;  /* 0x00000013000f8210 */ /* 0x002fca0007ffe0ff */
[----:B0-----:R-:W-:-:S04]  /*0810*/  @!P0 IMAD.WIDE.U32 R26, R15, 0x8, R26 ;  /* 0x000000080f1a8825 */ /* 0x001fc800078e001a */
[C---:B------:R-:W-:Y:S01]  /*0820*/  VIADD R15, R19.reuse, 0x280 ;  /* 0x00000280130f7836 */ /* 0x040fe20000000000 */
[C---:B------:R-:W-:Y:S01]  /*0830*/  IADD3 R17, R19.reuse, 0x300, RZ ;  /* 0x0000030013117810 */ /* 0x040fe20007ffe0ff */
[C---:B------:R-:W-:Y:S01]  /*0840*/  VIADD R13, R19.reuse, 0x200 ;  /* 0x00000200130d7836 */ /* 0x040fe20000000000 */
[----:B------:R-:W-:Y:S02]  /*0850*/  IADD3 R29, R19, 0x100, RZ ;  /* 0x00000100131d7810 */ /* 0x000fe40007ffe0ff */
[-C--:B------:R-:W-:Y:S01]  /*0860*/  ISETP.GE.AND P6, PT, R15, R2.reuse, PT ;  /* 0x000000020f00720c */ /* 0x080fe20003fc6270 */
[C---:B------:R-:W-:Y:S01]  /*0870*/  VIADD R15, R19.reuse, 0x80 ;  /* 0x00000080130f7836 */ /* 0x040fe20000000000 */
[CC--:B------:R-:W-:Y:S01]  /*0880*/  ISETP.GE.AND P4, PT, R19.reuse, R2.reuse, PT ;  /* 0x000000021300720c */ /* 0x0c0fe20003f86270 */
[----:B------:R-:W-:Y:S01]  /*0890*/  VIADD R28, R19, 0x180 ;  /* 0x00000180131c7836 */ /* 0x000fe20000000000 */
[-C--:B------:R-:W-:Y:S02]  /*08a0*/  ISETP.GE.AND P5, PT, R17, R2.reuse, PT ;  /* 0x000000021100720c */ /* 0x080fe40003fa6270 */
[----:B------:R-:W-:Y:S01]  /*08b0*/  IADD3 R17, R19, 0x380, RZ ;  /* 0x0000038013117810 */ /* 0x000fe20007ffe0ff */
[----:B------:R-:W-:Y:S01]  /*08c0*/  @!P0 IMAD.MOV.U32 R19, RZ, RZ, R15 ;  /* 0x000000ffff138224 */ /* 0x000fe200078e000f */
[----:B------:R-:W-:-:S02]  /*08d0*/  ISETP.GE.AND P2, PT, R29, R2, PT ;  /* 0x000000021d00720c */ /* 0x000fc40003f46270 */
[-C--:B------:R-:W-:Y:S01]  /*08e0*/  ISETP.GE.AND P3, PT, R13, R2.reuse, PT ;  /* 0x000000020d00720c */ /* 0x080fe20003f66270 */
[----:B------:R-:W-:Y:S01]  /*08f0*/  BSSY B0, `(.L_x_3698) ;  /* 0x0000041000007945 */ /* 0x000fe20003800000 */
[----:B------:R-:W-:-:S03]  /*0900*/  ISETP.GE.AND P1, PT, R28, R2, PT ;  /* 0x000000021c00720c */ /* 0x000fc60003f26270 */
[----:B------:R-:W-:Y:S01]  /*0910*/  BSSY B1, `(.L_x_3699) ;  /* 0x0000038000017945 */ /* 0x000fe20003800000 */
[----:B----4-:R-:W-:Y:S02]  /*0920*/  FSEL R13, R24, RZ, !P4 ;  /* 0x000000ff180d7208 */ /* 0x010fe40006000000 */
[----:B------:R-:W-:Y:S02]  /*0930*/  FSEL R12, R25, RZ, !P4 ;  /* 0x000000ff190c7208 */ /* 0x000fe40006000000 */
[----:B------:R-:W-:-:S03]  /*0940*/  ISETP.GE.AND P4, PT, R15, R2, PT ;  /* 0x000000020f00720c */ /* 0x000fc60003f86270 */
[----:B------:R0:W-:Y:S01]  /*0950*/  @!P0 STG.E.64 desc[UR4][R26.64], R12 ;  /* 0x0000000c1a008986 */ /* 0x0001e2000c101b04 */
[-C--:B------:R-:W-:Y:S02]  /*0960*/  ISETP.GE.AND P0, PT, R17, R2.reuse, PT ;  /* 0x000000021100720c */ /* 0x080fe40003f06270 */
[----:B------:R-:W-:Y:S02]  /*0970*/  FSEL R15, R18, RZ, !P2 ;  /* 0x000000ff120f7208 */ /* 0x000fe40005000000 */
[----:B--2---:R-:W-:Y:S02]  /*0980*/  FSEL R14, R20, RZ, !P2 ;  /* 0x000000ff140e7208 */ /* 0x004fe40005000000 */
[----:B------:R-:W-:Y:S02]  /*0990*/  ISETP.GE.AND P2, PT, R19, R2, PT ;  /* 0x000000021300720c */ /* 0x000fe40003f46270 */
[----:B------:R-:W-:Y:S02]  /*09a0*/  FSEL R16, R3, RZ, !P4 ;  /* 0x000000ff03107208 */ /* 0x000fe40006000000 */
[----:B------:R-:W-:-:S02]  /*09b0*/  FSEL R17, R11, RZ, !P4 ;  /* 0x000000ff0b117208 */ /* 0x000fc40006000000 */
[----:B------:R-:W-:Y:S02]  /*09c0*/  FSEL R4, R4, RZ, !P1 ;  /* 0x000000ff04047208 */ /* 0x000fe40004800000 */
[----:B------:R-:W-:Y:S02]  /*09d0*/  FSEL R5, R5, RZ, !P1 ;  /* 0x000000ff05057208 */ /* 0x000fe40004800000 */
[----:B---3--:R-:W-:Y:S02]  /*09e0*/  FSEL R6, R6, RZ, !P3 ;  /* 0x000000ff06067208 */ /* 0x008fe40005800000 */
[----:B------:R-:W-:Y:S02]  /*09f0*/  FSEL R7, R7, RZ, !P3 ;  /* 0x000000ff07077208 */ /* 0x000fe40005800000 */
[----:B------:R-:W-:Y:S02]  /*0a00*/  FSEL R8, R8, RZ, !P6 ;  /* 0x000000ff08087208 */ /* 0x000fe40007000000 */
[----:B------:R-:W-:-:S02]  /*0a10*/  FSEL R9, R9, RZ, !P6 ;  /* 0x000000ff09097208 */ /* 0x000fc40007000000 */
[----:B------:R-:W-:Y:S02]  /*0a20*/  FSEL R10, R10, RZ, !P5 ;  /* 0x000000ff0a0a7208 */ /* 0x000fe40006800000 */
[----:B-----5:R-:W-:Y:S02]  /*0a30*/  FSEL R22, R22, RZ, !P0 ;  /* 0x000000ff16167208 */ /* 0x020fe40004000000 */
[----:B------:R-:W-:Y:S02]  /*0a40*/  FSEL R23, R23, RZ, !P0 ;  /* 0x000000ff17177208 */ /* 0x000fe40004000000 */
[----:B------:R-:W-:Y:S01]  /*0a50*/  FSEL R11, R21, RZ, !P5 ;  /* 0x000000ff150b7208 */ /* 0x000fe20006800000 */
[----:B0-----:R-:W-:Y:S06]  /*0a60*/  @P2 BRA `(.L_x_3700) ;  /* 0x0000000000302947 */ /* 0x001fec0003800000 */
[----:B------:R-:W0:Y:S01]  /*0a70*/  LDC.64 R12, c[0x0][0x218] ;  /* 0x00008600ff0c7b82 */ /* 0x000e220000000a00 */
[----:B------:R-:W-:Y:S01]  /*0a80*/  IADD3 R3, R0, R19, RZ ;  /* 0x0000001300037210 */ /* 0x000fe20007ffe0ff */
[----:B------:R-:W-:-:S05]  /*0a90*/  VIADD R19, R19, 0x80 ;  /* 0x0000008013137836 */ /* 0x000fca0000000000 */
[----:B------:R-:W-:Y:S01]  /*0aa0*/  ISETP.GE.AND P0, PT, R19, R2, PT ;  /* 0x000000021300720c */ /* 0x000fe20003f06270 */
[----:B0-----:R-:W-:-:S05]  /*0ab0*/  IMAD.WIDE.U32 R12, R3, 0x8, R12 ;  /* 0x00000008030c7825 */ /* 0x001fca00078e000c */
[----:B------:R0:W-:Y:S07]  /*0ac0*/  STG.E.64 desc[UR4][R12.64], R16 ;  /* 0x000000100c007986 */ /* 0x0001ee000c101b04 */
[----:B------:R-:W-:Y:S05]  /*0ad0*/  @P0 BRA `(.L_x_3701) ;  /* 0x0000000000300947 */ /* 0x000fea0003800000 */
[----:B0-----:R-:W0:Y:S01]  /*0ae0*/  LDC.64 R12, c[0x0][0x218] ;  /* 0x00008600ff0c7b82 */ /* 0x001e220000000a00 */
[----:B------:R-:W-:Y:S01]  /*0af0*/  IADD3 R3, R0, R19, RZ ;  /* 0x0000001300037210 */ /* 0x000fe20007ffe0ff */
[----:B------:R-:W-:-:S04]  /*0b00*/  VIADD R19, R19, 0x80 ;  /* 0x0000008013137836 */ /* 0x000fc80000000000 */
[----:B0-----:R-:W-:-:S05]  /*0b10*/  IMAD.WIDE.U32 R12, R3, 0x8, R12 ;  /* 0x00000008030c7825 */ /* 0x001fca00078e000c */
[----:B------:R0:W-:Y:S02]  /*0b20*/  STG.E.64 desc[UR4][R12.64], R14 ;  /* 0x0000000e0c007986 */ /* 0x0001e4000c101b04 */
.L_x_3700:
[----:B------:R-:W-:-:S13]  /*0b30*/  ISETP.GE.AND P0, PT, R19, R2, PT ;  /* 0x000000021300720c */ /* 0x000fda0003f06270 */
[----:B------:R-:W-:Y:S05]  /*0b40*/  @P0 BRA `(.L_x_3702) ;  /* 0x0000000000300947 */ /* 0x000fea0003800000 */
[----:B0-----:R-:W0:Y:S01]  /*0b50*/  LDC.64 R12, c[0x0][0x218] ;  /* 0x00008600ff0c7b82 */ /* 0x001e220000000a00 */
[----:B------:R-:W-:Y:S01]  /*0b60*/  IADD3 R3, R0, R19, RZ ;  /* 0x0000001300037210 */ /* 0x000fe20007ffe0ff */
[----:B------:R-:W-:-:S04]  /*0b70*/  VIADD R19, R19, 0x80 ;  /* 0x0000008013137836 */ /* 0x000fc80000000000 */
[----:B0-----:R-:W-:-:S05]  /*0b80*/  IMAD.WIDE.U32 R12, R3, 0x8, R12 ;  /* 0x00000008030c7825 */ /* 0x001fca00078e000c */
[----:B------:R1:W-:Y:S02]  /*0b90*/  STG.E.64 desc[UR4][R12.64], R4 ;  /* 0x000000040c007986 */ /* 0x0003e4000c101b04 */
.L_x_3701:
[----:B------:R-:W-:-:S13]  /*0ba0*/  ISETP.GE.AND P0, PT, R19, R2, PT ;  /* 0x000000021300720c */ /* 0x000fda0003f06270 */
[----:B------:R-:W-:Y:S05]  /*0bb0*/  @P0 BRA `(.L_x_3703) ;  /* 0x0000000000340947 */ /* 0x000fea0003800000 */
[----:B-1----:R-:W1:Y:S01]  /*0bc0*/  LDC.64 R4, c[0x0][0x218] ;  /* 0x00008600ff047b82 */ /* 0x002e620000000a00 */
[----:B------:R-:W-:Y:S01]  /*0bd0*/  IADD3 R3, R0, R19, RZ ;  /* 0x0000001300037210 */ /* 0x000fe20007ffe0ff */
[----:B------:R-:W-:-:S04]  /*0be0*/  VIADD R19, R19, 0x80 ;  /* 0x0000008013137836 */ /* 0x000fc80000000000 */
[----:B-1----:R-:W-:-:S05]  /*0bf0*/  IMAD.WIDE.U32 R4, R3, 0x8, R4 ;  /* 0x0000000803047825 */ /* 0x002fca00078e0004 */
[----:B------:R1:W-:Y:S02]  /*0c00*/  STG.E.64 desc[UR4][R4.64], R6 ;  /* 0x0000000604007986 */ /* 0x0003e4000c101b04 */
.L_x_3702:
[----:B------:R-:W-:-:S13]  /*0c10*/  ISETP.GE.AND P0, PT, R19, R2, PT ;  /* 0x000000021300720c */ /* 0x000fda0003f06270 */
[----:B------:R-:W-:Y:S05]  /*0c20*/  @P0 BREAK B1 ;  /* 0x0000000000010942 */ /* 0x000fea0003800000 */
[----:B------:R-:W-:Y:S05]  /*0c30*/  @P0 BRA `(.L_x_3704) ;  /* 0x0000000000300947 */ /* 0x000fea0003800000 */
[----:B-1----:R-:W1:Y:S01]  /*0c40*/  LDC.64 R4, c[0x0][0x218] ;  /* 0x00008600ff047b82 */ /* 0x002e620000000a00 */
[----:B------:R-:W-:Y:S01]  /*0c50*/  IADD3 R3, R0, R19, RZ ;  /* 0x0000001300037210 */ /* 0x000fe20007ffe0ff */
[----:B------:R-:W-:-:S04]  /*0c60*/  VIADD R19, R19, 0x80 ;  /* 0x0000008013137836 */ /* 0x000fc80000000000 */
[----:B-1----:R-:W-:-:S05]  /*0c70*/  IMAD.WIDE.U32 R4, R3, 0x8, R4 ;  /* 0x0000000803047825 */ /* 0x002fca00078e0004 */
[----:B------:R2:W-:Y:S02]  /*0c80*/  STG.E.64 desc[UR4][R4.64], R8 ;  /* 0x0000000804007986 */ /* 0x0005e4000c101b04 */
.L_x_3703:
[----:B------:R-:W-:Y:S05]  /*0c90*/  BSYNC B1 ;  /* 0x0000000000017941 */ /* 0x000fea0003800000 */
.L_x_3699:
[----:B------:R-:W-:-:S13]  /*0ca0*/  ISETP.GE.AND P0, PT, R19, R2, PT ;  /* 0x000000021300720c */ /* 0x000fda0003f06270 */
[----:B-12---:R-:W1:Y:S01]  /*0cb0*/  @!P0 LDC.64 R4, c[0x0][0x218] ;  /* 0x00008600ff048b82 */ /* 0x006e620000000a00 */
[----:B------:R-:W-:Y:S01]  /*0cc0*/  @!P0 IADD3 R3, R0, R19, RZ ;  /* 0x0000001300038210 */ /* 0x000fe20007ffe0ff */
[----:B------:R-:W-:-:S04]  /*0cd0*/  @!P0 VIADD R19, R19, 0x80 ;  /* 0x0000008013138836 */ /* 0x000fc80000000000 */
[----:B-1----:R-:W-:-:S05]  /*0ce0*/  @!P0 IMAD.WIDE.U32 R4, R3, 0x8, R4 ;  /* 0x0000000803048825 */ /* 0x002fca00078e0004 */
[----:B------:R2:W-:Y:S02]  /*0cf0*/  @!P0 STG.E.64 desc[UR4][R4.64], R10 ;  /* 0x0000000a04008986 */ /* 0x0005e4000c101b04 */
.L_x_3704:
[----:B------:R-:W-:Y:S05]  /*0d00*/  BSYNC B0 ;  /* 0x0000000000007941 */ /* 0x000fea0003800000 */
.L_x_3698:
[----:B------:R-:W-:Y:S05]  /*0d10*/  WARPSYNC.ALL ;  /* 0x0000000000007948 */ /* 0x000fea0003800000 */
[----:B------:R-:W-:-:S13]  /*0d20*/  ISETP.GE.AND P0, PT, R19, R2, PT ;  /* 0x000000021300720c */ /* 0x000fda0003f06270 */
[----:B------:R-:W-:Y:S05]  /*0d30*/  @P0 EXIT ;  /* 0x000000000000094d */ /* 0x000fea0003800000 */
[----:B------:R-:W3:Y:S01]  /*0d40*/  LDC.64 R2, c[0x0][0x218] ;  /* 0x00008600ff027b82 */ /* 0x000ee20000000a00 */
[----:B------:R-:W-:-:S05]  /*0d50*/  IADD3 R19, R0, R19, RZ ;  /* 0x0000001300137210 */ /* 0x000fca0007ffe0ff */
[----:B---3--:R-:W-:-:S05]  /*0d60*/  IMAD.WIDE.U32 R2, R19, 0x8, R2 ;  /* 0x0000000813027825 */ /* 0x008fca00078e0002 */
[----:B------:R-:W-:Y:S01]  /*0d70*/  STG.E.64 desc[UR4][R2.64], R22 ;  /* 0x0000001602007986 */ /* 0x000fe2000c101b04 */
[----:B------:R-:W-:Y:S05]  /*0d80*/  EXIT ;  /* 0x000000000000794d */ /* 0x000fea0003800000 */
.L_x_3705:
        /* <DEDUP_REMOVED lines=15> */
.L_x_4611:


//--------------------- .text._ZN2at6native29vectorized_elementwise_kernelILi4EZZZNS0_54_GLOBAL__N__7dbc7496_16_ComplexKernel_cu_75b981de_334619complex_kernel_cudaERNS_14TensorIteratorEENKUlvE_clEvENKUlvE0_clEvEUlffE_St5arrayIPcLm3EEEEviT0_T1_ --------------------------
	.section	.text._ZN2at6native29vectorized_elementwise_kernelILi4EZZZNS0_54_GLOBAL__N__7dbc7496_16_ComplexKernel_cu_75b981de_334619complex_kernel_cudaERNS_14TensorIteratorEENKUlvE_clEvENKUlvE0_clEvEUlffE_St5arrayIPcLm3EEEEviT0_T1_,"ax",@progbits
	.align	128
        .global         _ZN2at6native29vectorized_elementwise_kernelILi4EZZZNS0_54_GLOBAL__N__7dbc7496_16_ComplexKernel_cu_75b981de_334619complex_kernel_cudaERNS_14TensorIteratorEENKUlvE_clEvENKUlvE0_clEvEUlffE_St5arrayIPcLm3EEEEviT0_T1_
        .type           _ZN2at6native29vectorized_elementwise_kernelILi4EZZZNS0_54_GLOBAL__N__7dbc7496_16_ComplexKernel_cu_75b981de_334619complex_kernel_cudaERNS_14TensorIteratorEENKUlvE_clEvENKUlvE0_clEvEUlffE_St5arrayIPcLm3EEEEviT0_T1_,@function
        .size           _ZN2at6native29vectorized_elementwise_kernelILi4EZZZNS0_54_GLOBAL__N__7dbc7496_16_ComplexKernel_cu_75b981de_334619complex_kernel_cudaERNS_14TensorIteratorEENKUlvE_clEvENKUlvE0_clEvEUlffE_St5arrayIPcLm3EEEEviT0_T1_,(.L_x_4612 - _ZN2at6native29vectorized_elementwise_kernelILi4EZZZNS0_54_GLOBAL__N__7dbc7496_16_ComplexKernel_cu_75b981de_334619complex_kernel_cudaERNS_14TensorIteratorEENKUlvE_clEvENKUlvE0_clEvEUlffE_St5arrayIPcLm3EEEEviT0_T1_)
        .other          _ZN2at6native29vectorized_elementwise_kernelILi4EZZZNS0_54_GLOBAL__N__7dbc7496_16_ComplexKernel_cu_75b981de_334619complex_kernel_cudaERNS_14TensorIteratorEENKUlvE_clEvENKUlvE0_clEvEUlffE_St5arrayIPcLm3EEEEviT0_T1_,@"STO_CUDA_ENTRY STV_DEFAULT"
_ZN2at6native29vectorized_elementwise_kernelILi4EZZZNS0_54_GLOBAL__N__7dbc7496_16_ComplexKernel_cu_75b981de_334619complex_kernel_cudaERNS_14TensorIteratorEENKUlvE_clEvENKUlvE0_clEvEUlffE_St5arrayIPcLm3EEEEviT0_T1_:
.text._ZN2at6native29vectorized_elementwise_kernelILi4EZZZNS0_54_GLOBAL__N__7dbc7496_16_ComplexKernel_cu_75b981de_334619complex_kernel_cudaERNS_14TensorIteratorEENKUlvE_clEvENKUlvE0_clEvEUlffE_St5arrayIPcLm3EEEEviT0_T1_:
        /* <DEDUP_REMOVED lines=15> */
[----:B------:R-:W2:Y:S04]  /*00f0*/  LDG.E.128 R20, desc[UR4][R24.64+0x800] ;  /* 0x0008000418147981 */ /* 0x000ea8000c1e1d00 */
[----:B------:R-:W4:Y:S01]  /*0100*/  LDG.E.128 R8, desc[UR4][R24.64] ;  /* 0x0000000418087981 */ /* 0x000f22000c1e1d00 */
[----:B------:R-:W-:-:S05]  /*0110*/  IMAD.WIDE.U32 R26, R2, 0x10, R6 ;  /* 0x00000010021a7825 */ /* 0x000fca00078e0006 */
[----:B------:R-:W5:Y:S04]  /*0120*/  LDG.E.128 R4, desc[UR4][R26.64+0x800] ;  /* 0x000800041a047981 */ /* 0x000f68000c1e1d00 */
[----:B------:R0:W5:Y:S01]  /*0130*/  LDG.E.128 R12, desc[UR4][R26.64] ;  /* 0x000000041a0c7981 */ /* 0x000162000c1e1d00 */
[----:B---3--:R-:W-:-:S04]  /*0140*/  IMAD.WIDE.U32 R16, R0, 0x8, R16 ;  /* 0x0000000800107825 */ /* 0x008fc800078e0010 */
[----:B------:R-:W-:-:S04]  /*0150*/  IMAD.WIDE R2, R2, 0x20, R16 ;  /* 0x0000002002027825 */ /* 0x000fc800078e0210 */
[----:B--2---:R-:W-:Y:S01]  /*0160*/  IMAD.MOV.U32 R16, RZ, RZ, R20 ;  /* 0x000000ffff107224 */ /* 0x004fe200078e0014 */
[----:B------:R-:W-:Y:S01]  /*0170*/  MOV R18, R21 ;  /* 0x0000001500127202 */ /* 0x000fe20000000f00 */
[----:B------:R-:W-:Y:S02]  /*0180*/  IMAD.MOV.U32 R20, RZ, RZ, R22 ;  /* 0x000000ffff147224 */ /* 0x000fe400078e0016 */
[----:B----4-:R-:W-:Y:S01]  /*0190*/  IMAD.MOV.U32 R24, RZ, RZ, R8 ;  /* 0x000000ffff187224 */ /* 0x010fe200078e0008 */
[----:B0-----:R-:W-:Y:S01]  /*01a0*/  MOV R26, R9 ;  /* 0x00000009001a7202 */ /* 0x001fe20000000f00 */
[----:B------:R-:W-:Y:S02]  /*01b0*/  IMAD.MOV.U32 R8, RZ, RZ, R10 ;  /* 0x000000ffff087224 */ /* 0x000fe400078e000a */
[----:B------:R-:W-:Y:S02]  /*01c0*/  IMAD.MOV.U32 R22, RZ, RZ, R23 ;  /* 0x000000ffff167224 */ /* 0x000fe400078e0017 */
[----:B------:R-:W-:Y:S01]  /*01d0*/  IMAD.MOV.U32 R10, RZ, RZ, R11 ;  /* 0x000000ffff0a7224 */ /* 0x000fe200078e000b */
[----:B-----5:R-:W-:Y:S01]  /*01e0*/  MOV R17, R4 ;  /* 0x0000000400117202 */ /* 0x020fe20000000f00 */
[----:B------:R-:W-:Y:S01]  /*01f0*/  IMAD.MOV.U32 R19, RZ, RZ, R5 ;  /* 0x000000ffff137224 */ /* 0x000fe200078e0005 */
[----:B------:R-:W-:Y:S01]  /*0200*/  MOV R25, R12 ;  /* 0x0000000c00197202 */ /* 0x000fe20000000f00 */
[----:B------:R-:W-:Y:S01]  /*0210*/  IMAD.MOV.U32 R27, RZ, RZ, R13 ;  /* 0x000000ffff1b7224 */ /* 0x000fe200078e000d */
[----:B------:R-:W-:Y:S01]  /*0220*/  MOV R11, R15 ;  /* 0x0000000f000b7202 */ /* 0x000fe20000000f00 */
[----:B------:R-:W-:-:S02]  /*0230*/  IMAD.MOV.U32 R9, RZ, RZ, R14 ;  /* 0x000000ffff097224 */ /* 0x000fc400078e000e */
[----:B------:R-:W-:Y:S02]  /*0240*/  IMAD.MOV.U32 R21, RZ, RZ, R6 ;  /* 0x000000ffff157224 */ /* 0x000fe400078e0006 */
[----:B------:R-:W-:Y:S01]  /*0250*/  IMAD.MOV.U32 R23, RZ, RZ, R7 ;  /* 0x000000ffff177224 */ /* 0x000fe200078e0007 */
[----:B------:R-:W-:Y:S04]  /*0260*/  STG.E.128 desc[UR4][R2.64], R24 ;  /* 0x0000001802007986 */ /* 0x000fe8000c101d04 */
[----:B------:R-:W-:Y:S04]  /*0270*/  STG.E.128 desc[UR4][R2.64+0x10], R8 ;  /* 0x0000100802007986 */ /* 0x000fe8000c101d04 */
[----:B------:R-:W-:Y:S04]  /*0280*/  STG.E.128 desc[UR4][R2.64+0x1000], R16 ;  /* 0x0010001002007986 */ /* 0x000fe8000c101d04 */
[----:B------:R-:W-:Y:S01]  /*0290*/  STG.E.128 desc[UR4][R2.64+0x1010], R20 ;  /* 0x0010101402007986 */ /* 0x000fe2000c101d04 */
[----:B------:R-:W-:Y:S05]  /*02a0*/  EXIT ;  /* 0x000000000000794d */ /* 0x000fea0003800000 */
.L_x_3706:
[----:B------:R-:W0:Y:S01]  /*02b0*/  S2R R19, SR_TID.X ;  /* 0x0000000000137919 */ /* 0x000e220000002100 */
[----:B------:R-:W-:Y:S02]  /*02c0*/  CS2R R24, SRZ ;  /* 0x0000000000187805 */ /* 0x000fe4000001ff00 */
[----:B0-----:R-:W-:Y:S02]  /*02d0*/  ISETP.GE.AND P0, PT, R19, R2, PT ;  /* 0x000000021300720c */ /* 0x001fe40003f06270 */
[----:B------:R-:W-:-:S11]  /*02e0*/  MOV R21, R19 ;  /* 0x0000001300157202 */ /* 0x000fd60000000f00 */
[----:B------:R-:W-:Y:S01]  /*02f0*/  @!P0 IMAD.IADD R3, R0, 0x1, R21 ;  /* 0x0000000100038824 */ /* 0x000fe200078e0215 */
[----:B------:R-:W0:Y:S01]  /*0300*/  @!P0 LDC.64 R8, c[0x0][0x228] ;  /* 0x00008a00ff088b82 */ /* 0x000e220000000a00 */
[----:B------:R-:W-:-:S05]  /*0310*/  @!P0 VIADD R21, R21, 0x80 ;  /* 0x0000008015158836 */ /* 0x000fca0000000000 */
[C---:B------:R-:W-:Y:S02]  /*0320*/  ISETP.GE.AND P3, PT, R21.reuse, R2, PT ;  /* 0x000000021500720c */ /* 0x040fe40003f66270 */
[----:B------:R-:W1:Y:S11]  /*0330*/  @!P0 LDC.64 R14, c[0x0][0x220] ;  /* 0x00008800ff0e8b82 */ /* 0x000e760000000a00 */
[----:B------:R-:W-:Y:S01]  /*0340*/  @!P3 IADD3 R4, R0, R21, RZ ;  /* 0x000000150004b210 */ /* 0x000fe20007ffe0ff */
[----:B------:R-:W-:Y:S01]  /*0350*/  @!P3 VIADD R21, R21, 0x80 ;  /* 0x000000801515b836 */ /* 0x000fe20000000000 */
[----:B------:R-:W2:Y:S01]  /*0360*/  @!P3 LDC.64 R28, c[0x0][0x220] ;  /* 0x00008800ff1cbb82 */ /* 0x000ea20000000a00 */
[----:B0-----:R-:W-:-:S03]  /*0370*/  @!P0 IMAD.WIDE.U32 R8, R3, 0x4, R8 ;  /* 0x0000000403088825 */ /* 0x001fc600078e0008 */
[----:B------:R-:W-:-:S04]  /*0380*/  ISETP.GE.AND P4, PT, R21, R2, PT ;  /* 0x000000021500720c */ /* 0x000fc80003f86270 */
[----:B------:R-:W0:Y:S01]  /*0390*/  @!P3 LDC.64 R16, c[0x0][0x228] ;  /* 0x00008a00ff10bb82 */ /* 0x000e220000000a00 */
[----:B------:R3:W4:Y:S01]  /*03a0*/  @!P0 LDG.E R24, desc[UR4][R8.64] ;  /* 0x0000000408188981 */ /* 0x000722000c1e1900 */
[----:B------:R-:W-:Y:S02]  /*03b0*/  IMAD.MOV.U32 R18, RZ, RZ, RZ ;  /* 0x000000ffff127224 */ /* 0x000fe400078e00ff */
[----:B-1----:R-:W-:-:S05]  /*03c0*/  @!P0 IMAD.WIDE.U32 R14, R3, 0x4, R14 ;  /* 0x00000004030e8825 */ /* 0x002fca00078e000e */
[----:B------:R-:W-:Y:S01]  /*03d0*/  @!P4 IMAD.IADD R11, R0, 0x1, R21 ;  /* 0x00000001000bc824 */ /* 0x000fe200078e0215 */
[----:B------:R-:W-:Y:S01]  /*03e0*/  @!P4 IADD3 R21, R21, 0x80, RZ ;  /* 0x000000801515c810 */ /* 0x000fe20007ffe0ff */
[----:B------:R-:W1:Y:S08]  /*03f0*/  @!P4 LDC.64 R6, c[0x0][0x228] ;  /* 0x00008a00ff06cb82 */ /* 0x000e700000000a00 */
[----:B------:R-:W5:Y:S01]  /*0400*/  @!P4 LDC.64 R12, c[0x0][0x220] ;  /* 0x00008800ff0ccb82 */ /* 0x000f620000000a00 */
[----:B------:R-:W-:Y:S01]  /*0410*/  ISETP.GE.AND P5, PT, R21, R2, PT ;  /* 0x000000021500720c */ /* 0x000fe20003fa6270 */
[----:B------:R-:W-:Y:S01]  /*0420*/  HFMA2.MMA R3, -RZ, RZ, 0, 0 ;  /* 0x00000000ff037435 */ /* 0x000fe200000001ff */
[----:B------:R-:W-:Y:S01]  /*0430*/  MOV R20, RZ ;  /* 0x000000ff00147202 */ /* 0x000fe20000000f00 */
[C---:B--2---:R-:W-:Y:S01]  /*0440*/  @!P3 IMAD.WIDE.U32 R28, R4.reuse, 0x4, R28 ;  /* 0x00000004041cb825 */ /* 0x044fe200078e001c */
[----:B------:R2:W4:Y:S03]  /*0450*/  @!P0 LDG.E R25, desc[UR4][R14.64] ;  /* 0x000000040e198981 */ /* 0x000526000c1e1900 */
[----:B0-----:R-:W-:-:S04]  /*0460*/  @!P3 IMAD.WIDE.U32 R16, R4, 0x4, R16 ;  /* 0x000000040410b825 */ /* 0x001fc800078e0010 */
[----:B------:R0:W4:Y:S02]  /*0470*/  @!P3 LDG.E R3, desc[UR4][R28.64] ;  /* 0x000000041c03b981 */ /* 0x000124000c1e1900 */
[----:B------:R-:W-:Y:S01]  /*0480*/  @!P5 IMAD.IADD R5, R0, 0x1, R21 ;  /* 0x000000010005d824 */ /* 0x000fe200078e0215 */
[----:B------:R-:W0:Y:S01]  /*0490*/  @!P5 LDC.64 R22, c[0x0][0x220] ;  /* 0x00008800ff16db82 */ /* 0x000e220000000a00 */
[----:B------:R-:W-:-:S05]  /*04a0*/  @!P5 VIADD R21, R21, 0x80 ;  /* 0x000000801515d836 */ /* 0x000fca0000000000 */
[C---:B------:R-:W-:Y:S02]  /*04b0*/  ISETP.GE.AND P1, PT, R21.reuse, R2, PT ;  /* 0x000000021500720c */ /* 0x040fe40003f26270 */
[----:B---3--:R-:W3:Y:S11]  /*04c0*/  @!P5 LDC.64 R8, c[0x0][0x228] ;  /* 0x00008a00ff08db82 */ /* 0x008ef60000000a00 */
[----:B------:R-:W-:Y:S01]  /*04d0*/  @!P1 IMAD.IADD R27, R0, 0x1, R21 ;  /* 0x00000001001b9824 */ /* 0x000fe200078e0215 */
[----:B--2---:R-:W2:Y:S01]  /*04e0*/  @!P1 LDC.64 R14, c[0x0][0x220] ;  /* 0x00008800ff0e9b82 */ /* 0x004ea20000000a00 */
[----:B------:R-:W-:-:S05]  /*04f0*/  @!P1 VIADD R21, R21, 0x80 ;  /* 0x0000008015159836 */ /* 0x000fca0000000000 */
[----:B------:R-:W-:Y:S01]  /*0500*/  ISETP.GE.AND P2, PT, R21, R2, PT ;  /* 0x000000021500720c */ /* 0x000fe20003f46270 */
[----:B-1----:R-:W-:-:S04]  /*0510*/  @!P4 IMAD.WIDE.U32 R6, R11, 0x4, R6 ;  /* 0x000000040b06c825 */ /* 0x002fc800078e0006 */
[----:B-----5:R-:W-:Y:S01]  /*0520*/  @!P4 IMAD.WIDE.U32 R12, R11, 0x4, R12 ;  /* 0x000000040b0cc825 */ /* 0x020fe200078e000c */
[----:B------:R-:W-:Y:S01]  /*0530*/  CS2R R10, SRZ ;  /* 0x00000000000a7805 */ /* 0x000fe2000001ff00 */
[----:B------:R1:W5:Y:S04]  /*0540*/  @!P4 LDG.E R18, desc[UR4][R6.64] ;  /* 0x000000040612c981 */ /* 0x000368000c1e1900 */
[----:B------:R1:W5:Y:S02]  /*0550*/  @!P4 LDG.E R20, desc[UR4][R12.64] ;  /* 0x000000040c14c981 */ /* 0x000364000c1e1900 */
[----:B0-----:R-:W0:Y:S02]  /*0560*/  @!P2 LDC.64 R28, c[0x0][0x228] ;  /* 0x00008a00ff1cab82 */ /* 0x001e240000000a00 */
[----:B------:R3:W5:Y:S01]  /*0570*/  @!P3 LDG.E R11, desc[UR4][R16.64] ;  /* 0x00000004100bb981 */ /* 0x000762000c1e1900 */
[----:B-1----:R-:W-:Y:S01]  /*0580*/  @!P2 IMAD.IADD R7, R0, 0x1, R21 ;  /* 0x000000010007a824 */ /* 0x002fe200078e0215 */
[----:B------:R-:W-:-:S04]  /*0590*/  @!P2 IADD3 R21, R21, 0x80, RZ ;  /* 0x000000801515a810 */ /* 0x000fc80007ffe0ff */
[----:B------:R-:W1:Y:S01]  /*05a0*/  @!P2 LDC.64 R12, c[0x0][0x220] ;  /* 0x00008800ff0cab82 */ /* 0x000e620000000a00 */
[----:B------:R-:W-:Y:S01]  /*05b0*/  ISETP.GE.AND P4, PT, R21, R2, PT ;  /* 0x000000021500720c */ /* 0x000fe20003f86270 */
[----:B------:R-:W-:-:S06]  /*05c0*/  @!P5 IMAD.WIDE.U32 R22, R5, 0x4, R22 ;  /* 0x000000040516d825 */ /* 0x000fcc00078e0016 */
[----:B---3--:R-:W3:Y:S01]  /*05d0*/  @!P1 LDC.64 R16, c[0x0][0x228] ;  /* 0x00008a00ff109b82 */ /* 0x008ee20000000a00 */
[----:B------:R-:W-:Y:S01]  /*05e0*/  @!P5 IMAD.WIDE.U32 R8, R5, 0x4, R8 ;  /* 0x000000040508d825 */ /* 0x000fe200078e0008 */
[----:B------:R-:W-:-:S06]  /*05f0*/  CS2R R4, SRZ ;  /* 0x0000000000047805 */ /* 0x000fcc000001ff00 */
[----:B------:R2:W5:Y:S01]  /*0600*/  @!P5 LDG.E R4, desc[UR4][R22.64] ;  /* 0x000000041604d981 */ /* 0x000562000c1e1900 */
[----:B0-----:R-:W-:-:S03]  /*0610*/  @!P2 IMAD.WIDE.U32 R28, R7, 0x4, R28 ;  /* 0x00000004071ca825 */ /* 0x001fc600078e001c */
[----:B------:R0:W5:Y:S01]  /*0620*/  @!P5 LDG.E R5, desc[UR4][R8.64] ;  /* 0x000000040805d981 */ /* 0x000162000c1e1900 */
[----:B--2---:R-:W-:Y:S01]  /*0630*/  @!P4 IMAD.IADD R23, R0, 0x1, R21 ;  /* 0x000000010017c824 */ /* 0x004fe200078e0215 */
[----:B------:R-:W-:-:S04]  /*0640*/  @!P4 IADD3 R21, R21, 0x80, RZ ;  /* 0x000000801515c810 */ /* 0x000fc80007ffe0ff */
[----:B------:R-:W-:Y:S01]  /*0650*/  ISETP.GE.AND P3, PT, R21, R2, PT ;  /* 0x000000021500720c */ /* 0x000fe20003f66270 */
[----:B-1----:R-:W-:Y:S01]  /*0660*/  @!P2 IMAD.WIDE.U32 R12, R7, 0x4, R12 ;  /* 0x00000004070ca825 */ /* 0x002fe200078e000c */
[----:B0-----:R-:W-:-:S03]  /*0670*/  CS2R R8, SRZ ;  /* 0x0000000000087805 */ /* 0x001fc6000001ff00 */
[----:B------:R-:W-:Y:S02]  /*0680*/  IMAD.MOV.U32 R7, RZ, RZ, RZ ;  /* 0x000000ffff077224 */ /* 0x000fe400078e00ff */
[C---:B---3--:R-:W-:Y:S01]  /*0690*/  @!P1 IMAD.WIDE.U32 R16, R27.reuse, 0x4, R16 ;  /* 0x000000041b109825 */ /* 0x048fe200078e0010 */
[----:B------:R-:W2:Y:S03]  /*06a0*/  @!P2 LDG.E R8, desc[UR4][R12.64] ;  /* 0x000000040c08a981 */ /* 0x000ea6000c1e1900 */
[----:B------:R-:W-:Y:S01]  /*06b0*/  IMAD.MOV.U32 R6, RZ, RZ, RZ ;  /* 0x000000ffff067224 */ /* 0x000fe200078e00ff */
[----:B------:R0:W3:Y:S01]  /*06c0*/  @!P1 LDG.E R7, desc[UR4][R16.64] ;  /* 0x0000000410079981 */ /* 0x0000e2000c1e1900 */
[----:B------:R-:W-:Y:S02]  /*06d0*/  @!P1 IMAD.WIDE.U32 R14, R27, 0x4, R14 ;  /* 0x000000041b0e9825 */ /* 0x000fe400078e000e */
[----:B------:R-:W1:Y:S01]  /*06e0*/  @!P4 LDC.64 R26, c[0x0][0x220] ;  /* 0x00008800ff1acb82 */ /* 0x000e620000000a00 */
[----:B------:R-:W3:Y:S04]  /*06f0*/  @!P2 LDG.E R9, desc[UR4][R28.64] ;  /* 0x000000041c09a981 */ /* 0x000ee8000c1e1900 */
[----:B------:R0:W3:Y:S03]  /*0700*/  @!P1 LDG.E R6, desc[UR4][R14.64] ;  /* 0x000000040e069981 */ /* 0x0000e6000c1e1900 */
[----:B0-----:R-:W0:Y:S08]  /*0710*/  @!P3 LDC.64 R16, c[0x0][0x220] ;  /* 0x00008800ff10bb82 */ /* 0x001e300000000a00 */
[----:B------:R-:W0:Y:S08]  /*0720*/  @!P3 LDC.64 R12, c[0x0][0x228] ;  /* 0x00008a00ff0cbb82 */ /* 0x000e300000000a00 */
[----:B------:R-:W0:Y:S01]  /*0730*/  @!P4 LDC.64 R14, c[0x0][0x228] ;  /* 0x00008a00ff0ecb82 */ /* 0x000e220000000a00 */
[----:B------:R-:W-:-:S02]  /*0740*/  @!P3 IMAD.IADD R21, R0, 0x1, R21 ;  /* 0x000000010015b824 */ /* 0x000fc400078e0215 */
[----:B-1----:R-:W-:-:S04]  /*0750*/  @!P4 IMAD.WIDE.U32 R26, R23, 0x4, R26 ;  /* 0x00000004171ac825 */ /* 0x002fc800078e001a */
[C---:B0-----:R-:W-:Y:S01]  /*0760*/  @!P3 IMAD.WIDE.U32 R16, R21.reuse, 0x4, R16 ;  /* 0x000000041510b825 */ /* 0x041fe200078e0010 */
[----:B------:R0:W3:Y:S03]  /*0770*/  @!P4 LDG.E R10, desc[UR4][R26.64] ;  /* 0x000000041a0ac981 */ /* 0x0000e6000c1e1900 */
[----:B------:R-:W-:Y:S01]  /*0780*/  @!P3 IMAD.WIDE.U32 R12, R21, 0x4, R12 ;  /* 0x00000004150cb825 */ /* 0x000fe200078e000c */
[----:B------:R-:W-:Y:S01]  /*0790*/  HFMA2.MMA R21, -RZ, RZ, 0, 0 ;  /* 0x00000000ff157435 */ /* 0x000fe200000001ff */
[----:B0-----:R-:W0:Y:S02]  /*07a0*/  @!P0 LDC.64 R26, c[0x0][0x218] ;  /* 0x00008600ff1a8b82 */ /* 0x001e240000000a00 */
[----:B------:R-:W-:Y:S01]  /*07b0*/  @!P4 IMAD.WIDE.U32 R14, R23, 0x4, R14 ;  /* 0x00000004170ec825 */ /* 0x000fe200078e000e */
[----:B------:R-:W-:-:S06]  /*07c0*/  CS2R R22, SRZ ;  /* 0x0000000000167805 */ /* 0x000fcc000001ff00 */
[----:B------:R1:W3:Y:S04]  /*07d0*/  @!P4 LDG.E R21, desc[UR4][R14.64] ;  /* 0x000000040e15c981 */ /* 0x0002e8000c1e1900 */
[----:B------:R0:W3:Y:S04]  /*07e0*/  @!P3 LDG.E R22, desc[UR4][R16.64] ;  /* 0x000000041016b981 */ /* 0x0000e8000c1e1900 */
[----:B------:R0:W3:Y:S01]  /*07f0*/  @!P3 LDG.E R23, desc[UR4][R12.64] ;  /* 0x000000040c17b981 */ /* 0x0000e2000c1e1900 */
[----:B-1----:R-:W-:-:S05]  /*0800*/  @!P0 IADD3 R15, R0, R19, RZ ;  /* 0x00000013000f8210 */ /* 0x002fca0007ffe0ff */
[----:B0-----:R-:W-:-:S04]  /*0810*/  @!P0 IMAD.WIDE.U32 R26, R15, 0x8, R26 ;  /* 0x000000080f1a8825 */ /* 0x001fc800078e001a */
[C---:B------:R-:W-:Y:S01]  /*0820*/  VIADD R15, R19.reuse, 0x280 ;  /* 0x00000280130f7836 */ /* 0x040fe20000000000 */
[C---:B------:R-:W-:Y:S01]  /*0830*/  IADD3 R17, R19.reuse, 0x300, RZ ;  /* 0x0000030013117810 */ /* 0x040fe20007ffe0ff */
[C---:B------:R-:W-:Y:S02]  /*0840*/  VIADD R29, R19.reuse, 0x100 ;  /* 0x00000100131d7836 */ /* 0x040fe40000000000 */
[----:B------:R-:W-:Y:S01]  /*0850*/  VIADD R13, R19, 0x200 ;  /* 0x00000200130d7836 */ /* 0x000fe20000000000 */
[-C--:B------:R-:W-:Y:S01]  /*0860*/  ISETP.GE.AND P6, PT, R15, R2.reuse, PT ;  /* 0x000000020f00720c */ /* 0x080fe20003fc6270 */
[C---:B------:R-:W-:Y:S01]  /*0870*/  VIADD R15, R19.reuse, 0x80 ;  /* 0x00000080130f7836 */ /* 0x040fe20000000000 */
[-C--:B------:R-:W-:Y:S02]  /*0880*/  ISETP.GE.AND P4, PT, R19, R2.reuse, PT ;  /* 0x000000021300720c */ /* 0x080fe40003f86270 */
[----:B------:R-:W-:Y:S02]  /*0890*/  ISETP.GE.AND P5, PT, R17, R2, PT ;  /* 0x000000021100720c */ /* 0x000fe40003fa6270 */
[----:B------:R-:W-:-:S02]  /*08a0*/  IADD3 R28, R19, 0x180, RZ ;  /* 0x00000180131c7810 */ /* 0x000fc40007ffe0ff */
[----:B------:R-:W-:Y:S01]  /*08b0*/  IADD3 R17, R19, 0x380, RZ ;  /* 0x0000038013117810 */ /* 0x000fe20007ffe0ff */
[----:B------:R-:W-:Y:S01]  /*08c0*/  @!P0 IMAD.MOV.U32 R19, RZ, RZ, R15 ;  /* 0x000000ffff138224 */ /* 0x000fe200078e000f */
[-C--:B------:R-:W-:Y:S02]  /*08d0*/  ISETP.GE.AND P2, PT, R29, R2.reuse, PT ;  /* 0x000000021d00720c */ /* 0x080fe40003f46270 */
        /* <DEDUP_REMOVED lines=10> */
[----:B-----5:R-:W-:Y:S02]  /*0980*/  FSEL R15, R18, RZ, !P2 ;  /* 0x000000ff120f7208 */ /* 0x020fe40005000000 */
[----:B------:R-:W-:Y:S02]  /*0990*/  FSEL R14, R20, RZ, !P2 ;  /* 0x000000ff140e7208 */ /* 0x000fe40005000000 */
[----:B------:R-:W-:Y:S02]  /*09a0*/  ISETP.GE.AND P2, PT, R19, R2, PT ;  /* 0x000000021300720c */ /* 0x000fe40003f46270 */
[----:B------:R-:W-:-:S02]  /*09b0*/  FSEL R17, R11, RZ, !P4 ;  /* 0x000000ff0b117208 */ /* 0x000fc40006000000 */
[----:B------:R-:W-:Y:S02]  /*09c0*/  FSEL R4, R4, RZ, !P1 ;  /* 0x000000ff04047208 */ /* 0x000fe40004800000 */
[----:B------:R-:W-:Y:S02]  /*09d0*/  FSEL R5, R5, RZ, !P1 ;  /* 0x000000ff05057208 */ /* 0x000fe40004800000 */
[----:B--2---:R-:W-:Y:S02]  /*09e0*/  FSEL R8, R8, RZ, !P6 ;  /* 0x000000ff08087208 */ /* 0x004fe40007000000 */
[----:B---3--:R-:W-:Y:S02]  /*09f0*/  FSEL R7, R7, RZ, !P3 ;  /* 0x000000ff07077208 */ /* 0x008fe40005800000 */
[----:B------:R-:W-:Y:S02]  /*0a00*/  FSEL R9, R9, RZ, !P6 ;  /* 0x000000ff09097208 */ /* 0x000fe40007000000 */
[----:B------:R-:W-:-:S02]  /*0a10*/  FSEL R6, R6, RZ, !P3 ;  /* 0x000000ff06067208 */ /* 0x000fc40005800000 */
[----:B------:R-:W-:Y:S02]  /*0a20*/  FSEL R10, R10, RZ, !P5 ;  /* 0x000000ff0a0a7208 */ /* 0x000fe40006800000 */
[----:B------:R-:W-:Y:S02]  /*0a30*/  FSEL R11, R21, RZ, !P5 ;  /* 0x000000ff150b7208 */ /* 0x000fe40006800000 */
        /* <DEDUP_REMOVED lines=15> */
.L_x_3709:
[----:B------:R-:W-:-:S13]  /*0b30*/  ISETP.GE.AND P0, PT, R19, R2, PT ;  /* 0x000000021300720c */ /* 0x000fda0003f06270 */
[----:B------:R-:W-:Y:S05]  /*0b40*/  @P0 BRA `(.L_x_3711) ;  /* 0x0000000000300947 */ /* 0x000fea0003800000 */
[----:B0-----:R-:W0:Y:S01]  /*0b50*/  LDC.64 R12, c[0x0][0x218] ;  /* 0x00008600ff0c7b82 */ /* 0x001e220000000a00 */
[----:B------:R-:W-:Y:S01]  /*0b60*/  IADD3 R3, R0, R19, RZ ;  /* 0x0000001300037210 */ /* 0x000fe20007ffe0ff */
[----:B------:R-:W-:-:S04]  /*0b70*/  VIADD R19, R19, 0x80 ;  /* 0x0000008013137836 */ /* 0x000fc80000000000 */
[----:B0-----:R-:W-:-:S05]  /*0b80*/  IMAD.WIDE.U32 R12, R3, 0x8, R12 ;  /* 0x00000008030c7825 */ /* 0x001fca00078e000c */
[----:B------:R1:W-:Y:S02]  /*0b90*/  STG.E.64 desc[UR4][R12.64], R4 ;  /* 0x000000040c007986 */ /* 0x0003e4000c101b04 */
.L_x_3710:
[----:B------:R-:W-:-:S13]  /*0ba0*/  ISETP.GE.AND P0, PT, R19, R2, PT ;  /* 0x000000021300720c */ /* 0x000fda0003f06270 */
[----:B------:R-:W-:Y:S05]  /*0bb0*/  @P0 BRA `(.L_x_3712) ;  /* 0x0000000000340947 */ /* 0x000fea0003800000 */
[----:B-1----:R-:W1:Y:S01]  /*0bc0*/  LDC.64 R4, c[0x0][0x218] ;  /* 0x00008600ff047b82 */ /* 0x002e620000000a00 */
[----:B------:R-:W-:Y:S01]  /*0bd0*/  IADD3 R3, R0, R19, RZ ;  /* 0x0000001300037210 */ /* 0x000fe20007ffe0ff */
[----:B------:R-:W-:-:S04]  /*0be0*/  VIADD R19, R19, 0x80 ;  /* 0x0000008013137836 */ /* 0x000fc80000000000 */
[----:B-1----:R-:W-:-:S05]  /*0bf0*/  IMAD.WIDE.U32 R4, R3, 0x8, R4 ;  /* 0x0000000803047825 */ /* 0x002fca00078e0004 */
[----:B------:R1:W-:Y:S02]  /*0c00*/  STG.E.64 desc[UR4][R4.64], R6 ;  /* 0x0000000604007986 */ /* 0x0003e4000c101b04 */
.L_x_3711:
        /* <DEDUP_REMOVED lines=8> */
.L_x_3712:
[----:B------:R-:W-:Y:S05]  /*0c90*/  BSYNC B1 ;  /* 0x0000000000017941 */ /* 0x000fea0003800000 */
.L_x_3708:
[----:B------:R-:W-:-:S13]  /*0ca0*/  ISETP.GE.AND P0, PT, R19, R2, PT ;  /* 0x000000021300720c */ /* 0x000fda0003f06270 */
[----:B-12---:R-:W1:Y:S01]  /*0cb0*/  @!P0 LDC.64 R4, c[0x0][0x218] ;  /* 0x00008600ff048b82 */ /* 0x006e620000000a00 */
[----:B------:R-:W-:Y:S01]  /*0cc0*/  @!P0 IADD3 R3, R0, R19, RZ ;  /* 0x0000001300038210 */ /* 0x000fe20007ffe0ff */
[----:B------:R-:W-:-:S04]  /*0cd0*/  @!P0 VIADD R19, R19, 0x80 ;  /* 0x0000008013138836 */ /* 0x000fc80000000000 */
[----:B-1----:R-:W-:-:S05]  /*0ce0*/  @!P0 IMAD.WIDE.U32 R4, R3, 0x8, R4 ;  /* 0x0000000803048825 */ /* 0x002fca00078e0004 */
[----:B------:R2:W-:Y:S02]  /*0cf0*/  @!P0 STG.E.64 desc[UR4][R4.64], R10 ;  /* 0x0000000a04008986 */ /* 0x0005e4000c101b04 */
.L_x_3713:
[----:B------:R-:W-:Y:S05]  /*0d00*/  BSYNC B0 ;  /* 0x0000000000007941 */ /* 0x000fea0003800000 */
.L_x_3707:
        /* <DEDUP_REMOVED lines=8> */
.L_x_3714:
        /* <DEDUP_REMOVED lines=15> */
.L_x_4612:


//--------------------- .text._ZN2at6native29vectorized_elementwise_kernelILi8EZZZNS0_54_GLOBAL__N__7dbc7496_16_ComplexKernel_cu_75b981de_334619complex_kernel_cudaERNS_14TensorIteratorEENKUlvE_clEvENKUlvE0_clEvEUlffE_St5arrayIPcLm3EEEEviT0_T1_ --------------------------
	.section	.text._ZN2at6native29vectorized_elementwise_kernelILi8EZZZNS0_54_GLOBAL__N__7dbc7496_16_ComplexKernel_cu_75b981de_334619complex_kernel_cudaERNS_14TensorIteratorEENKUlvE_clEvENKUlvE0_clEvEUlffE_St5arrayIPcLm3EEEEviT0_T1_,"ax",@progbits
	.align	128
        .global         _ZN2at6native29vectorized_elementwise_kernelILi8EZZZNS0_54_GLOBAL__N__7dbc7496_16_ComplexKernel_cu_75b981de_334619complex_kernel_cudaERNS_14TensorIteratorEENKUlvE_clEvENKUlvE0_clEvEUlffE_St5arrayIPcLm3EEEEviT0_T1_
        .type           _ZN2at6native29vectorized_elementwise_kernelILi8EZZZNS0_54_GLOBAL__N__7dbc7496_16_ComplexKernel_cu_75b981de_334619complex_kernel_cudaERNS_14TensorIteratorEENKUlvE_clEvENKUlvE0_clEvEUlffE_St5arrayIPcLm3EEEEviT0_T1_,@function
        .size           _ZN2at6native29vectorized_elementwise_kernelILi8EZZZNS0_54_GLOBAL__N__7dbc7496_16_ComplexKernel_cu_75b981de_334619complex_kernel_cudaERNS_14TensorIteratorEENKUlvE_clEvENKUlvE0_clEvEUlffE_St5arrayIPcLm3EEEEviT0_T1_,(.L_x_4613 - _ZN2at6native29vectorized_elementwise_kernelILi8EZZZNS0_54_GLOBAL__N__7dbc7496_16_ComplexKernel_cu_75b981de_334619complex_kernel_cudaERNS_14TensorIteratorEENKUlvE_clEvENKUlvE0_clEvEUlffE_St5arrayIPcLm3EEEEviT0_T1_)
        .other          _ZN2at6native29vectorized_elementwise_kernelILi8EZZZNS0_54_GLOBAL__N__7dbc7496_16_ComplexKernel_cu_75b981de_334619complex_kernel_cudaERNS_14TensorIteratorEENKUlvE_clEvENKUlvE0_clEvEUlffE_St5arrayIPcLm3EEEEviT0_T1_,@"STO_CUDA_ENTRY STV_DEFAULT"
_ZN2at6native29vectorized_elementwise_kernelILi8EZZZNS0_54_GLOBAL__N__7dbc7496_16_ComplexKernel_cu_75b981de_334619complex_kernel_cudaERNS_14TensorIteratorEENKUlvE_clEvENKUlvE0_clEvEUlffE_St5arrayIPcLm3EEEEviT0_T1_:
.text._ZN2at6native29vectorized_elementwise_kernelILi8EZZZNS0_54_GLOBAL__N__7dbc7496_16_ComplexKernel_cu_75b981de_334619complex_kernel_cudaERNS_14TensorIteratorEENKUlvE_clEvENKUlvE0_clEvEUlffE_St5arrayIPcLm3EEEEviT0_T1_:
        /* <DEDUP_REMOVED lines=43> */
.L_x_3715:
        /* <DEDUP_REMOVED lines=136> */
.L_x_3718:
[----:B------:R-:W-:-:S13]  /*0b30*/  ISETP.GE.AND P0, PT, R19, R2, PT ;  /* 0x000000021300720c */ /* 0x000fda0003f06270 */
[----:B------:R-:W-:Y:S05]  /*0b40*/  @P0 BRA `(.L_x_3720) ;  /* 0x0000000000300947 */ /* 0x000fea0003800000 */
[----:B0-----:R-:W0:Y:S01]  /*0b50*/  LDC.64 R12, c[0x0][0x218] ;  /* 0x00008600ff0c7b82 */ /* 0x001e220000000a00 */
[----:B------:R-:W-:Y:S01]  /*0b60*/  IADD3 R3, R0, R19, RZ ;  /* 0x0000001300037210 */ /* 0x000fe20007ffe0ff */
[----:B------:R-:W-:-:S04]  /*0b70*/  VIADD R19, R19, 0x80 ;  /* 0x0000008013137836 */ /* 0x000fc80000000000 */
[----:B0-----:R-:W-:-:S05]  /*0b80*/  IMAD.WIDE.U32 R12, R3, 0x8, R12 ;  /* 0x00000008030c7825 */ /* 0x001fca00078e000c */
[----:B------:R1:W-:Y:S02]  /*0b90*/  STG.E.64 desc[UR4][R12.64], R4 ;  /* 0x000000040c007986 */ /* 0x0003e4000c101b04 */
.L_x_3719:
[----:B------:R-:W-:-:S13]  /*0ba0*/  ISETP.GE.AND P0, PT, R19, R2, PT ;  /* 0x000000021300720c */ /* 0x000fda0003f06270 */
[----:B------:R-:W-:Y:S05]  /*0bb0*/  @P0 BRA `(.L_x_3721) ;  /* 0x0000000000340947 */ /* 0x000fea0003800000 */
[----:B-1----:R-:W1:Y:S01]  /*0bc0*/  LDC.64 R4, c[0x0][0x218] ;  /* 0x00008600ff047b82 */ /* 0x002e620000000a00 */
[----:B------:R-:W-:Y:S01]  /*0bd0*/  IADD3 R3, R0, R19, RZ ;  /* 0x0000001300037210 */ /* 0x000fe20007ffe0ff */
[----:B------:R-:W-:-:S04]  /*0be0*/  VIADD R19, R19, 0x80 ;  /* 0x0000008013137836 */ /* 0x000fc80000000000 */
[----:B-1----:R-:W-:-:S05]  /*0bf0*/  IMAD.WIDE.U32 R4, R3, 0x8, R4 ;  /* 0x0000000803047825 */ /* 0x002fca00078e0004 */
[----:B------:R1:W-:Y:S02]  /*0c00*/  STG.E.64 desc[UR4][R4.64], R6 ;  /* 0x0000000604007986 */ /* 0x0003e4000c101b04 */
.L_x_3720:
        /* <DEDUP_REMOVED lines=8> */
.L_x_3721:
[----:B------:R-:W-:Y:S05]  /*0c90*/  BSYNC B1 ;  /* 0x0000000000017941 */ /* 0x000fea0003800000 */
.L_x_3717:
[----:B------:R-:W-:-:S13]  /*0ca0*/  ISETP.GE.AND P0, PT, R19, R2, PT ;  /* 0x000000021300720c */ /* 0x000fda0003f06270 */
[----:B-12---:R-:W1:Y:S01]  /*0cb0*/  @!P0 LDC.64 R4, c[0x0][0x218] ;  /* 0x00008600ff048b82 */ /* 0x006e620000000a00 */
[----:B------:R-:W-:Y:S01]  /*0cc0*/  @!P0 IADD3 R3, R0, R19, RZ ;  /* 0x0000001300038210 */ /* 0x000fe20007ffe0ff */
[----:B------:R-:W-:-:S04]  /*0cd0*/  @!P0 VIADD R19, R19, 0x80 ;  /* 0x0000008013138836 */ /* 0x000fc80000000000 */
[----:B-1----:R-:W-:-:S05]  /*0ce0*/  @!P0 IMAD.WIDE.U32 R4, R3, 0x8, R4 ;  /* 0x0000000803048825 */ /* 0x002fca00078e0004 */
[----:B------:R2:W-:Y:S02]  /*0cf0*/  @!P0 STG.E.64 desc[UR4][R4.64], R10 ;  /* 0x0000000a04008986 */ /* 0x0005e4000c101b04 */
.L_x_3722:
[----:B------:R-:W-:Y:S05]  /*0d00*/  BSYNC B0 ;  /* 0x0000000000007941 */ /* 0x000fea0003800000 */
.L_x_3716:
        /* <DEDUP_REMOVED lines=8> */
.L_x_3723:
        /* <DEDUP_REMOVED lines=15> */
.L_x_4613:


//--------------------- .text._ZN2at6native18elementwise_kernelILi128ELi4EZNS0_15gpu_kernel_implIZZZNS0_54_GLOBAL__N__7dbc7496_16_ComplexKernel_cu_75b981de_334619complex_kernel_cudaERNS_14TensorIteratorEENKUlvE_clEvENKUlvE_clEvEUlddE_EEvRNS_18TensorIteratorBaseERKT_EUliE_EEviT1_ --------------------------
	.section	.text._ZN2at6native18elementwise_kernelILi128ELi4EZNS0_15gpu_kernel_implIZZZNS0_54_GLOBAL__N__7dbc7496_16_ComplexKernel_cu_75b981de_334619complex_kernel_cudaERNS_14TensorIteratorEENKUlvE_clEvENKUlvE_clEvEUlddE_EEvRNS_18TensorIteratorBaseERKT_EUliE_EEviT1_,"ax",@progbits
	.align	128
        .global         _ZN2at6native18elementwise_kernelILi128ELi4EZNS0_15gpu_kernel_implIZZZNS0_54_GLOBAL__N__7dbc7496_16_ComplexKernel_cu_75b981de_334619complex_kernel_cudaERNS_14TensorIteratorEENKUlvE_clEvENKUlvE_clEvEUlddE_EEvRNS_18TensorIteratorBaseERKT_EUliE_EEviT1_
        .type           _ZN2at6native18elementwise_kernelILi128ELi4EZNS0_15gpu_kernel_implIZZZNS0_54_GLOBAL__N__7dbc7496_16_ComplexKernel_cu_75b981de_334619complex_kernel_cudaERNS_14TensorIteratorEENKUlvE_clEvENKUlvE_clEvEUlddE_EEvRNS_18TensorIteratorBaseERKT_EUliE_EEviT1_,@function
        .size           _ZN2at6native18elementwise_kernelILi128ELi4EZNS0_15gpu_kernel_implIZZZNS0_54_GLOBAL__N__7dbc7496_16_ComplexKernel_cu_75b981de_334619complex_kernel_cudaERNS_14TensorIteratorEENKUlvE_clEvENKUlvE_clEvEUlddE_EEvRNS_18TensorIteratorBaseERKT_EUliE_EEviT1_,(.L_x_4614 - _ZN2at6native18elementwise_kernelILi128ELi4EZNS0_15gpu_kernel_implIZZZNS0_54_GLOBAL__N__7dbc7496_16_ComplexKernel_cu_75b981de_334619complex_kernel_cudaERNS_14TensorIteratorEENKUlvE_clEvENKUlvE_clEvEUlddE_EEvRNS_18TensorIteratorBaseERKT_EUliE_EEviT1_)
        .other          _ZN2at6native18elementwise_kernelILi128ELi4EZNS0_15gpu_kernel_implIZZZNS0_54_GLOBAL__N__7dbc7496_16_ComplexKernel_cu_75b981de_334619complex_kernel_cudaERNS_14TensorIteratorEENKUlvE_clEvENKUlvE_clEvEUlddE_EEvRNS_18TensorIteratorBaseERKT_EUliE_EEviT1_,@"STO_CUDA_ENTRY STV_DEFAULT"
_ZN2at6native18elementwise_kernelILi128ELi4EZNS0_15gpu_kernel_implIZZZNS0_54_GLOBAL__N__7dbc7496_16_ComplexKernel_cu_75b981de_334619complex_kernel_cudaERNS_14TensorIteratorEENKUlvE_clEvENKUlvE_clEvEUlddE_EEvRNS_18TensorIteratorBaseERKT_EUliE_EEviT1_:
.text._ZN2at6native18elementwise_kernelILi128ELi4EZNS0_15gpu_kernel_implIZZZNS0_54_GLOBAL__N__7dbc7496_16_ComplexKernel_cu_75b981de_334619complex_kernel_cudaERNS_14TensorIteratorEENKUlvE_clEvENKUlvE_clEvEUlddE_EEvRNS_18TensorIteratorBaseERKT_EUliE_EEviT1_:
        /* <DEDUP_REMOVED lines=364> */
[----:B------:R-:W-:-:S07]  /*16c0*/  IMAD R18, R3, UR6, R18 ;  /* 0x0000000603127c24 */ /* 0x000fce000f8e0212 */
.L_x_3726:
        /* <DEDUP_REMOVED lines=21> */
.L_x_3730:
[----:B------:R-:W2:Y:S02]  /*1820*/  LDG.E.U8 R2, desc[UR36][R2.64] ;  /* 0x0000002402027981 */ /* 0x000ea4000c1e1100 */
[----:B--2---:R0:W1:Y:S01]  /*1830*/  I2F.F64.U16 R16, R2 ;  /* 0x0000000200107312 */ /* 0x0040620000101800 */
[----:B------:R-:W-:Y:S05]  /*1840*/  BRA `(.L_x_3732) ;  /* 0x0000000c00707947 */ /* 0x000fea0003800000 */
.L_x_3729:
        /* <DEDUP_REMOVED lines=9> */
.L_x_3734:
[----:B------:R-:W2:Y:S02]  /*18e0*/  LDG.E R2, desc[UR36][R2.64] ;  /* 0x0000002402027981 */ /* 0x000ea4000c1e1900 */
[----:B--2---:R0:W1:Y:S01]  /*18f0*/  I2F.F64 R16, R2 ;  /* 0x0000000200107312 */ /* 0x0040620000201c00 */
[----:B------:R-:W-:Y:S05]  /*1900*/  BRA `(.L_x_3732) ;  /* 0x0000000c00407947 */ /* 0x000fea0003800000 */
.L_x_3733:
[----:B------:R-:W2:Y:S02]  /*1910*/  LDG.E.U16 R2, desc[UR36][R2.64] ;  /* 0x0000002402027981 */ /* 0x000ea4000c1e1500 */
[----:B--2---:R0:W1:Y:S01]  /*1920*/  I2F.F64.S16 R16, R2 ;  /* 0x0000000200107312 */ /* 0x0040620000101c00 */
[----:B------:R-:W-:Y:S05]  /*1930*/  BRA `(.L_x_3732) ;  /* 0x0000000c00347947 */ /* 0x000fea0003800000 */
.L_x_3728:
        /* <DEDUP_REMOVED lines=10> */
.L_x_3736:
[----:B------:R-:W2:Y:S02]  /*19e0*/  LDG.E.U16 R0, desc[UR36][R2.64] ;  /* 0x0000002402007981 */ /* 0x000ea4000c1e1500 */
[----:B--2---:R-:W-:-:S05]  /*19f0*/  HADD2.F32 R0, -RZ, R0.H0_H0 ;  /* 0x20000000ff007230 */ /* 0x004fca0000004100 */
[----:B------:R-:W-:-:S04]  /*1a00*/  FMUL.FTZ R0, R0, 1 ;  /* 0x3f80000000007820 */ /* 0x000fc80000410000 */
[----:B------:R0:W1:Y:S01]  /*1a10*/  F2F.F64.F32 R16, R0 ;  /* 0x0000000000107310 */ /* 0x0000620000201800 */
[----:B------:R-:W-:Y:S05]  /*1a20*/  BRA `(.L_x_3732) ;  /* 0x0000000800f87947 */ /* 0x000fea0003800000 */
.L_x_3735:
        /* <DEDUP_REMOVED lines=10> */
.L_x_3738:
[----:B------:R-:W2:Y:S02]  /*1ad0*/  LDG.E.U16 R2, desc[UR36][R2.64] ;  /* 0x0000002402027981 */ /* 0x000ea4000c1e1500 */
[----:B--2---:R-:W-:-:S05]  /*1ae0*/  HADD2.F32 R0, -RZ, R2.H0_H0 ;  /* 0x20000002ff007230 */ /* 0x004fca0000004100 */
[----:B------:R-:W-:-:S04]  /*1af0*/  FMUL.FTZ R0, R0, 1 ;  /* 0x3f80000000007820 */ /* 0x000fc80000410000 */
[----:B------:R0:W1:Y:S01]  /*1b00*/  F2F.F64.F32 R16, R0 ;  /* 0x0000000000107310 */ /* 0x0000620000201800 */
[----:B------:R-:W-:Y:S05]  /*1b10*/  BRA `(.L_x_3732) ;  /* 0x0000000800bc7947 */ /* 0x000fea0003800000 */
.L_x_3737:
[----:B------:R0:W5:Y:S01]  /*1b20*/  LDG.E.64 R16, desc[UR36][R2.64] ;  /* 0x0000002402107981 */ /* 0x000162000c1e1b00 */
[----:B------:R-:W-:Y:S05]  /*1b30*/  BRA `(.L_x_3732) ;  /* 0x0000000800b47947 */ /* 0x000fea0003800000 */
.L_x_3727:
        /* <DEDUP_REMOVED lines=13> */
.L_x_3741:
[----:B------:R0:W5:Y:S01]  /*1c10*/  LDG.E.64 R16, desc[UR36][R2.64] ;  /* 0x0000002402107981 */ /* 0x000162000c1e1b00 */
[----:B------:R-:W-:Y:S05]  /*1c20*/  BRA `(.L_x_3732) ;  /* 0x0000000800787947 */ /* 0x000fea0003800000 */
.L_x_3740:
        /* <DEDUP_REMOVED lines=28> */
.L_x_3743:
        /* <DEDUP_REMOVED lines=15> */
.L_x_3742:
[----:B------:R-:W2:Y:S02]  /*1ee0*/  LDG.E.U16 R0, desc[UR36][R2.64] ;  /* 0x0000002402007981 */ /* 0x000ea4000c1e1500 */
[----:B--2---:R-:W-:-:S04]  /*1ef0*/  IMAD.U32 R0, R0, 0x10000, RZ ;  /* 0x0001000000007824 */ /* 0x004fc800078e00ff */
[----:B------:R-:W-:-:S04]  /*1f00*/  FMUL.FTZ R0, R0, 1 ;  /* 0x3f80000000007820 */ /* 0x000fc80000410000 */
[----:B------:R0:W1:Y:S01]  /*1f10*/  F2F.F64.F32 R16, R0 ;  /* 0x0000000000107310 */ /* 0x0000620000201800 */
[----:B------:R-:W-:Y:S05]  /*1f20*/  BRA `(.L_x_3732) ;  /* 0x0000000400b87947 */ /* 0x000fea0003800000 */
.L_x_3739:
        /* <DEDUP_REMOVED lines=11> */
.L_x_3746:
        /* <DEDUP_REMOVED lines=21> */
.L_x_3750:
[----:B------:R-:W-:Y:S05]  /*2130*/  BSYNC B1 ;  /* 0x0000000000017941 */ /* 0x000fea0003800000 */
.L_x_3749:
[----:B------:R-:W-:Y:S02]  /*2140*/  LEA R3, R0, 0x3b800000, 0x17 ;  /* 0x3b80000000037811 */ /* 0x000fe400078eb8ff */
[----:B------:R-:W-:-:S04]  /*2150*/  SHF.L.U32 R0, R2, 0x14, RZ ;  /* 0x0000001402007819 */ /* 0x000fc800000006ff */
[----:B------:R-:W-:-:S07]  /*2160*/  LOP3.LUT R0, R3, R0, R4, 0xfe, !PT ;  /* 0x0000000003007212 */ /* 0x000fce00078efe04 */
.L_x_3748:
[----:B------:R-:W-:Y:S05]  /*2170*/  BSYNC B0 ;  /* 0x0000000000007941 */ /* 0x000fea0003800000 */
.L_x_3747:
[----:B------:R-:W-:-:S04]  /*2180*/  FMUL.FTZ R0, R0, 1 ;  /* 0x3f80000000007820 */ /* 0x000fc80000410000 */
[----:B------:R2:W3:Y:S01]  /*2190*/  F2F.F64.F32 R16, R0 ;  /* 0x0000000000107310 */ /* 0x0004e20000201800 */
[----:B------:R-:W-:Y:S05]  /*21a0*/  BRA `(.L_x_3732) ;  /* 0x0000000400187947 */ /* 0x000fea0003800000 */
.L_x_3745:
        /* <DEDUP_REMOVED lines=21> */
.L_x_3754:
[----:B------:R-:W-:Y:S05]  /*2300*/  BSYNC B1 ;  /* 0x0000000000017941 */ /* 0x000fea0003800000 */
.L_x_3753:
[----:B------:R-:W-:Y:S01]  /*2310*/  LEA R3, R0, 0x37800000, 0x17 ;  /* 0x3780000000037811 */ /* 0x000fe200078eb8ff */
[----:B------:R-:W-:-:S05]  /*2320*/  IMAD.SHL.U32 R0, R2, 0x200000, RZ ;  /* 0x0020000002007824 */ /* 0x000fca00078e00ff */
[----:B------:R-:W-:-:S07]  /*2330*/  LOP3.LUT R0, R3, R0, R4, 0xfe, !PT ;  /* 0x0000000003007212 */ /* 0x000fce00078efe04 */
.L_x_3752:
[----:B------:R-:W-:Y:S05]  /*2340*/  BSYNC B0 ;  /* 0x0000000000007941 */ /* 0x000fea0003800000 */
.L_x_3751:
[----:B------:R-:W-:-:S04]  /*2350*/  FMUL.FTZ R0, R0, 1 ;  /* 0x3f80000000007820 */ /* 0x000fc80000410000 */
[----:B------:R4:W0:Y:S01]  /*2360*/  F2F.F64.F32 R16, R0 ;  /* 0x0000000000107310 */ /* 0x0008220000201800 */
[----:B------:R-:W-:Y:S05]  /*2370*/  BRA `(.L_x_3732) ;  /* 0x0000000000a47947 */ /* 0x000fea0003800000 */
.L_x_3744:
        /* <DEDUP_REMOVED lines=14> */
.L_x_3758:
[----:B------:R-:W-:Y:S05]  /*2460*/  BSYNC B0 ;  /* 0x0000000000007941 */ /* 0x000fea0003800000 */
.L_x_3757:
[----:B------:R-:W-:-:S04]  /*2470*/  FMUL.FTZ R0, R0, 1 ;  /* 0x3f80000000007820 */ /* 0x000fc80000410000 */
[----:B------:R0:W1:Y:S01]  /*2480*/  F2F.F64.F32 R16, R0 ;  /* 0x0000000000107310 */ /* 0x0000620000201800 */
[----:B------:R-:W-:Y:S05]  /*2490*/  BRA `(.L_x_3732) ;  /* 0x00000000005c7947 */ /* 0x000fea0003800000 */
.L_x_3731:
        /* <DEDUP_REMOVED lines=16> */
.L_x_3759:
[----:B------:R-:W-:Y:S01]  /*25a0*/  CS2R R16, SRZ ;  /* 0x0000000000107805 */ /* 0x000fe2000001ff00 */
[----:B------:R-:W-:Y:S06]  /*25b0*/  BRA `(.L_x_3732) ;  /* 0x0000000000147947 */ /* 0x000fec0003800000 */
.L_x_3756:
[----:B------:R-:W2:Y:S02]  /*25c0*/  LDG.E.64 R16, desc[UR36][R2.64] ;  /* 0x0000002402107981 */ /* 0x000ea4000c1e1b00 */
[----:B--2---:R-:W0:Y:S01]  /*25d0*/  I2F.F64.U64 R16, R16 ;  /* 0x0000001000107312 */ /* 0x004e220000301800 */
[----:B------:R-:W-:Y:S05]  /*25e0*/  BRA `(.L_x_3732) ;  /* 0x0000000000087947 */ /* 0x000fea0003800000 */
.L_x_3755:
[----:B------:R-:W2:Y:S02]  /*25f0*/  LDG.E R2, desc[UR36][R2.64] ;  /* 0x0000002402027981 */ /* 0x000ea4000c1e1900 */
[----:B--2---:R0:W1:Y:S02]  /*2600*/  I2F.F64.U32 R16, R2 ;  /* 0x0000000200107312 */ /* 0x0040640000201800 */
.L_x_3732:
[----:B0-----:R-:W2:Y:S01]  /*2610*/  LDC.U8 R4, c[0x0][0x493] ;  /* 0x000124c0ff047b82 */ /* 0x001ea20000000000 */
[----:B------:R-:W-:Y:S02]  /*2620*/  ULDC.64 UR4, c[0x0][0x488] ;  /* 0x0001220000047ab9 */ /* 0x000fe40000000a00 */
[----:B------:R-:W-:-:S04]  /*2630*/  IADD3 R2, P1, R18, UR4, RZ ;  /* 0x0000000412027c10 */ /* 0x000fc8000ff3e0ff */
[----:B------:R-:W-:Y:S02]  /*2640*/  IADD3.X R3, RZ, UR5, RZ, P1, !PT ;  /* 0x00000005ff037c10 */ /* 0x000fe40008ffe4ff */
[----:B--2-4-:R-:W-:-:S04]  /*2650*/  PRMT R0, R4, 0x9910, RZ ;  /* 0x0000991004007816 */ /* 0x014fc800000000ff */
        /* <DEDUP_REMOVED lines=13> */
.L_x_3763:
[----:B------:R-:W2:Y:S02]  /*2730*/  LDG.E.U8 R2, desc[UR36][R2.64] ;  /* 0x0000002402027981 */ /* 0x000ea4000c1e1100 */
[----:B--2---:R0:W2:Y:S01]  /*2740*/  I2F.F64.U16 R18, R2 ;  /* 0x0000000200127312 */ /* 0x0040a20000101800 */
[----:B------:R-:W-:Y:S05]  /*2750*/  BRA `(.L_x_3765) ;  /* 0x0000000c00707947 */ /* 0x000fea0003800000 */
.L_x_3762:
        /* <DEDUP_REMOVED lines=9> */
.L_x_3767:
[----:B------:R-:W2:Y:S02]  /*27f0*/  LDG.E R2, desc[UR36][R2.64] ;  /* 0x0000002402027981 */ /* 0x000ea4000c1e1900 */
[----:B--2---:R2:W4:Y:S01]  /*2800*/  I2F.F64 R18, R2 ;  /* 0x0000000200127312 */ /* 0x0045220000201c00 */
[----:B------:R-:W-:Y:S05]  /*2810*/  BRA `(.L_x_3765) ;  /* 0x0000000c00407947 */ /* 0x000fea0003800000 */
.L_x_3766:
[----:B------:R-:W2:Y:S02]  /*2820*/  LDG.E.U16 R2, desc[UR36][R2.64] ;  /* 0x0000002402027981 */ /* 0x000ea4000c1e1500 */
[----:B--2---:R0:W2:Y:S01]  /*2830*/  I2F.F64.S16 R18, R2 ;  /* 0x0000000200127312 */ /* 0x0040a20000101c00 */
[----:B------:R-:W-:Y:S05]  /*2840*/  BRA `(.L_x_3765) ;  /* 0x0000000c00347947 */ /* 0x000fea0003800000 */
.L_x_3761:
        /* <DEDUP_REMOVED lines=10> */
.L_x_3769:
[----:B------:R-:W2:Y:S02]  /*28f0*/  LDG.E.U16 R0, desc[UR36][R2.64] ;  /* 0x0000002402007981 */ /* 0x000ea4000c1e1500 */
[----:B--2---:R-:W-:-:S05]  /*2900*/  HADD2.F32 R0, -RZ, R0.H0_H0 ;  /* 0x20000000ff007230 */ /* 0x004fca0000004100 */
[----:B------:R-:W-:-:S04]  /*2910*/  FMUL.FTZ R0, R0, 1 ;  /* 0x3f80000000007820 */ /* 0x000fc80000410000 */
[----:B------:R0:W2:Y:S01]  /*2920*/  F2F.F64.F32 R18, R0 ;  /* 0x0000000000127310 */ /* 0x0000a20000201800 */
[----:B------:R-:W-:Y:S05]  /*2930*/  BRA `(.L_x_3765) ;  /* 0x0000000800f87947 */ /* 0x000fea0003800000 */
.L_x_3768:
        /* <DEDUP_REMOVED lines=10> */
.L_x_3771:
[----:B------:R-:W2:Y:S02]  /*29e0*/  LDG.E.U16 R2, desc[UR36][R2.64] ;  /* 0x0000002402027981 */ /* 0x000ea4000c1e1500 */
[----:B--2---:R-:W-:-:S05]  /*29f0*/  HADD2.F32 R0, -RZ, R2.H0_H0 ;  /* 0x20000002ff007230 */ /* 0x004fca0000004100 */
[----:B------:R-:W-:-:S04]  /*2a00*/  FMUL.FTZ R0, R0, 1 ;  /* 0x3f80000000007820 */ /* 0x000fc80000410000 */
[----:B------:R0:W2:Y:S01]  /*2a10*/  F2F.F64.F32 R18, R0 ;  /* 0x0000000000127310 */ /* 0x0000a20000201800 */
[----:B------:R-:W-:Y:S05]  /*2a20*/  BRA `(.L_x_3765) ;  /* 0x0000000800bc7947 */ /* 0x000fea0003800000 */
.L_x_3770:
[----:B------:R0:W5:Y:S01]  /*2a30*/  LDG.E.64 R18, desc[UR36][R2.64] ;  /* 0x0000002402127981 */ /* 0x000162000c1e1b00 */
[----:B------:R-:W-:Y:S05]  /*2a40*/  BRA `(.L_x_3765) ;  /* 0x0000000800b47947 */ /* 0x000fea0003800000 */
.L_x_3760:
        /* <DEDUP_REMOVED lines=13> */
.L_x_3774:
[----:B------:R0:W5:Y:S01]  /*2b20*/  LDG.E.64 R18, desc[UR36][R2.64] ;  /* 0x0000002402127981 */ /* 0x000162000c1e1b00 */
[----:B------:R-:W-:Y:S05]  /*2b30*/  BRA `(.L_x_3765) ;  /* 0x0000000800787947 */ /* 0x000fea0003800000 */
.L_x_3773:
        /* <DEDUP_REMOVED lines=28> */
.L_x_3776:
        /* <DEDUP_REMOVED lines=15> */
.L_x_3775:
[----:B------:R-:W2:Y:S02]  /*2df0*/  LDG.E.U16 R0, desc[UR36][R2.64] ;  /* 0x0000002402007981 */ /* 0x000ea4000c1e1500 */
[----:B--2---:R-:W-:-:S04]  /*2e00*/  IMAD.U32 R0, R0, 0x10000, RZ ;  /* 0x0001000000007824 */ /* 0x004fc800078e00ff */
[----:B------:R-:W-:-:S04]  /*2e10*/  FMUL.FTZ R0, R0, 1 ;  /* 0x3f80000000007820 */ /* 0x000fc80000410000 */
[----:B------:R0:W2:Y:S01]  /*2e20*/  F2F.F64.F32 R18, R0 ;  /* 0x0000000000127310 */ /* 0x0000a20000201800 */
[----:B------:R-:W-:Y:S05]  /*2e30*/  BRA `(.L_x_3765) ;  /* 0x0000000400b87947 */ /* 0x000fea0003800000 */
.L_x_3772:
        /* <DEDUP_REMOVED lines=11> */
.L_x_3779:
        /* <DEDUP_REMOVED lines=21> */
.L_x_3783:
[----:B------:R-:W-:Y:S05]  /*3040*/  BSYNC B1 ;  /* 0x0000000000017941 */ /* 0x000fea0003800000 */
.L_x_3782:
[----:B------:R-:W-:Y:S01]  /*3050*/  LEA R3, R0, 0x3b800000, 0x17 ;  /* 0x3b80000000037811 */ /* 0x000fe200078eb8ff */
[----:B------:R-:W-:-:S05]  /*3060*/  IMAD.SHL.U32 R0, R2, 0x100000, RZ ;  /* 0x0010000002007824 */ /* 0x000fca00078e00ff */
[----:B------:R-:W-:-:S07]  /*3070*/  LOP3.LUT R0, R3, R0, R4, 0xfe, !PT ;  /* 0x0000000003007212 */ /* 0x000fce00078efe04 */
.L_x_3781:
[----:B------:R-:W-:Y:S05]  /*3080*/  BSYNC B0 ;  /* 0x0000000000007941 */ /* 0x000fea0003800000 */
.L_x_3780:
[----:B------:R-:W-:-:S04]  /*3090*/  FMUL.FTZ R0, R0, 1 ;  /* 0x3f80000000007820 */ /* 0x000fc80000410000 */
[----:B------:R0:W2:Y:S01]  /*30a0*/  F2F.F64.F32 R18, R0 ;  /* 0x0000000000127310 */ /* 0x0000a20000201800 */
[----:B------:R-:W-:Y:S05]  /*30b0*/  BRA `(.L_x_3765) ;  /* 0x0000000400187947 */ /* 0x000fea0003800000 */
.L_x_3778:
        /* <DEDUP_REMOVED lines=21> */
.L_x_3787:
[----:B------:R-:W-:Y:S05]  /*3210*/  BSYNC B1 ;  /* 0x0000000000017941 */ /* 0x000fea0003800000 */
.L_x_3786:
[----:B------:R-:W-:Y:S01]  /*3220*/  LEA R3, R0, 0x37800000, 0x17 ;  /* 0x3780000000037811 */ /* 0x000fe200078eb8ff */
[----:B------:R-:W-:-:S05]  /*3230*/  IMAD.SHL.U32 R0, R2, 0x200000, RZ ;  /* 0x0020000002007824 */ /* 0x000fca00078e00ff */
[----:B------:R-:W-:-:S07]  /*3240*/  LOP3.LUT R0, R3, R0, R4, 0xfe, !PT ;  /* 0x0000000003007212 */ /* 0x000fce00078efe04 */
.L_x_3785:
[----:B------:R-:W-:Y:S05]  /*3250*/  BSYNC B0 ;  /* 0x0000000000007941 */ /* 0x000fea0003800000 */
.L_x_3784:
[----:B------:R-:W-:-:S04]  /*3260*/  FMUL.FTZ R0, R0, 1 ;  /* 0x3f80000000007820 */ /* 0x000fc80000410000 */
[----:B------:R0:W2:Y:S01]  /*3270*/  F2F.F64.F32 R18, R0 ;  /* 0x0000000000127310 */ /* 0x0000a20000201800 */
[----:B------:R-:W-:Y:S05]  /*3280*/  BRA `(.L_x_3765) ;  /* 0x0000000000a47947 */ /* 0x000fea0003800000 */
.L_x_3777:
        /* <DEDUP_REMOVED lines=14> */
.L_x_3791:
[----:B------:R-:W-:Y:S05]  /*3370*/  BSYNC B0 ;  /* 0x0000000000007941 */ /* 0x000fea0003800000 */
.L_x_3790:
[----:B------:R-:W-:-:S04]  /*3380*/  FMUL.FTZ R0, R0, 1 ;  /* 0x3f80000000007820 */ /* 0x000fc80000410000 */
[----:B------:R0:W2:Y:S01]  /*3390*/  F2F.F64.F32 R18, R0 ;  /* 0x0000000000127310 */ /* 0x0000a20000201800 */
[----:B------:R-:W-:Y:S05]  /*33a0*/  BRA `(.L_x_3765) ;  /* 0x00000000005c7947 */ /* 0x000fea0003800000 */
.L_x_3764:
        /* <DEDUP_REMOVED lines=16> */
.L_x_3792:
[----:B------:R-:W-:Y:S01]  /*34b0*/  CS2R R18, SRZ ;  /* 0x0000000000127805 */ /* 0x000fe2000001ff00 */
[----:B------:R-:W-:Y:S06]  /*34c0*/  BRA `(.L_x_3765) ;  /* 0x0000000000147947 */ /* 0x000fec0003800000 */
.L_x_3789:
[----:B------:R-:W2:Y:S02]  /*34d0*/  LDG.E.64 R18, desc[UR36][R2.64] ;  /* 0x0000002402127981 */ /* 0x000ea4000c1e1b00 */
[----:B--2---:R-:W0:Y:S01]  /*34e0*/  I2F.F64.U64 R18, R18 ;  /* 0x0000001200127312 */ /* 0x004e220000301800 */
[----:B------:R-:W-:Y:S05]  /*34f0*/  BRA `(.L_x_3765) ;  /* 0x0000000000087947 */ /* 0x000fea0003800000 */
.L_x_3788:
[----:B------:R-:W2:Y:S02]  /*3500*/  LDG.E R2, desc[UR36][R2.64] ;  /* 0x0000002402027981 */ /* 0x000ea4000c1e1900 */
[----:B--2---:R0:W2:Y:S02]  /*3510*/  I2F.F64.U32 R18, R2 ;  /* 0x0000000200127312 */ /* 0x0040a40000201800 */
.L_x_3765:
[----:B0-2---:R-:W0:Y:S02]  /*3520*/  LDC.U8 R2, c[0x0][0x491] ;  /* 0x00012440ff027b82 */ /* 0x005e240000000000 */
        /* <DEDUP_REMOVED lines=11> */
[----:B-1-3-5:R-:W0:Y:S02]  /*35e0*/  F2I.F64.TRUNC R17, R16 ;  /* 0x0000001000117311 */ /* 0x02ae24000030d100 */
[----:B0-----:R0:W-:Y:S01]  /*35f0*/  STG.E.U8 desc[UR36][R22.64], R17 ;  /* 0x0000001116007986 */ /* 0x0011e2000c101124 */
[----:B------:R-:W-:Y:S05]  /*3600*/  BRA `(.L_x_3798) ;  /* 0x0000001000187947 */ /* 0x000fea0003800000 */
.L_x_3796:
[----:B-1-3-5:R-:W0:Y:S02]  /*3610*/  F2I.S64.F64.TRUNC R16, R16 ;  /* 0x0000001000107311 */ /* 0x02ae24000030d900 */
[----:B0-----:R-:W-:-:S05]  /*3620*/  IMAD.MOV.U32 R3, RZ, RZ, R16 ;  /* 0x000000ffff037224 */ /* 0x001fca00078e0010 */
[----:B------:R1:W-:Y:S01]  /*3630*/  STG.E.U8 desc[UR36][R22.64], R3 ;  /* 0x0000000316007986 */ /* 0x0003e2000c101124 */
[----:B------:R-:W-:Y:S05]  /*3640*/  BRA `(.L_x_3798) ;  /* 0x0000001000087947 */ /* 0x000fea0003800000 */
.L_x_3795:
[----:B------:R-:W-:-:S13]  /*3650*/  ISETP.NE.AND P0, PT, R0, 0x2, PT ;  /* 0x000000020000780c */ /* 0x000fda0003f05270 */
[----:B------:R-:W-:Y:S05]  /*3660*/  @!P0 BRA `(.L_x_3799) ;  /* 0x0000000000288947 */ /* 0x000fea0003800000 */
[----:B------:R-:W-:-:S13]  /*3670*/  ISETP.NE.AND P0, PT, R0, 0x3, PT ;  /* 0x000000030000780c */ /* 0x000fda0003f05270 */
[----:B------:R-:W-:Y:S05]  /*3680*/  @!P0 BRA `(.L_x_3800) ;  /* 0x0000000000148947 */ /* 0x000fea0003800000 */
[----:B------:R-:W-:-:S13]  /*3690*/  ISETP.NE.AND P0, PT, R0, 0x4, PT ;  /* 0x000000040000780c */ /* 0x000fda0003f05270 */
[----:B------:R-:W-:Y:S05]  /*36a0*/  @P0 BRA `(.L_x_3797) ;  /* 0x0000000c00980947 */ /* 0x000fea0003800000 */
[----:B-1-3-5:R-:W0:Y:S02]  /*36b0*/  F2I.S64.F64.TRUNC R16, R16 ;  /* 0x0000001000107311 */ /* 0x02ae24000030d900 */
[----:B0-----:R0:W-:Y:S01]  /*36c0*/  STG.E.64 desc[UR36][R22.64], R16 ;  /* 0x0000001016007986 */ /* 0x0011e2000c101b24 */
[----:B------:R-:W-:Y:S05]  /*36d0*/  BRA `(.L_x_3798) ;  /* 0x0000000c00e47947 */ /* 0x000fea0003800000 */
.L_x_3800:
[----:B-1-3-5:R-:W0:Y:S02]  /*36e0*/  F2I.F64.TRUNC R17, R16 ;  /* 0x0000001000117311 */ /* 0x02ae24000030d100 */
[----:B0-----:R3:W-:Y:S01]  /*36f0*/  STG.E desc[UR36][R22.64], R17 ;  /* 0x0000001116007986 */ /* 0x0017e2000c101924 */
[----:B------:R-:W-:Y:S05]  /*3700*/  BRA `(.L_x_3798) ;  /* 0x0000000c00d87947 */ /* 0x000fea0003800000 */
.L_x_3799:
[----:B-1-3-5:R-:W0:Y:S02]  /*3710*/  F2I.F64.TRUNC R17, R16 ;  /* 0x0000001000117311 */ /* 0x02ae24000030d100 */
[----:B0-----:R2:W-:Y:S01]  /*3720*/  STG.E.U16 desc[UR36][R22.64], R17 ;  /* 0x0000001116007986 */ /* 0x0015e2000c101524 */
[----:B------:R-:W-:Y:S05]  /*3730*/  BRA `(.L_x_3798) ;  /* 0x0000000c00cc7947 */ /* 0x000fea0003800000 */
.L_x_3794:
        /* <DEDUP_REMOVED lines=8> */
[----:B-1-3-5:R-:W0:Y:S01]  /*37c0*/  F2F.F32.F64 R3, R16 ;  /* 0x0000001000037310 */ /* 0x02ae220000301000 */
[----:B------:R-:W-:-:S14]  /*37d0*/  DSETP.GEU.AND P0, PT, |R16|, UR4, PT ;  /* 0x0000000410007e2a */ /* 0x000fdc000bf0e200 */
[----:B0-----:R-:W-:-:S05]  /*37e0*/  @!P0 FMUL R3, R3, 1.175494350822287508e-38 ;  /* 0x0080000003038820 */ /* 0x001fca0000400000 */
[----:B------:R0:W-:Y:S01]  /*37f0*/  STG.E desc[UR36][R22.64], R3 ;  /* 0x0000000316007986 */ /* 0x0001e2000c101924 */
[----:B------:R-:W-:Y:S05]  /*3800*/  BRA `(.L_x_3798) ;  /* 0x0000000c00987947 */ /* 0x000fea0003800000 */
.L_x_3802:
[----:B------:R-:W-:Y:S01]  /*3810*/  UMOV UR4, 0xf0000000 ;  /* 0xf000000000047882 */ /* 0x000fe20000000000 */
[----:B------:R-:W-:Y:S01]  /*3820*/  UMOV UR5, 0x380fffff ;  /* 0x380fffff00057882 */ /* 0x000fe20000000000 */
[----:B-1-3-5:R-:W0:Y:S01]  /*3830*/  F2F.F32.F64 R0, R16 ;  /* 0x0000001000007310 */ /* 0x02ae220000301000 */
[----:B------:R-:W-:-:S14]  /*3840*/  DSETP.GEU.AND P0, PT, |R16|, UR4, PT ;  /* 0x0000000410007e2a */ /* 0x000fdc000bf0e200 */
[----:B0-----:R-:W-:-:S05]  /*3850*/  @!P0 FMUL R0, R0, 1.175494350822287508e-38 ;  /* 0x0080000000008820 */ /* 0x001fca0000400000 */
[----:B------:R-:W-:-:S05]  /*3860*/  F2FP.F16.F32.PACK_AB R0, RZ, R0 ;  /* 0x00000000ff00723e */ /* 0x000fca00000000ff */
[----:B------:R0:W-:Y:S01]  /*3870*/  STG.E.U16 desc[UR36][R22.64], R0 ;  /* 0x0000000016007986 */ /* 0x0001e2000c101524 */
[----:B------:R-:W-:Y:S05]  /*3880*/  BRA `(.L_x_3798) ;  /* 0x0000000c00787947 */ /* 0x000fea0003800000 */
.L_x_3801:
        /* <DEDUP_REMOVED lines=8> */
[----:B----45:R-:W0:Y:S01]  /*3910*/  F2F.F32.F64 R3, R18 ;  /* 0x0000001200037310 */ /* 0x030e220000301000 */
[----:B------:R-:W-:Y:S02]  /*3920*/  DSETP.GEU.AND P0, PT, |R18|, UR4, PT ;  /* 0x0000000412007e2a */ /* 0x000fe4000bf0e200 */
[----:B-1-3--:R-:W-:-:S05]  /*3930*/  DSETP.GEU.AND P1, PT, |R16|, UR4, PT ;  /* 0x0000000410007e2a */ /* 0x00afca000bf2e200 */
[----:B------:R-:W1:Y:S07]  /*3940*/  F2F.F32.F64 R2, R16 ;  /* 0x0000001000027310 */ /* 0x000e6e0000301000 */
[----:B0-----:R-:W-:Y:S02]  /*3950*/  @!P0 FMUL R3, R3, 1.175494350822287508e-38 ;  /* 0x0080000003038820 */ /* 0x001fe40000400000 */
[----:B-1----:R-:W-:-:S05]  /*3960*/  @!P1 FMUL R2, R2, 1.175494350822287508e-38 ;  /* 0x0080000002029820 */ /* 0x002fca0000400000 */
[----:B------:R0:W-:Y:S01]  /*3970*/  STG.E.64 desc[UR36][R22.64], R2 ;  /* 0x0000000216007986 */ /* 0x0001e2000c101b24 */
[----:B------:R-:W-:Y:S05]  /*3980*/  BRA `(.L_x_3798) ;  /* 0x0000000c00387947 */ /* 0x000fea0003800000 */
.L_x_3804:
[----:B------:R-:W-:Y:S01]  /*3990*/  UMOV UR4, 0xf0000000 ;  /* 0xf000000000047882 */ /* 0x000fe20000000000 */
[----:B------:R-:W-:Y:S01]  /*39a0*/  UMOV UR5, 0x380fffff ;  /* 0x380fffff00057882 */ /* 0x000fe20000000000 */
[----:B-1-3-5:R-:W0:Y:S01]  /*39b0*/  F2F.F32.F64 R3, R16 ;  /* 0x0000001000037310 */ /* 0x02ae220000301000 */
[----:B------:R-:W-:Y:S02]  /*39c0*/  DSETP.GEU.AND P0, PT, |R16|, UR4, PT ;  /* 0x0000000410007e2a */ /* 0x000fe4000bf0e200 */
[----:B----4-:R-:W-:-:S05]  /*39d0*/  DSETP.GEU.AND P1, PT, |R18|, UR4, PT ;  /* 0x0000000412007e2a */ /* 0x010fca000bf2e200 */
[----:B------:R-:W1:Y:S07]  /*39e0*/  F2F.F32.F64 R0, R18 ;  /* 0x0000001200007310 */ /* 0x000e6e0000301000 */
[----:B0-----:R-:W-:Y:S02]  /*39f0*/  @!P0 FMUL R3, R3, 1.175494350822287508e-38 ;  /* 0x0080000003038820 */ /* 0x001fe40000400000 */
[----:B-1----:R-:W-:-:S05]  /*3a00*/  @!P1 FMUL R0, R0, 1.175494350822287508e-38 ;  /* 0x0080000000009820 */ /* 0x002fca0000400000 */
[----:B------:R-:W-:-:S05]  /*3a10*/  F2FP.F16.F32.PACK_AB R3, R0, R3 ;  /* 0x000000030003723e */ /* 0x000fca00000000ff */
[----:B------:R0:W-:Y:S01]  /*3a20*/  STG.E desc[UR36][R22.64], R3 ;  /* 0x0000000316007986 */ /* 0x0001e2000c101924 */
[----:B------:R-:W-:Y:S05]  /*3a30*/  BRA `(.L_x_3798) ;  /* 0x0000000c000c7947 */ /* 0x000fea0003800000 */
.L_x_3803:
[----:B-1-3-5:R0:W-:Y:S01]  /*3a40*/  STG.E.64 desc[UR36][R22.64], R16 ;  /* 0x0000001016007986 */ /* 0x02a1e2000c101b24 */
[----:B------:R-:W-:Y:S05]  /*3a50*/  BRA `(.L_x_3798) ;  /* 0x0000000c00047947 */ /* 0x000fea0003800000 */
.L_x_3793:
        /* <DEDUP_REMOVED lines=8> */
[----:B----45:R-:W-:-:S06]  /*3ae0*/  DSETP.NEU.AND P0, PT, R18, RZ, PT ;  /* 0x000000ff1200722a */ /* 0x030fcc0003f0d000 */
[----:B-1-3--:R-:W-:-:S06]  /*3af0*/  DSETP.NEU.OR P0, PT, R16, RZ, P0 ;  /* 0x000000ff1000722a */ /* 0x00afcc000070d400 */
[----:B------:R-:W-:-:S05]  /*3b00*/  SEL R3, RZ, 0x1, !P0 ;  /* 0x00000001ff037807 */ /* 0x000fca0004000000 */
[----:B------:R0:W-:Y:S01]  /*3b10*/  STG.E.U8 desc[UR36][R22.64], R3 ;  /* 0x0000000316007986 */ /* 0x0001e2000c101124 */
[----:B------:R-:W-:Y:S05]  /*3b20*/  BRA `(.L_x_3798) ;  /* 0x0000000800d07947 */ /* 0x000fea0003800000 */
.L_x_3807:
[----:B-1-345:R0:W-:Y:S01]  /*3b30*/  STG.E.128 desc[UR36][R22.64], R16 ;  /* 0x0000001016007986 */ /* 0x03a1e2000c101d24 */
[----:B------:R-:W-:Y:S05]  /*3b40*/  BRA `(.L_x_3798) ;  /* 0x0000000800c87947 */ /* 0x000fea0003800000 */
.L_x_3806:
        /* <DEDUP_REMOVED lines=8> */
[----:B-1-3-5:R-:W0:Y:S01]  /*3bd0*/  F2F.F32.F64 R5, R16 ;  /* 0x0000001000057310 */ /* 0x02ae220000301000 */
        /* <DEDUP_REMOVED lines=14> */
[----:B------:R-:W-:Y:S02]  /*3cc0*/  @P0 SHF.R.U32.HI R0, RZ, 0x14, R0 ;  /* 0x00000014ff000819 */ /* 0x000fe40000011600 */
[----:B------:R-:W-:-:S07]  /*3cd0*/  @!P0 IADD3 R0, R2, -0x46800000, RZ ;  /* 0xb980000002008810 */ /* 0x000fce0007ffe0ff */
.L_x_3811:
[----:B------:R-:W-:Y:S05]  /*3ce0*/  BSYNC B0 ;  /* 0x0000000000007941 */ /* 0x000fea0003800000 */
.L_x_3810:
[----:B------:R-:W-:-:S05]  /*3cf0*/  LOP3.LUT R3, R0, R3, RZ, 0xfc, !PT ;  /* 0x0000000300037212 */ /* 0x000fca00078efcff */
[----:B------:R0:W-:Y:S01]  /*3d00*/  STG.E.U8 desc[UR36][R22.64], R3 ;  /* 0x0000000316007986 */ /* 0x0001e2000c101124 */
[----:B------:R-:W-:Y:S05]  /*3d10*/  BRA `(.L_x_3798) ;  /* 0x0000000800547947 */ /* 0x000fea0003800000 */
.L_x_3809:
[----:B------:R-:W-:Y:S01]  /*3d20*/  UMOV UR4, 0xf0000000 ;  /* 0xf000000000047882 */ /* 0x000fe20000000000 */
[----:B------:R-:W-:Y:S01]  /*3d30*/  UMOV UR5, 0x380fffff ;  /* 0x380fffff00057882 */ /* 0x000fe20000000000 */
[----:B-1-3-5:R-:W0:Y:S01]  /*3d40*/  F2F.F32.F64 R3, R16 ;  /* 0x0000001000037310 */ /* 0x02ae220000301000 */
        /* <DEDUP_REMOVED lines=14> */
.L_x_3813:
[----:B------:R-:W-:Y:S01]  /*3e30*/  IMAD.MOV.U32 R0, RZ, RZ, 0x7f ;  /* 0x0000007fff007424 */ /* 0x000fe200078e00ff */
[----:B------:R-:W-:-:S04]  /*3e40*/  ISETP.GT.U32.AND P0, PT, R2, 0x7f800000, PT ;  /* 0x7f8000000200780c */ /* 0x000fc80003f04070 */
[----:B------:R-:W-:-:S09]  /*3e50*/  SEL R0, R0, 0x7c, P0 ;  /* 0x0000007c00007807 */ /* 0x000fd20000000000 */
.L_x_3814:
[----:B------:R-:W-:Y:S05]  /*3e60*/  BSYNC B0 ;  /* 0x0000000000007941 */ /* 0x000fea0003800000 */
.L_x_3812:
[----:B------:R-:W-:-:S04]  /*3e70*/  LOP3.LUT R2, R3, 0x80000000, RZ, 0xc0, !PT ;  /* 0x8000000003027812 */ /* 0x000fc800078ec0ff */
[----:B------:R-:W-:-:S04]  /*3e80*/  SHF.R.U32.HI R3, RZ, 0x18, R2 ;  /* 0x00000018ff037819 */ /* 0x000fc80000011602 */
[----:B------:R-:W-:-:S05]  /*3e90*/  LOP3.LUT R3, R0, R3, RZ, 0xfc, !PT ;  /* 0x0000000300037212 */ /* 0x000fca00078efcff */
[----:B------:R0:W-:Y:S01]  /*3ea0*/  STG.E.U8 desc[UR36][R22.64], R3 ;  /* 0x0000000316007986 */ /* 0x0001e2000c101124 */
[----:B------:R-:W-:Y:S05]  /*3eb0*/  BRA `(.L_x_3798) ;  /* 0x0000000400ec7947 */ /* 0x000fea0003800000 */
.L_x_3808:
[----:B------:R-:W-:Y:S01]  /*3ec0*/  UMOV UR4, 0xf0000000 ;  /* 0xf000000000047882 */ /* 0x000fe20000000000 */
[----:B------:R-:W-:Y:S01]  /*3ed0*/  UMOV UR5, 0x380fffff ;  /* 0x380fffff00057882 */ /* 0x000fe20000000000 */
[----:B-1-3-5:R-:W0:Y:S01]  /*3ee0*/  F2F.F32.F64 R0, R16 ;  /* 0x0000001000007310 */ /* 0x02ae220000301000 */
[----:B------:R-:W-:-:S14]  /*3ef0*/  DSETP.GEU.AND P0, PT, |R16|, UR4, PT ;  /* 0x0000000410007e2a */ /* 0x000fdc000bf0e200 */
[----:B0-----:R-:W-:-:S05]  /*3f00*/  @!P0 FMUL R0, R0, 1.175494350822287508e-38 ;  /* 0x0080000000008820 */ /* 0x001fca0000400000 */
[----:B------:R-:W-:-:S05]  /*3f10*/  F2FP.BF16.F32.PACK_AB R0, RZ, R0 ;  /* 0x00000000ff00723e */ /* 0x000fca00000010ff */
[----:B------:R0:W-:Y:S01]  /*3f20*/  STG.E.U16 desc[UR36][R22.64], R0 ;  /* 0x0000000016007986 */ /* 0x0001e2000c101524 */
[----:B------:R-:W-:Y:S05]  /*3f30*/  BRA `(.L_x_3798) ;  /* 0x0000000400cc7947 */ /* 0x000fea0003800000 */
.L_x_3805:
        /* <DEDUP_REMOVED lines=8> */
[----:B-1-3-5:R-:W0:Y:S02]  /*3fc0*/  F2I.U32.F64.TRUNC R17, R16 ;  /* 0x0000001000117311 */ /* 0x02ae24000030d000 */
[----:B0-----:R0:W-:Y:S01]  /*3fd0*/  STG.E.U16 desc[UR36][R22.64], R17 ;  /* 0x0000001116007986 */ /* 0x0011e2000c101524 */
[----:B------:R-:W-:Y:S05]  /*3fe0*/  BRA `(.L_x_3798) ;  /* 0x0000000400a07947 */ /* 0x000fea0003800000 */
.L_x_3817:
[----:B------:R-:W-:Y:S01]  /*3ff0*/  UMOV UR4, 0xf0000000 ;  /* 0xf000000000047882 */ /* 0x000fe20000000000 */
[----:B------:R-:W-:Y:S01]  /*4000*/  UMOV UR5, 0x380fffff ;  /* 0x380fffff00057882 */ /* 0x000fe20000000000 */
[----:B-1-3-5:R-:W0:Y:S01]  /*4010*/  F2F.F32.F64 R3, R16 ;  /* 0x0000001000037310 */ /* 0x02ae220000301000 */
        /* <DEDUP_REMOVED lines=18> */
.L_x_3820:
[----:B------:R-:W-:-:S04]  /*4140*/  LOP3.LUT R2, R3, 0x80000000, RZ, 0xc0, !PT ;  /* 0x8000000003027812 */ /* 0x000fc800078ec0ff */
[----:B------:R-:W-:-:S04]  /*4150*/  SHF.R.U32.HI R3, RZ, 0x18, R2 ;  /* 0x00000018ff037819 */ /* 0x000fc80000011602 */
[----:B------:R-:W-:-:S04]  /*4160*/  LOP3.LUT R0, R0, R3, RZ, 0xfc, !PT ;  /* 0x0000000300007212 */ /* 0x000fc800078efcff */
[----:B------:R-:W-:-:S07]  /*4170*/  PRMT R11, R0, 0x7610, R11 ;  /* 0x00007610000b7816 */ /* 0x000fce000000000b */
.L_x_3819:
[----:B------:R-:W-:Y:S05]  /*4180*/  BSYNC B0 ;  /* 0x0000000000007941 */ /* 0x000fea0003800000 */
.L_x_3818:
[----:B------:R0:W-:Y:S01]  /*4190*/  STG.E.U8 desc[UR36][R22.64], R11 ;  /* 0x0000000b16007986 */ /* 0x0001e2000c101124 */
[----:B------:R-:W-:Y:S05]  /*41a0*/  BRA `(.L_x_3798) ;  /* 0x0000000400307947 */ /* 0x000fea0003800000 */
.L_x_3816:
        /* <DEDUP_REMOVED lines=21> */
.L_x_3823:
[----:B------:R-:W-:-:S04]  /*4300*/  LOP3.LUT R2, R3, 0x80000000, RZ, 0xc0, !PT ;  /* 0x8000000003027812 */ /* 0x000fc800078ec0ff */
[----:B------:R-:W-:-:S04]  /*4310*/  SHF.R.U32.HI R3, RZ, 0x18, R2 ;  /* 0x00000018ff037819 */ /* 0x000fc80000011602 */
[----:B------:R-:W-:-:S04]  /*4320*/  LOP3.LUT R0, R0, R3, RZ, 0xfc, !PT ;  /* 0x0000000300007212 */ /* 0x000fc800078efcff */
[----:B------:R-:W-:-:S07]  /*4330*/  PRMT R11, R0, 0x7610, R11 ;  /* 0x00007610000b7816 */ /* 0x000fce000000000b */
.L_x_3822:
[----:B------:R-:W-:Y:S05]  /*4340*/  BSYNC B0 ;  /* 0x0000000000007941 */ /* 0x000fea0003800000 */
.L_x_3821:
[----:B------:R0:W-:Y:S01]  /*4350*/  STG.E.U8 desc[UR36][R22.64], R11 ;  /* 0x0000000b16007986 */ /* 0x0001e2000c101124 */
[----:B------:R-:W-:Y:S05]  /*4360*/  BRA `(.L_x_3798) ;  /* 0x0000000000c07947 */ /* 0x000fea0003800000 */
.L_x_3815:
        /* <DEDUP_REMOVED lines=26> */
.L_x_3797:
        /* <DEDUP_REMOVED lines=16> */
.L_x_3826:
[----:B------:R-:W-:Y:S05]  /*4610*/  BRA `(.L_x_3798) ;  /* 0x0000000000147947 */ /* 0x000fea0003800000 */
.L_x_3825:
[----:B-1-3-5:R-:W0:Y:S02]  /*4620*/  F2I.U64.F64.TRUNC R16, R16 ;  /* 0x0000001000107311 */ /* 0x02ae24000030d800 */
[----:B0-----:R0:W-:Y:S01]  /*4630*/  STG.E.64 desc[UR36][R22.64], R16 ;  /* 0x0000001016007986 */ /* 0x0011e2000c101b24 */
[----:B------:R-:W-:Y:S05]  /*4640*/  BRA `(.L_x_3798) ;  /* 0x0000000000087947 */ /* 0x000fea0003800000 */
.L_x_3824:
[----:B-1-3-5:R-:W0:Y:S02]  /*4650*/  F2I.U32.F64.TRUNC R17, R16 ;  /* 0x0000001000117311 */ /* 0x02ae24000030d000 */
[----:B0-----:R0:W-:Y:S02]  /*4660*/  STG.E desc[UR36][R22.64], R17 ;  /* 0x0000001116007986 */ /* 0x0011e4000c101924 */
.L_x_3798:
[----:B------:R-:W-:-:S05]  /*4670*/  LEA R24, R27, R24, 0x9 ;  /* 0x000000181b187211 */ /* 0x000fca00078e48ff */
[----:B------:R-:W-:-:S07]  /*4680*/  VIADD R25, R24, 0x80 ;  /* 0x0000008018197836 */ /* 0x000fce0000000000 */
.L_x_3725:
[----:B------:R-:W-:Y:S05]  /*4690*/  BSYNC B6 ;  /* 0x0000000000067941 */ /* 0x000fea0003800000 */
.L_x_3724:
[----:B------:R-:W-:Y:S01]  /*46a0*/  ULDC UR4, c[0x0][0x210] ;  /* 0x0000840000047ab9 */ /* 0x000fe20000000800 */
[----:B------:R-:W-:Y:S01]  /*46b0*/  BSSY B6, `(.L_x_3827) ;  /* 0x0000460000067945 */ /* 0x000fe20003800000 */
[----:B------:R-:W-:-:S13]  /*46c0*/  ISETP.GE.AND P0, PT, R25, UR4, PT ;  /* 0x0000000419007c0c */ /* 0x000fda000bf06270 */
[----:B------:R-:W-:Y:S05]  /*46d0*/  @P0 BRA `(.L_x_3828) ;  /* 0x0000004400740947 */ /* 0x000fea0003800000 */
[----:B------:R-:W5:Y:S01]  /*46e0*/  LDC R6, c[0x0][0x218] ;  /* 0x00008600ff067b82 */ /* 0x000f620000000800 */
[----:B0---4-:R-:W-:Y:S02]  /*46f0*/  IMAD.MOV.U32 R18, RZ, RZ, RZ ;  /* 0x000000ffff127224 */ /* 0x011fe400078e00ff */
[----:B------:R-:W-:Y:S02]  /*4700*/  IMAD.MOV.U32 R0, RZ, RZ, RZ ;  /* 0x000000ffff007224 */ /* 0x000fe400078e00ff */
[----:B-123--:R-:W-:Y:S01]  /*4710*/  IMAD.MOV.U32 R22, RZ, RZ, RZ ;  /* 0x000000ffff167224 */ /* 0x00efe200078e00ff */
[----:B-----5:R-:W-:-:S13]  /*4720*/  ISETP.NE.AND P0, PT, R6, RZ, PT ;  /* 0x000000ff0600720c */ /* 0x020fda0003f05270 */
        /* <DEDUP_REMOVED lines=349> */
.L_x_3829:
        /* <DEDUP_REMOVED lines=21> */
.L_x_3833:
[----:B------:R-:W2:Y:S02]  /*5e50*/  LDG.E.U8 R2, desc[UR36][R2.64] ;  /* 0x0000002402027981 */ /* 0x000ea4000c1e1100 */
[----:B--2---:R0:W1:Y:S01]  /*5e60*/  I2F.F64.U16 R16, R2 ;  /* 0x0000000200107312 */ /* 0x0040620000101800 */
[----:B------:R-:W-:Y:S05]  /*5e70*/  BRA `(.L_x_3835) ;  /* 0x0000000c00707947 */ /* 0x000fea0003800000 */
.L_x_3832:
        /* <DEDUP_REMOVED lines=9> */
.L_x_3837:
[----:B------:R-:W2:Y:S02]  /*5f10*/  LDG.E R2, desc[UR36][R2.64] ;  /* 0x0000002402027981 */ /* 0x000ea4000c1e1900 */
[----:B--2---:R0:W1:Y:S01]  /*5f20*/  I2F.F64 R16, R2 ;  /* 0x0000000200107312 */ /* 0x0040620000201c00 */
[----:B------:R-:W-:Y:S05]  /*5f30*/  BRA `(.L_x_3835) ;  /* 0x0000000c00407947 */ /* 0x000fea0003800000 */
.L_x_3836:
[----:B------:R-:W2:Y:S02]  /*5f40*/  LDG.E.U16 R2, desc[UR36][R2.64] ;  /* 0x0000002402027981 */ /* 0x000ea4000c1e1500 */
[----:B--2---:R0:W1:Y:S01]  /*5f50*/  I2F.F64.S16 R16, R2 ;  /* 0x0000000200107312 */ /* 0x0040620000101c00 */
[----:B------:R-:W-:Y:S05]  /*5f60*/  BRA `(.L_x_3835) ;  /* 0x0000000c00347947 */ /* 0x000fea0003800000 */
.L_x_3831:
        /* <DEDUP_REMOVED lines=10> */
.L_x_3839:
[----:B------:R-:W2:Y:S02]  /*6010*/  LDG.E.U16 R0, desc[UR36][R2.64] ;  /* 0x0000002402007981 */ /* 0x000ea4000c1e1500 */
[----:B--2---:R-:W-:-:S05]  /*6020*/  HADD2.F32 R0, -RZ, R0.H0_H0 ;  /* 0x20000000ff007230 */ /* 0x004fca0000004100 */
[----:B------:R-:W-:-:S04]  /*6030*/  FMUL.FTZ R0, R0, 1 ;  /* 0x3f80000000007820 */ /* 0x000fc80000410000 */
[----:B------:R0:W1:Y:S01]  /*6040*/  F2F.F64.F32 R16, R0 ;  /* 0x0000000000107310 */ /* 0x0000620000201800 */
[----:B------:R-:W-:Y:S05]  /*6050*/  BRA `(.L_x_3835) ;  /* 0x0000000800f87947 */ /* 0x000fea0003800000 */
.L_x_3838:
        /* <DEDUP_REMOVED lines=10> */
.L_x_3841:
[----:B------:R-:W2:Y:S02]  /*6100*/  LDG.E.U16 R2, desc[UR36][R2.64] ;  /* 0x0000002402027981 */ /* 0x000ea4000c1e1500 */
[----:B--2---:R-:W-:-:S05]  /*6110*/  HADD2.F32 R0, -RZ, R2.H0_H0 ;  /* 0x20000002ff007230 */ /* 0x004fca0000004100 */
[----:B------:R-:W-:-:S04]  /*6120*/  FMUL.FTZ R0, R0, 1 ;  /* 0x3f80000000007820 */ /* 0x000fc80000410000 */
[----:B------:R0:W1:Y:S01]  /*6130*/  F2F.F64.F32 R16, R0 ;  /* 0x0000000000107310 */ /* 0x0000620000201800 */
[----:B------:R-:W-:Y:S05]  /*6140*/  BRA `(.L_x_3835) ;  /* 0x0000000800bc7947 */ /* 0x000fea0003800000 */
.L_x_3840:
[----:B------:R0:W5:Y:S01]  /*6150*/  LDG.E.64 R16, desc[UR36][R2.64] ;  /* 0x0000002402107981 */ /* 0x000162000c1e1b00 */
[----:B------:R-:W-:Y:S05]  /*6160*/  BRA `(.L_x_3835) ;  /* 0x0000000800b47947 */ /* 0x000fea0003800000 */
.L_x_3830:
        /* <DEDUP_REMOVED lines=13> */
.L_x_3844:
[----:B------:R0:W5:Y:S01]  /*6240*/  LDG.E.64 R16, desc[UR36][R2.64] ;  /* 0x0000002402107981 */ /* 0x000162000c1e1b00 */
[----:B------:R-:W-:Y:S05]  /*6250*/  BRA `(.L_x_3835) ;  /* 0x0000000800787947 */ /* 0x000fea0003800000 */
.L_x_3843:
        /* <DEDUP_REMOVED lines=26> */
[----:B------:R3:W4:Y:S01]  /*6400*/  F2F.F64.F32 R16, R5 ;  /* 0x0000000500107310 */ /* 0x0007220000201800 */
[----:B------:R-:W-:Y:S05]  /*6410*/  BRA `(.L_x_3835) ;  /* 0x0000000800087947 */ /* 0x000fea0003800000 */
.L_x_3846:
        /* <DEDUP_REMOVED lines=15> */
.L_x_3845:
[----:B------:R-:W2:Y:S02]  /*6510*/  LDG.E.U16 R0, desc[UR36][R2.64] ;  /* 0x0000002402007981 */ /* 0x000ea4000c1e1500 */
[----:B--2---:R-:W-:-:S04]  /*6520*/  IMAD.U32 R0, R0, 0x10000, RZ ;  /* 0x0001000000007824 */ /* 0x004fc800078e00ff */
[----:B------:R-:W-:-:S04]  /*6530*/  FMUL.FTZ R0, R0, 1 ;  /* 0x3f80000000007820 */ /* 0x000fc80000410000 */
[----:B------:R0:W1:Y:S01]  /*6540*/  F2F.F64.F32 R16, R0 ;  /* 0x0000000000107310 */ /* 0x0000620000201800 */
[----:B------:R-:W-:Y:S05]  /*6550*/  BRA `(.L_x_3835) ;  /* 0x0000000400b87947 */ /* 0x000fea0003800000 */
.L_x_3842:
        /* <DEDUP_REMOVED lines=11> */
.L_x_3849:
        /* <DEDUP_REMOVED lines=21> */
.L_x_3853:
[----:B------:R-:W-:Y:S05]  /*6760*/  BSYNC B1 ;  /* 0x0000000000017941 */ /* 0x000fea0003800000 */
.L_x_3852:
[----:B------:R-:W-:Y:S02]  /*6770*/  LEA R3, R0, 0x3b800000, 0x17 ;  /* 0x3b80000000037811 */ /* 0x000fe400078eb8ff */
[----:B------:R-:W-:-:S04]  /*6780*/  SHF.L.U32 R0, R2, 0x14, RZ ;  /* 0x0000001402007819 */ /* 0x000fc800000006ff */
[----:B------:R-:W-:-:S07]  /*6790*/  LOP3.LUT R0, R3, R0, R4, 0xfe, !PT ;  /* 0x0000000003007212 */ /* 0x000fce00078efe04 */
.L_x_3851:
[----:B------:R-:W-:Y:S05]  /*67a0*/  BSYNC B0 ;  /* 0x0000000000007941 */ /* 0x000fea0003800000 */
.L_x_3850:
[----:B------:R-:W-:-:S04]  /*67b0*/  FMUL.FTZ R0, R0, 1 ;  /* 0x3f80000000007820 */ /* 0x000fc80000410000 */
[----:B------:R0:W1:Y:S01]  /*67c0*/  F2F.F64.F32 R16, R0 ;  /* 0x0000000000107310 */ /* 0x0000620000201800 */
[----:B------:R-:W-:Y:S05]  /*67d0*/  BRA `(.L_x_3835) ;  /* 0x0000000400187947 */ /* 0x000fea0003800000 */
.L_x_3848:
        /* <DEDUP_REMOVED lines=21> */
.L_x_3857:
[----:B------:R-:W-:Y:S05]  /*6930*/  BSYNC B1 ;  /* 0x0000000000017941 */ /* 0x000fea0003800000 */
.L_x_3856:
[----:B------:R-:W-:Y:S01]  /*6940*/  LEA R3, R0, 0x37800000, 0x17 ;  /* 0x3780000000037811 */ /* 0x000fe200078eb8ff */
[----:B------:R-:W-:-:S05]  /*6950*/  IMAD.SHL.U32 R0, R2, 0x200000, RZ ;  /* 0x0020000002007824 */ /* 0x000fca00078e00ff */
[----:B------:R-:W-:-:S07]  /*6960*/  LOP3.LUT R0, R3, R0, R4, 0xfe, !PT ;  /* 0x0000000003007212 */ /* 0x000fce00078efe04 */
.L_x_3855:
[----:B------:R-:W-:Y:S05]  /*6970*/  BSYNC B0 ;  /* 0x0000000000007941 */ /* 0x000fea0003800000 */
.L_x_3854:
[----:B------:R-:W-:-:S04]  /*6980*/  FMUL.FTZ R0, R0, 1 ;  /* 0x3f80000000007820 */ /* 0x000fc80000410000 */
[----:B------:R0:W1:Y:S01]  /*6990*/  F2F.F64.F32 R16, R0 ;  /* 0x0000000000107310 */ /* 0x0000620000201800 */
[----:B------:R-:W-:Y:S05]  /*69a0*/  BRA `(.L_x_3835) ;  /* 0x0000000000a47947 */ /* 0x000fea0003800000 */
.L_x_3847:
        /* <DEDUP_REMOVED lines=14> */
.L_x_3861:
[----:B------:R-:W-:Y:S05]  /*6a90*/  BSYNC B0 ;  /* 0x0000000000007941 */ /* 0x000fea0003800000 */
.L_x_3860:
[----:B------:R-:W-:-:S04]  /*6aa0*/  FMUL.FTZ R0, R0, 1 ;  /* 0x3f80000000007820 */ /* 0x000fc80000410000 */
[----:B------:R0:W1:Y:S01]  /*6ab0*/  F2F.F64.F32 R16, R0 ;  /* 0x0000000000107310 */ /* 0x0000620000201800 */
[----:B------:R-:W-:Y:S05]  /*6ac0*/  BRA `(.L_x_3835) ;  /* 0x00000000005c7947 */ /* 0x000fea0003800000 */
.L_x_3834:
        /* <DEDUP_REMOVED lines=16> */
.L_x_3862:
[----:B------:R-:W-:Y:S01]  /*6bd0*/  CS2R R16, SRZ ;  /* 0x0000000000107805 */ /* 0x000fe2000001ff00 */
[----:B------:R-:W-:Y:S06]  /*6be0*/  BRA `(.L_x_3835) ;  /* 0x0000000000147947 */ /* 0x000fec0003800000 */
.L_x_3859:
[----:B------:R-:W2:Y:S02]  /*6bf0*/  LDG.E.64 R16, desc[UR36][R2.64] ;  /* 0x0000002402107981 */ /* 0x000ea4000c1e1b00 */
[----:B--2---:R-:W0:Y:S01]  /*6c00*/  I2F.F64.U64 R16, R16 ;  /* 0x0000001000107312 */ /* 0x004e220000301800 */
[----:B------:R-:W-:Y:S05]  /*6c10*/  BRA `(.L_x_3835) ;  /* 0x0000000000087947 */ /* 0x000fea0003800000 */
.L_x_3858:
[----:B------:R-:W2:Y:S02]  /*6c20*/  LDG.E R2, desc[UR36][R2.64] ;  /* 0x0000002402027981 */ /* 0x000ea4000c1e1900 */
[----:B--2---:R0:W1:Y:S02]  /*6c30*/  I2F.F64.U32 R16, R2 ;  /* 0x0000000200107312 */ /* 0x0040640000201800 */
.L_x_3835:
[----:B-1----:R-:W1:Y:S01]  /*6c40*/  LDC.U8 R4, c[0x0][0x493] ;  /* 0x000124c0ff047b82 */ /* 0x002e620000000000 */
[----:B------:R-:W-:Y:S02]  /*6c50*/  ULDC.64 UR4, c[0x0][0x488] ;  /* 0x0001220000047ab9 */ /* 0x000fe40000000a00 */
[----:B0-----:R-:W-:-:S04]  /*6c60*/  IADD3 R2, P0, R18, UR4, RZ ;  /* 0x0000000412027c10 */ /* 0x001fc8000ff1e0ff */
[----:B------:R-:W-:Y:S02]  /*6c70*/  IADD3.X R3, RZ, UR5, RZ, P0, !PT ;  /* 0x00000005ff037c10 */ /* 0x000fe400087fe4ff */
        /* <DEDUP_REMOVED lines=14> */
.L_x_3866:
[----:B------:R-:W2:Y:S02]  /*6d60*/  LDG.E.U8 R2, desc[UR36][R2.64] ;  /* 0x0000002402027981 */ /* 0x000ea4000c1e1100 */
[----:B--2---:R0:W1:Y:S01]  /*6d70*/  I2F.F64.U16 R18, R2 ;  /* 0x0000000200127312 */ /* 0x0040620000101800 */
[----:B------:R-:W-:Y:S05]  /*6d80*/  BRA `(.L_x_3868) ;  /* 0x0000000c00707947 */ /* 0x000fea0003800000 */
.L_x_3865:
        /* <DEDUP_REMOVED lines=9> */
.L_x_3870:
[----:B------:R-:W2:Y:S02]  /*6e20*/  LDG.E R2, desc[UR36][R2.64] ;  /* 0x0000002402027981 */ /* 0x000ea4000c1e1900 */
[----:B--2---:R0:W1:Y:S01]  /*6e30*/  I2F.F64 R18, R2 ;  /* 0x0000000200127312 */ /* 0x0040620000201c00 */
[----:B------:R-:W-:Y:S05]  /*6e40*/  BRA `(.L_x_3868) ;  /* 0x0000000c00407947 */ /* 0x000fea0003800000 */
.L_x_3869:
[----:B------:R-:W2:Y:S02]  /*6e50*/  LDG.E.U16 R2, desc[UR36][R2.64] ;  /* 0x0000002402027981 */ /* 0x000ea4000c1e1500 */
[----:B--2---:R0:W1:Y:S01]  /*6e60*/  I2F.F64.S16 R18, R2 ;  /* 0x0000000200127312 */ /* 0x0040620000101c00 */
[----:B------:R-:W-:Y:S05]  /*6e70*/  BRA `(.L_x_3868) ;  /* 0x0000000c00347947 */ /* 0x000fea0003800000 */
.L_x_3864:
        /* <DEDUP_REMOVED lines=10> */
.L_x_3872:
[----:B------:R-:W2:Y:S02]  /*6f20*/  LDG.E.U16 R0, desc[UR36][R2.64] ;  /* 0x0000002402007981 */ /* 0x000ea4000c1e1500 */
[----:B--2---:R-:W-:-:S05]  /*6f30*/  HADD2.F32 R0, -RZ, R0.H0_H0 ;  /* 0x20000000ff007230 */ /* 0x004fca0000004100 */
[----:B------:R-:W-:-:S04]  /*6f40*/  FMUL.FTZ R0, R0, 1 ;  /* 0x3f80000000007820 */ /* 0x000fc80000410000 */
[----:B------:R0:W1:Y:S01]  /*6f50*/  F2F.F64.F32 R18, R0 ;  /* 0x0000000000127310 */ /* 0x0000620000201800 */
[----:B------:R-:W-:Y:S05]  /*6f60*/  BRA `(.L_x_3868) ;  /* 0x0000000800f87947 */ /* 0x000fea0003800000 */
.L_x_3871:
        /* <DEDUP_REMOVED lines=10> */
.L_x_3874:
[----:B------:R-:W2:Y:S02]  /*7010*/  LDG.E.U16 R2, desc[UR36][R2.64] ;  /* 0x0000002402027981 */ /* 0x000ea4000c1e1500 */
[----:B--2---:R-:W-:-:S05]  /*7020*/  HADD2.F32 R0, -RZ, R2.H0_H0 ;  /* 0x20000002ff007230 */ /* 0x004fca0000004100 */
[----:B------:R-:W-:-:S04]  /*7030*/  FMUL.FTZ R0, R0, 1 ;  /* 0x3f80000000007820 */ /* 0x000fc80000410000 */
[----:B------:R0:W1:Y:S01]  /*7040*/  F2F.F64.F32 R18, R0 ;  /* 0x0000000000127310 */ /* 0x0000620000201800 */
[----:B------:R-:W-:Y:S05]  /*7050*/  BRA `(.L_x_3868) ;  /* 0x0000000800bc7947 */ /* 0x000fea0003800000 */
.L_x_3873:
[----:B------:R0:W5:Y:S01]  /*7060*/  LDG.E.64 R18, desc[UR36][R2.64] ;  /* 0x0000002402127981 */ /* 0x000162000c1e1b00 */
[----:B------:R-:W-:Y:S05]  /*7070*/  BRA `(.L_x_3868) ;  /* 0x0000000800b47947 */ /* 0x000fea0003800000 */
.L_x_3863:
        /* <DEDUP_REMOVED lines=13> */
.L_x_3877:
[----:B------:R0:W5:Y:S01]  /*7150*/  LDG.E.64 R18, desc[UR36][R2.64] ;  /* 0x0000002402127981 */ /* 0x000162000c1e1b00 */
[----:B------:R-:W-:Y:S05]  /*7160*/  BRA `(.L_x_3868) ;  /* 0x0000000800787947 */ /* 0x000fea0003800000 */
.L_x_3876:
        /* <DEDUP_REMOVED lines=10> */
[----:B---3--:R-:W0:Y:S01]  /*7210*/  FLO.U32 R5, R4 ;  /* 0x0000000400057300 */ /* 0x008e2200000e0000 */
        /* <DEDUP_REMOVED lines=17> */
.L_x_3879:
[----:B------:R-:W2:Y:S02]  /*7330*/  LDG.E.U8 R2, desc[UR36][R2.64] ;  /* 0x0000002402027981 */ /* 0x000ea4000c1e1100 */
[C---:B--2---:R-:W-:Y:S02]  /*7340*/  IMAD.SHL.U32 R0, R2.reuse, 0x2000000, RZ ;  /* 0x0200000002007824 */ /* 0x044fe400078e00ff */
[----:B---3--:R-:W-:-:S03]  /*7350*/  IMAD.SHL.U32 R5, R2, 0x1000000, RZ ;  /* 0x0100000002057824 */ /* 0x008fc600078e00ff */
        /* <DEDUP_REMOVED lines=12> */
.L_x_3878:
[----:B------:R-:W2:Y:S02]  /*7420*/  LDG.E.U16 R0, desc[UR36][R2.64] ;  /* 0x0000002402007981 */ /* 0x000ea4000c1e1500 */
[----:B--2---:R-:W-:-:S04]  /*7430*/  IMAD.U32 R0, R0, 0x10000, RZ ;  /* 0x0001000000007824 */ /* 0x004fc800078e00ff */
[----:B------:R-:W-:-:S04]  /*7440*/  FMUL.FTZ R0, R0, 1 ;  /* 0x3f80000000007820 */ /* 0x000fc80000410000 */
[----:B------:R0:W1:Y:S01]  /*7450*/  F2F.F64.F32 R18, R0 ;  /* 0x0000000000127310 */ /* 0x0000620000201800 */
[----:B------:R-:W-:Y:S05]  /*7460*/  BRA `(.L_x_3868) ;  /* 0x0000000400b87947 */ /* 0x000fea0003800000 */
.L_x_3875:
        /* <DEDUP_REMOVED lines=11> */
.L_x_3882:
        /* <DEDUP_REMOVED lines=18> */
[----:B---3--:R-:W-:-:S05]  /*7640*/  VIADD R5, R3, 0xffffffe4 ;  /* 0xffffffe403057836 */ /* 0x008fca0000000000 */
[----:B------:R-:W-:-:S04]  /*7650*/  SHF.L.U32 R5, R2, R5, RZ ;  /* 0x0000000502057219 */ /* 0x000fc800000006ff */
[----:B------:R-:W-:-:S07]  /*7660*/  LOP3.LUT R2, R5, 0x7, RZ, 0xc0, !PT ;  /* 0x0000000705027812 */ /* 0x000fce00078ec0ff */
.L_x_3886:
[----:B------:R-:W-:Y:S05]  /*7670*/  BSYNC B1 ;  /* 0x0000000000017941 */ /* 0x000fea0003800000 */
.L_x_3885:
[----:B------:R-:W-:Y:S01]  /*7680*/  LEA R3, R0, 0x3b800000, 0x17 ;  /* 0x3b80000000037811 */ /* 0x000fe200078eb8ff */
[----:B------:R-:W-:-:S05]  /*7690*/  IMAD.SHL.U32 R0, R2, 0x100000, RZ ;  /* 0x0010000002007824 */ /* 0x000fca00078e00ff */
[----:B------:R-:W-:-:S07]  /*76a0*/  LOP3.LUT R0, R3, R0, R4, 0xfe, !PT ;  /* 0x0000000003007212 */ /* 0x000fce00078efe04 */
.L_x_3884:
[----:B------:R-:W-:Y:S05]  /*76b0*/  BSYNC B0 ;  /* 0x0000000000007941 */ /* 0x000fea0003800000 */
.L_x_3883:
[----:B------:R-:W-:-:S04]  /*76c0*/  FMUL.FTZ R0, R0, 1 ;  /* 0x3f80000000007820 */ /* 0x000fc80000410000 */
[----:B------:R0:W1:Y:S01]  /*76d0*/  F2F.F64.F32 R18, R0 ;  /* 0x0000000000127310 */ /* 0x0000620000201800 */
[----:B------:R-:W-:Y:S05]  /*76e0*/  BRA `(.L_x_3868) ;  /* 0x0000000400187947 */ /* 0x000fea0003800000 */
.L_x_3881:
        /* <DEDUP_REMOVED lines=21> */
.L_x_3890:
[----:B------:R-:W-:Y:S05]  /*7840*/  BSYNC B1 ;  /* 0x0000000000017941 */ /* 0x000fea0003800000 */
.L_x_3889:
[----:B------:R-:W-:Y:S01]  /*7850*/  LEA R3, R0, 0x37800000, 0x17 ;  /* 0x3780000000037811 */ /* 0x000fe200078eb8ff */
[----:B------:R-:W-:-:S05]  /*7860*/  IMAD.SHL.U32 R0, R2, 0x200000, RZ ;  /* 0x0020000002007824 */ /* 0x000fca00078e00ff */
[----:B------:R-:W-:-:S07]  /*7870*/  LOP3.LUT R0, R3, R0, R4, 0xfe, !PT ;  /* 0x0000000003007212 */ /* 0x000fce00078efe04 */
.L_x_3888:
[----:B------:R-:W-:Y:S05]  /*7880*/  BSYNC B0 ;  /* 0x0000000000007941 */ /* 0x000fea0003800000 */
.L_x_3887:
[----:B------:R-:W-:-:S04]  /*7890*/  FMUL.FTZ R0, R0, 1 ;  /* 0x3f80000000007820 */ /* 0x000fc80000410000 */
[----:B------:R0:W1:Y:S01]  /*78a0*/  F2F.F64.F32 R18, R0 ;  /* 0x0000000000127310 */ /* 0x0000620000201800 */
[----:B------:R-:W-:Y:S05]  /*78b0*/  BRA `(.L_x_3868) ;  /* 0x0000000000a47947 */ /* 0x000fea0003800000 */
.L_x_3880:
        /* <DEDUP_REMOVED lines=14> */
.L_x_3894:
[----:B------:R-:W-:Y:S05]  /*79a0*/  BSYNC B0 ;  /* 0x0000000000007941 */ /* 0x000fea0003800000 */
.L_x_3893:
[----:B------:R-:W-:-:S04]  /*79b0*/  FMUL.FTZ R0, R0, 1 ;  /* 0x3f80000000007820 */ /* 0x000fc80000410000 */
[----:B------:R0:W1:Y:S01]  /*79c0*/  F2F.F64.F32 R18, R0 ;  /* 0x0000000000127310 */ /* 0x0000620000201800 */
[----:B------:R-:W-:Y:S05]  /*79d0*/  BRA `(.L_x_3868) ;  /* 0x00000000005c7947 */ /* 0x000fea0003800000 */
.L_x_3867:
[----:B------:R-:W-:Y:S01]  /*79e0*/  MOV R2, 0x0 ;  /* 0x0000000000027802 */ /* 0x000fe20000000f00 */
[----:B------:R-:W-:Y:S01]  /*79f0*/  ULDC.64 UR4, c[0x4][0x118] ;  /* 0x0100460000047ab9 */ /* 0x000fe20000000a00 */
[----:B------:R-:W-:Y:S01]  /*7a00*/  ULDC.64 UR6, c[0x4][0x8] ;  /* 0x0100020000067ab9 */ /* 0x000fe20000000a00 */
[----:B------:R-:W-:Y:S02]  /*7a10*/  IMAD.U32 R4, RZ, RZ, UR4 ;  /* 0x00000004ff047e24 */ /* 0x000fe4000f8e00ff */
[----:B---3--:R-:W-:Y:S01]  /*7a20*/  IMAD.U32 R5, RZ, RZ, UR5 ;  /* 0x00000005ff057e24 */ /* 0x008fe2000f8e00ff */
        /* <DEDUP_REMOVED lines=11> */
.L_x_3895:
[----:B------:R-:W-:Y:S01]  /*7ae0*/  CS2R R18, SRZ ;  /* 0x0000000000127805 */ /* 0x000fe2000001ff00 */
[----:B------:R-:W-:Y:S06]  /*7af0*/  BRA `(.L_x_3868) ;  /* 0x0000000000147947 */ /* 0x000fec0003800000 */
.L_x_3892:
[----:B------:R-:W2:Y:S02]  /*7b00*/  LDG.E.64 R18, desc[UR36][R2.64] ;  /* 0x0000002402127981 */ /* 0x000ea4000c1e1b00 */
[----:B--2---:R-:W0:Y:S01]  /*7b10*/  I2F.F64.U64 R18, R18 ;  /* 0x0000001200127312 */ /* 0x004e220000301800 */
[----:B------:R-:W-:Y:S05]  /*7b20*/  BRA `(.L_x_3868) ;  /* 0x0000000000087947 */ /* 0x000fea0003800000 */
.L_x_3891:
[----:B------:R-:W2:Y:S02]  /*7b30*/  LDG.E R2, desc[UR36][R2.64] ;  /* 0x0000002402027981 */ /* 0x000ea4000c1e1900 */
[----:B--2---:R0:W1:Y:S02]  /*7b40*/  I2F.F64.U32 R18, R2 ;  /* 0x0000000200127312 */ /* 0x0040640000201800 */
.L_x_3868:
[----:B0-----:R-:W0:Y:S02]  /*7b50*/  LDC.U8 R2, c[0x0][0x491] ;  /* 0x00012440ff027b82 */ /* 0x001e240000000000 */
        /* <DEDUP_REMOVED lines=11> */
[----:B--2-45:R-:W0:Y:S02]  /*7c10*/  F2I.F64.TRUNC R17, R16 ;  /* 0x0000001000117311 */ /* 0x034e24000030d100 */
[----:B0-----:R2:W-:Y:S01]  /*7c20*/  STG.E.U8 desc[UR36][R22.64], R17 ;  /* 0x0000001116007986 */ /* 0x0015e2000c101124 */
[----:B------:R-:W-:Y:S05]  /*7c30*/  BRA `(.L_x_3901) ;  /* 0x0000001000187947 */ /* 0x000fea0003800000 */
.L_x_3899:
[----:B--2-45:R-:W0:Y:S02]  /*7c40*/  F2I.S64.F64.TRUNC R16, R16 ;  /* 0x0000001000107311 */ /* 0x034e24000030d900 */
[----:B0-----:R-:W-:-:S05]  /*7c50*/  IMAD.MOV.U32 R3, RZ, RZ, R16 ;  /* 0x000000ffff037224 */ /* 0x001fca00078e0010 */
[----:B------:R0:W-:Y:S01]  /*7c60*/  STG.E.U8 desc[UR36][R22.64], R3 ;  /* 0x0000000316007986 */ /* 0x0001e2000c101124 */
[----:B------:R-:W-:Y:S05]  /*7c70*/  BRA `(.L_x_3901) ;  /* 0x0000001000087947 */ /* 0x000fea0003800000 */
.L_x_3898:
[----:B------:R-:W-:-:S13]  /*7c80*/  ISETP.NE.AND P0, PT, R0, 0x2, PT ;  /* 0x000000020000780c */ /* 0x000fda0003f05270 */
[----:B------:R-:W-:Y:S05]  /*7c90*/  @!P0 BRA `(.L_x_3902) ;  /* 0x0000000000288947 */ /* 0x000fea0003800000 */
[----:B------:R-:W-:-:S13]  /*7ca0*/  ISETP.NE.AND P0, PT, R0, 0x3, PT ;  /* 0x000000030000780c */ /* 0x000fda0003f05270 */
[----:B------:R-:W-:Y:S05]  /*7cb0*/  @!P0 BRA `(.L_x_3903) ;  /* 0x0000000000148947 */ /* 0x000fea0003800000 */
[----:B------:R-:W-:-:S13]  /*7cc0*/  ISETP.NE.AND P0, PT, R0, 0x4, PT ;  /* 0x000000040000780c */ /* 0x000fda0003f05270 */
[----:B------:R-:W-:Y:S05]  /*7cd0*/  @P0 BRA `(.L_x_3900) ;  /* 0x0000000c00980947 */ /* 0x000fea0003800000 */
[----:B--2-45:R-:W0:Y:S02]  /*7ce0*/  F2I.S64.F64.TRUNC R16, R16 ;  /* 0x0000001000107311 */ /* 0x034e24000030d900 */
[----:B0-----:R0:W-:Y:S01]  /*7cf0*/  STG.E.64 desc[UR36][R22.64], R16 ;  /* 0x0000001016007986 */ /* 0x0011e2000c101b24 */
[----:B------:R-:W-:Y:S05]  /*7d00*/  BRA `(.L_x_3901) ;  /* 0x0000000c00e47947 */ /* 0x000fea0003800000 */
.L_x_3903:
[----:B--2-45:R-:W0:Y:S02]  /*7d10*/  F2I.F64.TRUNC R17, R16 ;  /* 0x0000001000117311 */ /* 0x034e24000030d100 */
[----:B0-----:R0:W-:Y:S01]  /*7d20*/  STG.E desc[UR36][R22.64], R17 ;  /* 0x0000001116007986 */ /* 0x0011e2000c101924 */
[----:B------:R-:W-:Y:S05]  /*7d30*/  BRA `(.L_x_3901) ;  /* 0x0000000c00d87947 */ /* 0x000fea0003800000 */
.L_x_3902:
[----:B--2-45:R-:W0:Y:S02]  /*7d40*/  F2I.F64.TRUNC R17, R16 ;  /* 0x0000001000117311 */ /* 0x034e24000030d100 */
[----:B0-----:R4:W-:Y:S01]  /*7d50*/  STG.E.U16 desc[UR36][R22.64], R17 ;  /* 0x0000001116007986 */ /* 0x0019e2000c101524 */
[----:B------:R-:W-:Y:S05]  /*7d60*/  BRA `(.L_x_3901) ;  /* 0x0000000c00cc7947 */ /* 0x000fea0003800000 */
.L_x_3897:
        /* <DEDUP_REMOVED lines=8> */
[----:B--2-45:R-:W0:Y:S01]  /*7df0*/  F2F.F32.F64 R3, R16 ;  /* 0x0000001000037310 */ /* 0x034e220000301000 */
[----:B------:R-:W-:-:S14]  /*7e00*/  DSETP.GEU.AND P0, PT, |R16|, UR4, PT ;  /* 0x0000000410007e2a */ /* 0x000fdc000bf0e200 */
[----:B0-----:R-:W-:-:S05]  /*7e10*/  @!P0 FMUL R3, R3, 1.175494350822287508e-38 ;  /* 0x0080000003038820 */ /* 0x001fca0000400000 */
[----:B------:R0:W-:Y:S01]  /*7e20*/  STG.E desc[UR36][R22.64], R3 ;  /* 0x0000000316007986 */ /* 0x0001e2000c101924 */
[----:B------:R-:W-:Y:S05]  /*7e30*/  BRA `(.L_x_3901) ;  /* 0x0000000c00987947 */ /* 0x000fea0003800000 */
.L_x_3905:
[----:B------:R-:W-:Y:S01]  /*7e40*/  UMOV UR4, 0xf0000000 ;  /* 0xf000000000047882 */ /* 0x000fe20000000000 */
[----:B------:R-:W-:Y:S01]  /*7e50*/  UMOV UR5, 0x380fffff ;  /* 0x380fffff00057882 */ /* 0x000fe20000000000 */
[----:B--2-45:R-:W0:Y:S01]  /*7e60*/  F2F.F32.F64 R0, R16 ;  /* 0x0000001000007310 */ /* 0x034e220000301000 */
[----:B------:R-:W-:-:S14]  /*7e70*/  DSETP.GEU.AND P0, PT, |R16|, UR4, PT ;  /* 0x0000000410007e2a */ /* 0x000fdc000bf0e200 */
[----:B0-----:R-:W-:-:S05]  /*7e80*/  @!P0 FMUL R0, R0, 1.175494350822287508e-38 ;  /* 0x0080000000008820 */ /* 0x001fca0000400000 */
[----:B------:R-:W-:-:S05]  /*7e90*/  F2FP.F16.F32.PACK_AB R0, RZ, R0 ;  /* 0x00000000ff00723e */ /* 0x000fca00000000ff */
[----:B------:R0:W-:Y:S01]  /*7ea0*/  STG.E.U16 desc[UR36][R22.64], R0 ;  /* 0x0000000016007986 */ /* 0x0001e2000c101524 */
[----:B------:R-:W-:Y:S05]  /*7eb0*/  BRA `(.L_x_3901) ;  /* 0x0000000c00787947 */ /* 0x000fea0003800000 */
.L_x_3904:
        /* <DEDUP_REMOVED lines=8> */
[----:B-12--5:R-:W0:Y:S01]  /*7f40*/  F2F.F32.F64 R3, R18 ;  /* 0x0000001200037310 */ /* 0x026e220000301000 */
[----:B------:R-:W-:Y:S02]  /*7f50*/  DSETP.GEU.AND P0, PT, |R18|, UR4, PT ;  /* 0x0000000412007e2a */ /* 0x000fe4000bf0e200 */
[----:B----4-:R-:W-:-:S05]  /*7f60*/  DSETP.GEU.AND P1, PT, |R16|, UR4, PT ;  /* 0x0000000410007e2a */ /* 0x010fca000bf2e200 */
[----:B------:R-:W1:Y:S07]  /*7f70*/  F2F.F32.F64 R2, R16 ;  /* 0x0000001000027310 */ /* 0x000e6e0000301000 */
[----:B0-----:R-:W-:Y:S02]  /*7f80*/  @!P0 FMUL R3, R3, 1.175494350822287508e-38 ;  /* 0x0080000003038820 */ /* 0x001fe40000400000 */
[----:B-1----:R-:W-:-:S05]  /*7f90*/  @!P1 FMUL R2, R2, 1.175494350822287508e-38 ;  /* 0x0080000002029820 */ /* 0x002fca0000400000 */
[----:B------:R0:W-:Y:S01]  /*7fa0*/  STG.E.64 desc[UR36][R22.64], R2 ;  /* 0x0000000216007986 */ /* 0x0001e2000c101b24 */
[----:B------:R-:W-:Y:S05]  /*7fb0*/  BRA `(.L_x_3901) ;  /* 0x0000000c00387947 */ /* 0x000fea0003800000 */
.L_x_3907:
[----:B------:R-:W-:Y:S01]  /*7fc0*/  UMOV UR4, 0xf0000000 ;  /* 0xf000000000047882 */ /* 0x000fe20000000000 */
[----:B------:R-:W-:Y:S01]  /*7fd0*/  UMOV UR5, 0x380fffff ;  /* 0x380fffff00057882 */ /* 0x000fe20000000000 */
[----:B--2-45:R-:W0:Y:S01]  /*7fe0*/  F2F.F32.F64 R3, R16 ;  /* 0x0000001000037310 */ /* 0x034e220000301000 */
[----:B------:R-:W-:Y:S02]  /*7ff0*/  DSETP.GEU.AND P0, PT, |R16|, UR4, PT ;  /* 0x0000000410007e2a */ /* 0x000fe4000bf0e200 */
[----:B-1----:R-:W-:-:S05]  /*8000*/  DSETP.GEU.AND P1, PT, |R18|, UR4, PT ;  /* 0x0000000412007e2a */ /* 0x002fca000bf2e200 */
[----:B------:R-:W1:Y:S07]  /*8010*/  F2F.F32.F64 R0, R18 ;  /* 0x0000001200007310 */ /* 0x000e6e0000301000 */
[----:B0-----:R-:W-:Y:S02]  /*8020*/  @!P0 FMUL R3, R3, 1.175494350822287508e-38 ;  /* 0x0080000003038820 */ /* 0x001fe40000400000 */
[----:B-1----:R-:W-:-:S05]  /*8030*/  @!P1 FMUL R0, R0, 1.175494350822287508e-38 ;  /* 0x0080000000009820 */ /* 0x002fca0000400000 */
[----:B------:R-:W-:-:S05]  /*8040*/  F2FP.F16.F32.PACK_AB R3, R0, R3 ;  /* 0x000000030003723e */ /* 0x000fca00000000ff */
[----:B------:R0:W-:Y:S01]  /*8050*/  STG.E desc[UR36][R22.64], R3 ;  /* 0x0000000316007986 */ /* 0x0001e2000c101924 */
[----:B------:R-:W-:Y:S05]  /*8060*/  BRA `(.L_x_3901) ;  /* 0x0000000c000c7947 */ /* 0x000fea0003800000 */
.L_x_3906:
[----:B--2-45:R0:W-:Y:S01]  /*8070*/  STG.E.64 desc[UR36][R22.64], R16 ;  /* 0x0000001016007986 */ /* 0x0341e2000c101b24 */
[----:B------:R-:W-:Y:S05]  /*8080*/  BRA `(.L_x_3901) ;  /* 0x0000000c00047947 */ /* 0x000fea0003800000 */
.L_x_3896:
        /* <DEDUP_REMOVED lines=8> */
[----:B-12--5:R-:W-:-:S06]  /*8110*/  DSETP.NEU.AND P0, PT, R18, RZ, PT ;  /* 0x000000ff1200722a */ /* 0x026fcc0003f0d000 */
[----:B----4-:R-:W-:-:S06]  /*8120*/  DSETP.NEU.OR P0, PT, R16, RZ, P0 ;  /* 0x000000ff1000722a */ /* 0x010fcc000070d400 */
[----:B------:R-:W-:-:S05]  /*8130*/  SEL R3, RZ, 0x1, !P0 ;  /* 0x00000001ff037807 */ /* 0x000fca0004000000 */
[----:B------:R0:W-:Y:S01]  /*8140*/  STG.E.U8 desc[UR36][R22.64], R3 ;  /* 0x0000000316007986 */ /* 0x0001e2000c101124 */
[----:B------:R-:W-:Y:S05]  /*8150*/  BRA `(.L_x_3901) ;  /* 0x0000000800d07947 */ /* 0x000fea0003800000 */
.L_x_3910:
[----:B-12-45:R0:W-:Y:S01]  /*8160*/  STG.E.128 desc[UR36][R22.64], R16 ;  /* 0x0000001016007986 */ /* 0x0361e2000c101d24 */
[----:B------:R-:W-:Y:S05]  /*8170*/  BRA `(.L_x_3901) ;  /* 0x0000000800c87947 */ /* 0x000fea0003800000 */
.L_x_3909:
        /* <DEDUP_REMOVED lines=8> */
[----:B--2345:R-:W0:Y:S01]  /*8200*/  F2F.F32.F64 R5, R16 ;  /* 0x0000001000057310 */ /* 0x03ce220000301000 */
        /* <DEDUP_REMOVED lines=16> */
.L_x_3914:
[----:B------:R-:W-:Y:S05]  /*8310*/  BSYNC B0 ;  /* 0x0000000000007941 */ /* 0x000fea0003800000 */
.L_x_3913:
[----:B------:R-:W-:-:S05]  /*8320*/  LOP3.LUT R3, R0, R3, RZ, 0xfc, !PT ;  /* 0x0000000300037212 */ /* 0x000fca00078efcff */
[----:B------:R0:W-:Y:S01]  /*8330*/  STG.E.U8 desc[UR36][R22.64], R3 ;  /* 0x0000000316007986 */ /* 0x0001e2000c101124 */
[----:B------:R-:W-:Y:S05]  /*8340*/  BRA `(.L_x_3901) ;  /* 0x0000000800547947 */ /* 0x000fea0003800000 */
.L_x_3912:
[----:B------:R-:W-:Y:S01]  /*8350*/  UMOV UR4, 0xf0000000 ;  /* 0xf000000000047882 */ /* 0x000fe20000000000 */
[----:B------:R-:W-:Y:S01]  /*8360*/  UMOV UR5, 0x380fffff ;  /* 0x380fffff00057882 */ /* 0x000fe20000000000 */
[----:B--2-45:R-:W0:Y:S01]  /*8370*/  F2F.F32.F64 R3, R16 ;  /* 0x0000001000037310 */ /* 0x034e220000301000 */
        /* <DEDUP_REMOVED lines=14> */
.L_x_3916:
[----:B------:R-:W-:Y:S01]  /*8460*/  IMAD.MOV.U32 R0, RZ, RZ, 0x7f ;  /* 0x0000007fff007424 */ /* 0x000fe200078e00ff */
[----:B------:R-:W-:-:S04]  /*8470*/  ISETP.GT.U32.AND P0, PT, R2, 0x7f800000, PT ;  /* 0x7f8000000200780c */ /* 0x000fc80003f04070 */
[----:B------:R-:W-:-:S09]  /*8480*/  SEL R0, R0, 0x7c, P0 ;  /* 0x0000007c00007807 */ /* 0x000fd20000000000 */
.L_x_3917:
[----:B------:R-:W-:Y:S05]  /*8490*/  BSYNC B0 ;  /* 0x0000000000007941 */ /* 0x000fea0003800000 */
.L_x_3915:
[----:B------:R-:W-:-:S04]  /*84a0*/  LOP3.LUT R2, R3, 0x80000000, RZ, 0xc0, !PT ;  /* 0x8000000003027812 */ /* 0x000fc800078ec0ff */
[----:B------:R-:W-:-:S04]  /*84b0*/  SHF.R.U32.HI R3, RZ, 0x18, R2 ;  /* 0x00000018ff037819 */ /* 0x000fc80000011602 */
[----:B------:R-:W-:-:S05]  /*84c0*/  LOP3.LUT R3, R0, R3, RZ, 0xfc, !PT ;  /* 0x0000000300037212 */ /* 0x000fca00078efcff */
[----:B------:R0:W-:Y:S01]  /*84d0*/  STG.E.U8 desc[UR36][R22.64], R3 ;  /* 0x0000000316007986 */ /* 0x0001e2000c101124 */
[----:B------:R-:W-:Y:S05]  /*84e0*/  BRA `(.L_x_3901) ;  /* 0x0000000400ec7947 */ /* 0x000fea0003800000 */
.L_x_3911:
[----:B------:R-:W-:Y:S01]  /*84f0*/  UMOV UR4, 0xf0000000 ;  /* 0xf000000000047882 */ /* 0x000fe20000000000 */
[----:B------:R-:W-:Y:S01]  /*8500*/  UMOV UR5, 0x380fffff ;  /* 0x380fffff00057882 */ /* 0x000fe20000000000 */
[----:B--2-45:R-:W0:Y:S01]  /*8510*/  F2F.F32.F64 R0, R16 ;  /* 0x0000001000007310 */ /* 0x034e220000301000 */
[----:B------:R-:W-:-:S14]  /*8520*/  DSETP.GEU.AND P0, PT, |R16|, UR4, PT ;  /* 0x0000000410007e2a */ /* 0x000fdc000bf0e200 */
[----:B0-----:R-:W-:-:S05]  /*8530*/  @!P0 FMUL R0, R0, 1.175494350822287508e-38 ;  /* 0x0080000000008820 */ /* 0x001fca0000400000 */
[----:B------:R-:W-:-:S05]  /*8540*/  F2FP.BF16.F32.PACK_AB R0, RZ, R0 ;  /* 0x00000000ff00723e */ /* 0x000fca00000010ff */
[----:B------:R0:W-:Y:S01]  /*8550*/  STG.E.U16 desc[UR36][R22.64], R0 ;  /* 0x0000000016007986 */ /* 0x0001e2000c101524 */
[----:B------:R-:W-:Y:S05]  /*8560*/  BRA `(.L_x_3901) ;  /* 0x0000000400cc7947 */ /* 0x000fea0003800000 */
.L_x_3908:
        /* <DEDUP_REMOVED lines=8> */
[----:B--2-45:R-:W0:Y:S02]  /*85f0*/  F2I.U32.F64.TRUNC R17, R16 ;  /* 0x0000001000117311 */ /* 0x034e24000030d000 */
[----:B0-----:R0:W-:Y:S01]  /*8600*/  STG.E.U16 desc[UR36][R22.64], R17 ;  /* 0x0000001116007986 */ /* 0x0011e2000c101524 */
[----:B------:R-:W-:Y:S05]  /*8610*/  BRA `(.L_x_3901) ;  /* 0x0000000400a07947 */ /* 0x000fea0003800000 */
.L_x_3920:
[----:B------:R-:W-:Y:S01]  /*8620*/  UMOV UR4, 0xf0000000 ;  /* 0xf000000000047882 */ /* 0x000fe20000000000 */
[----:B------:R-:W-:Y:S01]  /*8630*/  UMOV UR5, 0x380fffff ;  /* 0x380fffff00057882 */ /* 0x000fe20000000000 */
[----:B--2-45:R-:W0:Y:S01]  /*8640*/  F2F.F32.F64 R3, R16 ;  /* 0x0000001000037310 */ /* 0x034e220000301000 */
        /* <DEDUP_REMOVED lines=18> */
.L_x_3923:
[----:B------:R-:W-:-:S04]  /*8770*/  LOP3.LUT R2, R3, 0x80000000, RZ, 0xc0, !PT ;  /* 0x8000000003027812 */ /* 0x000fc800078ec0ff */
[----:B------:R-:W-:-:S04]  /*8780*/  SHF.R.U32.HI R3, RZ, 0x18, R2 ;  /* 0x00000018ff037819 */ /* 0x000fc80000011602 */
[----:B------:R-:W-:-:S04]  /*8790*/  LOP3.LUT R0, R0, R3, RZ, 0xfc, !PT ;  /* 0x0000000300007212 */ /* 0x000fc800078efcff */
[----:B------:R-:W-:-:S07]  /*87a0*/  PRMT R11, R0, 0x7610, R11 ;  /* 0x00007610000b7816 */ /* 0x000fce000000000b */
.L_x_3922:
[----:B------:R-:W-:Y:S05]  /*87b0*/  BSYNC B0 ;  /* 0x0000000000007941 */ /* 0x000fea0003800000 */
.L_x_3921:
[----:B------:R0:W-:Y:S01]  /*87c0*/  STG.E.U8 desc[UR36][R22.64], R11 ;  /* 0x0000000b16007986 */ /* 0x0001e2000c101124 */
[----:B------:R-:W-:Y:S05]  /*87d0*/  BRA `(.L_x_3901) ;  /* 0x0000000400307947 */ /* 0x000fea0003800000 */
.L_x_3919:
        /* <DEDUP_REMOVED lines=21> */
.L_x_3926:
[----:B------:R-:W-:-:S04]  /*8930*/  LOP3.LUT R2, R3, 0x80000000, RZ, 0xc0, !PT ;  /* 0x8000000003027812 */ /* 0x000fc800078ec0ff */
[----:B------:R-:W-:-:S04]  /*8940*/  SHF.R.U32.HI R3, RZ, 0x18, R2 ;  /* 0x00000018ff037819 */ /* 0x000fc80000011602 */
[----:B------:R-:W-:-:S04]  /*8950*/  LOP3.LUT R0, R0, R3, RZ, 0xfc, !PT ;  /* 0x0000000300007212 */ /* 0x000fc800078efcff */
[----:B------:R-:W-:-:S07]  /*8960*/  PRMT R11, R0, 0x7610, R11 ;  /* 0x00007610000b7816 */ /* 0x000fce000000000b */
.L_x_3925:
[----:B------:R-:W-:Y:S05]  /*8970*/  BSYNC B0 ;  /* 0x0000000000007941 */ /* 0x000fea0003800000 */
.L_x_3924:
[----:B------:R0:W-:Y:S01]  /*8980*/  STG.E.U8 desc[UR36][R22.64], R11 ;  /* 0x0000000b16007986 */ /* 0x0001e2000c101124 */
[----:B------:R-:W-:Y:S05]  /*8990*/  BRA `(.L_x_3901) ;  /* 0x0000000000c07947 */ /* 0x000fea0003800000 */
.L_x_3918:
        /* <DEDUP_REMOVED lines=26> */
.L_x_3900:
[----:B------:R-:W-:Y:S01]  /*8b40*/  MOV R0, 0x0 ;  /* 0x0000000000007802 */ /* 0x000fe20000000f00 */
[----:B------:R-:W-:Y:S01]  /*8b50*/  ULDC.64 UR4, c[0x4][0x118] ;  /* 0x0100460000047ab9 */ /* 0x000fe20000000a00 */
[----:B------:R-:W-:Y:S01]  /*8b60*/  ULDC.64 UR6, c[0x4][0x10] ;  /* 0x0100040000067ab9 */ /* 0x000fe20000000a00 */
[----:B------:R-:W-:Y:S01]  /*8b70*/  IMAD.U32 R4, RZ, RZ, UR4 ;  /* 0x00000004ff047e24 */ /* 0x000fe2000f8e00ff */
[----:B------:R0:W0:Y:S01]  /*8b80*/  LDC.64 R2, c[0x4][R0] ;  /* 0x0100000000027b82 */ /* 0x0000220000000a00 */
[----:B---3--:R-:W-:Y:S01]  /*8b90*/  IMAD.U32 R5, RZ, RZ, UR5 ;  /* 0x00000005ff057e24 */ /* 0x008fe2000f8e00ff */
[----:B------:R-:W-:Y:S01]  /*8ba0*/  ULDC.64 UR4, c[0x4][0x120] ;  /* 0x0100480000047ab9 */ /* 0x000fe20000000a00 */
[----:B------:R-:W-:Y:S02]  /*8bb0*/  IMAD.U32 R10, RZ, RZ, UR6 ;  /* 0x00000006ff0a7e24 */ /* 0x000fe4000f8e00ff */
[----:B------:R-:W-:Y:S02]  /*8bc0*/  IMAD.U32 R6, RZ, RZ, UR4 ;  /* 0x00000004ff067e24 */ /* 0x000fe4000f8e00ff */
[----:B------:R-:W-:-:S02]  /*8bd0*/  IMAD.U32 R7, RZ, RZ, UR5 ;  /* 0x00000005ff077e24 */ /* 0x000fc4000f8e00ff */
[----:B------:R-:W-:Y:S02]  /*8be0*/  IMAD.U32 R11, RZ, RZ, UR7 ;  /* 0x00000007ff0b7e24 */ /* 0x000fe4000f8e00ff */
[----:B------:R-:W-:Y:S02]  /*8bf0*/  IMAD.MOV.U32 R8, RZ, RZ, 0x65 ;  /* 0x00000065ff087424 */ /* 0x000fe400078e00ff */
[----:B------:R-:W-:Y:S02]  /*8c00*/  IMAD.MOV.U32 R12, RZ, RZ, 0x1 ;  /* 0x00000001ff0c7424 */ /* 0x000fe400078e00ff */
[----:B------:R-:W-:-:S07]  /*8c10*/  IMAD.MOV.U32 R13, RZ, RZ, RZ ;  /* 0x000000ffff0d7224 */ /* 0x000fce00078e00ff */
[----:B------:R-:W-:-:S07]  /*8c20*/  LEPC R20, `(.L_x_3929) ;  /* 0x000000001014794e */ /* 0x000fce0000000000 */
[----:B012-45:R-:W-:Y:S05]  /*8c30*/  CALL.ABS.NOINC R2 ;  /* 0x0000000002007343 */ /* 0x037fea0003c00000 */
.L_x_3929:
[----:B------:R-:W-:Y:S05]  /*8c40*/  BRA `(.L_x_3901) ;  /* 0x0000000000147947 */ /* 0x000fea0003800000 */
.L_x_3928:
[----:B--2-45:R-:W0:Y:S02]  /*8c50*/  F2I.U64.F64.TRUNC R16, R16 ;  /* 0x0000001000107311 */ /* 0x034e24000030d800 */
[----:B0-----:R0:W-:Y:S01]  /*8c60*/  STG.E.64 desc[UR36][R22.64], R16 ;  /* 0x0000001016007986 */ /* 0x0011e2000c101b24 */
[----:B------:R-:W-:Y:S05]  /*8c70*/  BRA `(.L_x_3901) ;  /* 0x0000000000087947 */ /* 0x000fea0003800000 */
.L_x_3927:
[----:B--2-45:R-:W0:Y:S02]  /*8c80*/  F2I.U32.F64.TRUNC R17, R16 ;  /* 0x0000001000117311 */ /* 0x034e24000030d000 */
[----:B0-----:R0:W-:Y:S02]  /*8c90*/  STG.E desc[UR36][R22.64], R17 ;  /* 0x0000001116007986 */ /* 0x0011e4000c101924 */
.L_x_3901:
[----:B------:R-:W-:-:S07]  /*8ca0*/  IADD3 R25, R25, 0x80, RZ ;  /* 0x0000008019197810 */ /* 0x000fce0007ffe0ff */
.L_x_3828:
[----:B------:R-:W-:Y:S05]  /*8cb0*/  BSYNC B6 ;  /* 0x0000000000067941 */ /* 0x000fea0003800000 */
.L_x_3827:
[----:B------:R-:W-:Y:S01]  /*8cc0*/  ULDC UR4, c[0x0][0x210] ;  /* 0x0000840000047ab9 */ /* 0x000fe20000000800 */
[----:B------:R-:W-:Y:S01]  /*8cd0*/  BSSY B6, `(.L_x_3930) ;  /* 0x0000460000067945 */ /* 0x000fe20003800000 */
[----:B------:R-:W-:-:S13]  /*8ce0*/  ISETP.GE.AND P0, PT, R25, UR4, PT ;  /* 0x0000000419007c0c */ /* 0x000fda000bf06270 */
[----:B------:R-:W-:Y:S05]  /*8cf0*/  @P0 BRA `(.L_x_3931) ;  /* 0x0000004400740947 */ /* 0x000fea0003800000 */
[----:B------:R-:W5:Y:S01]  /*8d00*/  LDC R6, c[0x0][0x218] ;  /* 0x00008600ff067b82 */ /* 0x000f620000000800 */
[----:B01--4-:R-:W-:Y:S02]  /*8d10*/  IMAD.MOV.U32 R18, RZ, RZ, RZ ;  /* 0x000000ffff127224 */ /* 0x013fe400078e00ff */
[----:B------:R-:W-:Y:S02]  /*8d20*/  IMAD.MOV.U32 R0, RZ, RZ, RZ ;  /* 0x000000ffff007224 */ /* 0x000fe400078e00ff */
[----:B--23--:R-:W-:Y:S01]  /*8d30*/  IMAD.MOV.U32 R22, RZ, RZ, RZ ;  /* 0x000000ffff167224 */ /* 0x00cfe200078e00ff */
        /* <DEDUP_REMOVED lines=350> */
.L_x_3932:
        /* <DEDUP_REMOVED lines=21> */
.L_x_3936:
[----:B------:R-:W2:Y:S02]  /*a470*/  LDG.E.U8 R2, desc[UR36][R2.64] ;  /* 0x0000002402027981 */ /* 0x000ea4000c1e1100 */
[----:B--2---:R0:W1:Y:S01]  /*a480*/  I2F.F64.U16 R16, R2 ;  /* 0x0000000200107312 */ /* 0x0040620000101800 */
[----:B------:R-:W-:Y:S05]  /*a490*/  BRA `(.L_x_3938) ;  /* 0x0000000c00707947 */ /* 0x000fea0003800000 */
.L_x_3935:
        /* <DEDUP_REMOVED lines=9> */
.L_x_3940:
[----:B------:R-:W2:Y:S02]  /*a530*/  LDG.E R2, desc[UR36][R2.64] ;  /* 0x0000002402027981 */ /* 0x000ea4000c1e1900 */
[----:B--2---:R0:W1:Y:S01]  /*a540*/  I2F.F64 R16, R2 ;  /* 0x0000000200107312 */ /* 0x0040620000201c00 */
[----:B------:R-:W-:Y:S05]  /*a550*/  BRA `(.L_x_3938) ;  /* 0x0000000c00407947 */ /* 0x000fea0003800000 */
.L_x_3939:
[----:B------:R-:W2:Y:S02]  /*a560*/  LDG.E.U16 R2, desc[UR36][R2.64] ;  /* 0x0000002402027981 */ /* 0x000ea4000c1e1500 */
[----:B--2---:R0:W1:Y:S01]  /*a570*/  I2F.F64.S16 R16, R2 ;  /* 0x0000000200107312 */ /* 0x0040620000101c00 */
[----:B------:R-:W-:Y:S05]  /*a580*/  BRA `(.L_x_3938) ;  /* 0x0000000c00347947 */ /* 0x000fea0003800000 */
.L_x_3934:
        /* <DEDUP_REMOVED lines=10> */
.L_x_3942:
[----:B------:R-:W2:Y:S02]  /*a630*/  LDG.E.U16 R0, desc[UR36][R2.64] ;  /* 0x0000002402007981 */ /* 0x000ea4000c1e1500 */
[----:B--2---:R-:W-:-:S05]  /*a640*/  HADD2.F32 R0, -RZ, R0.H0_H0 ;  /* 0x20000000ff007230 */ /* 0x004fca0000004100 */
[----:B------:R-:W-:-:S04]  /*a650*/  FMUL.FTZ R0, R0, 1 ;  /* 0x3f80000000007820 */ /* 0x000fc80000410000 */
[----:B------:R1:W2:Y:S01]  /*a660*/  F2F.F64.F32 R16, R0 ;  /* 0x0000000000107310 */ /* 0x0002a20000201800 */
[----:B------:R-:W-:Y:S05]  /*a670*/  BRA `(.L_x_3938) ;  /* 0x0000000800f87947 */ /* 0x000fea0003800000 */
.L_x_3941:
        /* <DEDUP_REMOVED lines=10> */
.L_x_3944:
[----:B------:R-:W2:Y:S02]  /*a720*/  LDG.E.U16 R2, desc[UR36][R2.64] ;  /* 0x0000002402027981 */ /* 0x000ea4000c1e1500 */
[----:B--2---:R-:W-:-:S05]  /*a730*/  HADD2.F32 R0, -RZ, R2.H0_H0 ;  /* 0x20000002ff007230 */ /* 0x004fca0000004100 */
[----:B------:R-:W-:-:S04]  /*a740*/  FMUL.FTZ R0, R0, 1 ;  /* 0x3f80000000007820 */ /* 0x000fc80000410000 */
[----:B------:R0:W1:Y:S01]  /*a750*/  F2F.F64.F32 R16, R0 ;  /* 0x0000000000107310 */ /* 0x0000620000201800 */
[----:B------:R-:W-:Y:S05]  /*a760*/  BRA `(.L_x_3938) ;  /* 0x0000000800bc7947 */ /* 0x000fea0003800000 */
.L_x_3943:
[----:B------:R3:W5:Y:S01]  /*a770*/  LDG.E.64 R16, desc[UR36][R2.64] ;  /* 0x0000002402107981 */ /* 0x000762000c1e1b00 */
[----:B------:R-:W-:Y:S05]  /*a780*/  BRA `(.L_x_3938) ;  /* 0x0000000800b47947 */ /* 0x000fea0003800000 */
.L_x_3933:
        /* <DEDUP_REMOVED lines=13> */
.L_x_3947:
[----:B------:R0:W5:Y:S01]  /*a860*/  LDG.E.64 R16, desc[UR36][R2.64] ;  /* 0x0000002402107981 */ /* 0x000162000c1e1b00 */
[----:B------:R-:W-:Y:S05]  /*a870*/  BRA `(.L_x_3938) ;  /* 0x0000000800787947 */ /* 0x000fea0003800000 */
.L_x_3946:
        /* <DEDUP_REMOVED lines=28> */
.L_x_3949:
        /* <DEDUP_REMOVED lines=15> */
.L_x_3948:
[----:B------:R-:W2:Y:S02]  /*ab30*/  LDG.E.U16 R0, desc[UR36][R2.64] ;  /* 0x0000002402007981 */ /* 0x000ea4000c1e1500 */
[----:B--2---:R-:W-:-:S04]  /*ab40*/  IMAD.U32 R0, R0, 0x10000, RZ ;  /* 0x0001000000007824 */ /* 0x004fc800078e00ff */
[----:B------:R-:W-:-:S04]  /*ab50*/  FMUL.FTZ R0, R0, 1 ;  /* 0x3f80000000007820 */ /* 0x000fc80000410000 */
[----:B------:R0:W1:Y:S01]  /*ab60*/  F2F.F64.F32 R16, R0 ;  /* 0x0000000000107310 */ /* 0x0000620000201800 */
[----:B------:R-:W-:Y:S05]  /*ab70*/  BRA `(.L_x_3938) ;  /* 0x0000000400b87947 */ /* 0x000fea0003800000 */
.L_x_3945:
        /* <DEDUP_REMOVED lines=11> */
.L_x_3952:
        /* <DEDUP_REMOVED lines=21> */
.L_x_3956:
[----:B------:R-:W-:Y:S05]  /*ad80*/  BSYNC B1 ;  /* 0x0000000000017941 */ /* 0x000fea0003800000 */
.L_x_3955:
[----:B------:R-:W-:Y:S01]  /*ad90*/  LEA R3, R0, 0x3b800000, 0x17 ;  /* 0x3b80000000037811 */ /* 0x000fe200078eb8ff */
[----:B------:R-:W-:-:S05]  /*ada0*/  IMAD.SHL.U32 R0, R2, 0x100000, RZ ;  /* 0x0010000002007824 */ /* 0x000fca00078e00ff */
[----:B------:R-:W-:-:S07]  /*adb0*/  LOP3.LUT R0, R3, R0, R4, 0xfe, !PT ;  /* 0x0000000003007212 */ /* 0x000fce00078efe04 */
.L_x_3954:
[----:B------:R-:W-:Y:S05]  /*adc0*/  BSYNC B0 ;  /* 0x0000000000007941 */ /* 0x000fea0003800000 */
.L_x_3953:
[----:B------:R-:W-:-:S04]  /*add0*/  FMUL.FTZ R0, R0, 1 ;  /* 0x3f80000000007820 */ /* 0x000fc80000410000 */
[----:B------:R0:W1:Y:S01]  /*ade0*/  F2F.F64.F32 R16, R0 ;  /* 0x0000000000107310 */ /* 0x0000620000201800 */
[----:B------:R-:W-:Y:S05]  /*adf0*/  BRA `(.L_x_3938) ;  /* 0x0000000400187947 */ /* 0x000fea0003800000 */
.L_x_3951:
[----:B------:R-:W2:Y:S01]  /*ae00*/  LDG.E.U8 R2, desc[UR36][R2.64] ;  /* 0x0000002402027981 */ /* 0x000ea2000c1e1100 */
[----:B------:R-:W-:Y:S01]  /*ae10*/  BSSY B0, `(.L_x_3957) ;  /* 0x0000018000007945 */ /* 0x000fe20003800000 */
[----:B------:R-:W-:Y:S01]  /*ae20*/  HFMA2.MMA R0, -RZ, RZ, 0, 0 ;  /* 0x00000000ff007435 */ /* 0x000fe200000001ff */
        /* <DEDUP_REMOVED lines=18> */
.L_x_3960:
[----:B------:R-:W-:Y:S05]  /*af50*/  BSYNC B1 ;  /* 0x0000000000017941 */ /* 0x000fea0003800000 */
.L_x_3959:
[----:B------:R-:W-:Y:S01]  /*af60*/  LEA R3, R0, 0x37800000, 0x17 ;  /* 0x3780000000037811 */ /* 0x000fe200078eb8ff */
[----:B------:R-:W-:-:S05]  /*af70*/  IMAD.SHL.U32 R0, R2, 0x200000, RZ ;  /* 0x0020000002007824 */ /* 0x000fca00078e00ff */
[----:B------:R-:W-:-:S07]  /*af80*/  LOP3.LUT R0, R3, R0, R4, 0xfe, !PT ;  /* 0x0000000003007212 */ /* 0x000fce00078efe04 */
.L_x_3958:
[----:B------:R-:W-:Y:S05]  /*af90*/  BSYNC B0 ;  /* 0x0000000000007941 */ /* 0x000fea0003800000 */
.L_x_3957:
[----:B------:R-:W-:-:S04]  /*afa0*/  FMUL.FTZ R0, R0, 1 ;  /* 0x3f80000000007820 */ /* 0x000fc80000410000 */
[----:B------:R0:W1:Y:S01]  /*afb0*/  F2F.F64.F32 R16, R0 ;  /* 0x0000000000107310 */ /* 0x0000620000201800 */
[----:B------:R-:W-:Y:S05]  /*afc0*/  BRA `(.L_x_3938) ;  /* 0x0000000000a47947 */ /* 0x000fea0003800000 */
.L_x_3950:
        /* <DEDUP_REMOVED lines=14> */
.L_x_3964:
[----:B------:R-:W-:Y:S05]  /*b0b0*/  BSYNC B0 ;  /* 0x0000000000007941 */ /* 0x000fea0003800000 */
.L_x_3963:
[----:B------:R-:W-:-:S04]  /*b0c0*/  FMUL.FTZ R0, R0, 1 ;  /* 0x3f80000000007820 */ /* 0x000fc80000410000 */
[----:B------:R0:W1:Y:S01]  /*b0d0*/  F2F.F64.F32 R16, R0 ;  /* 0x0000000000107310 */ /* 0x0000620000201800 */
[----:B------:R-:W-:Y:S05]  /*b0e0*/  BRA `(.L_x_3938) ;  /* 0x00000000005c7947 */ /* 0x000fea0003800000 */
.L_x_3937:
        /* <DEDUP_REMOVED lines=16> */
.L_x_3965:
[----:B------:R-:W-:Y:S01]  /*b1f0*/  CS2R R16, SRZ ;  /* 0x0000000000107805 */ /* 0x000fe2000001ff00 */
[----:B------:R-:W-:Y:S06]  /*b200*/  BRA `(.L_x_3938) ;  /* 0x0000000000147947 */ /* 0x000fec0003800000 */
.L_x_3962:
[----:B------:R-:W2:Y:S02]  /*b210*/  LDG.E.64 R16, desc[UR36][R2.64] ;  /* 0x0000002402107981 */ /* 0x000ea4000c1e1b00 */
[----:B--2---:R-:W0:Y:S01]  /*b220*/  I2F.F64.U64 R16, R16 ;  /* 0x0000001000107312 */ /* 0x004e220000301800 */
[----:B------:R-:W-:Y:S05]  /*b230*/  BRA `(.L_x_3938) ;  /* 0x0000000000087947 */ /* 0x000fea0003800000 */
.L_x_3961:
[----:B------:R-:W2:Y:S02]  /*b240*/  LDG.E R2, desc[UR36][R2.64] ;  /* 0x0000002402027981 */ /* 0x000ea4000c1e1900 */
[----:B--2---:R0:W1:Y:S02]  /*b250*/  I2F.F64.U32 R16, R2 ;  /* 0x0000000200107312 */ /* 0x0040640000201800 */
.L_x_3938:
[----:B0-----:R-:W1:Y:S01]  /*b260*/  LDC.U8 R4, c[0x0][0x493] ;  /* 0x000124c0ff047b82 */ /* 0x001e620000000000 */
[----:B------:R-:W-:Y:S02]  /*b270*/  ULDC.64 UR4, c[0x0][0x488] ;  /* 0x0001220000047ab9 */ /* 0x000fe40000000a00 */
[----:B---3--:R-:W-:-:S05]  /*b280*/  IADD3 R2, P0, R18, UR4, RZ ;  /* 0x0000000412027c10 */ /* 0x008fca000ff1e0ff */
        /* <DEDUP_REMOVED lines=15> */
.L_x_3969:
[----:B------:R-:W3:Y:S02]  /*b380*/  LDG.E.U8 R2, desc[UR36][R2.64] ;  /* 0x0000002402027981 */ /* 0x000ee4000c1e1100 */
[----:B---3--:R0:W1:Y:S01]  /*b390*/  I2F.F64.U16 R18, R2 ;  /* 0x0000000200127312 */ /* 0x0080620000101800 */
[----:B------:R-:W-:Y:S05]  /*b3a0*/  BRA `(.L_x_3971) ;  /* 0x0000000c00707947 */ /* 0x000fea0003800000 */
.L_x_3968:
        /* <DEDUP_REMOVED lines=9> */
.L_x_3973:
[----:B------:R-:W3:Y:S02]  /*b440*/  LDG.E R2, desc[UR36][R2.64] ;  /* 0x0000002402027981 */ /* 0x000ee4000c1e1900 */
[----:B---3--:R0:W1:Y:S01]  /*b450*/  I2F.F64 R18, R2 ;  /* 0x0000000200127312 */ /* 0x0080620000201c00 */
[----:B------:R-:W-:Y:S05]  /*b460*/  BRA `(.L_x_3971) ;  /* 0x0000000c00407947 */ /* 0x000fea0003800000 */
.L_x_3972:
[----:B------:R-:W3:Y:S02]  /*b470*/  LDG.E.U16 R2, desc[UR36][R2.64] ;  /* 0x0000002402027981 */ /* 0x000ee4000c1e1500 */
[----:B---3--:R0:W1:Y:S01]  /*b480*/  I2F.F64.S16 R18, R2 ;  /* 0x0000000200127312 */ /* 0x0080620000101c00 */
[----:B------:R-:W-:Y:S05]  /*b490*/  BRA `(.L_x_3971) ;  /* 0x0000000c00347947 */ /* 0x000fea0003800000 */
.L_x_3967:
        /* <DEDUP_REMOVED lines=8> */
[----:B------:R-:W3:Y:S01]  /*b520*/  F2F.F64.F32 R18, R18 ;  /* 0x0000001200127310 */ /* 0x000ee20000201800 */
[----:B------:R-:W-:Y:S05]  /*b530*/  BRA `(.L_x_3971) ;  /* 0x0000000c000c7947 */ /* 0x000fea0003800000 */
.L_x_3975:
[----:B------:R-:W3:Y:S02]  /*b540*/  LDG.E.U16 R0, desc[UR36][R2.64] ;  /* 0x0000002402007981 */ /* 0x000ee4000c1e1500 */
[----:B---3--:R-:W-:-:S05]  /*b550*/  HADD2.F32 R0, -RZ, R0.H0_H0 ;  /* 0x20000000ff007230 */ /* 0x008fca0000004100 */
[----:B------:R-:W-:-:S04]  /*b560*/  FMUL.FTZ R0, R0, 1 ;  /* 0x3f80000000007820 */ /* 0x000fc80000410000 */
[----:B------:R0:W1:Y:S01]  /*b570*/  F2F.F64.F32 R18, R0 ;  /* 0x0000000000127310 */ /* 0x0000620000201800 */
[----:B------:R-:W-:Y:S05]  /*b580*/  BRA `(.L_x_3971) ;  /* 0x0000000800f87947 */ /* 0x000fea0003800000 */
.L_x_3974:
        /* <DEDUP_REMOVED lines=10> */
.L_x_3977:
[----:B------:R-:W3:Y:S02]  /*b630*/  LDG.E.U16 R2, desc[UR36][R2.64] ;  /* 0x0000002402027981 */ /* 0x000ee4000c1e1500 */
[----:B---3--:R-:W-:-:S05]  /*b640*/  HADD2.F32 R0, -RZ, R2.H0_H0 ;  /* 0x20000002ff007230 */ /* 0x008fca0000004100 */
[----:B------:R-:W-:-:S04]  /*b650*/  FMUL.FTZ R0, R0, 1 ;  /* 0x3f80000000007820 */ /* 0x000fc80000410000 */
[----:B------:R0:W1:Y:S01]  /*b660*/  F2F.F64.F32 R18, R0 ;  /* 0x0000000000127310 */ /* 0x0000620000201800 */
[----:B------:R-:W-:Y:S05]  /*b670*/  BRA `(.L_x_3971) ;  /* 0x0000000800bc7947 */ /* 0x000fea0003800000 */
.L_x_3976:
[----:B------:R0:W5:Y:S01]  /*b680*/  LDG.E.64 R18, desc[UR36][R2.64] ;  /* 0x0000002402127981 */ /* 0x000162000c1e1b00 */
[----:B------:R-:W-:Y:S05]  /*b690*/  BRA `(.L_x_3971) ;  /* 0x0000000800b47947 */ /* 0x000fea0003800000 */
.L_x_3966:
        /* <DEDUP_REMOVED lines=9> */
[----:B------:R-:W-:Y:S01]  /*b730*/  HFMA2.MMA R18, -RZ, RZ, 0, 0 ;  /* 0x00000000ff127435 */ /* 0x000fe200000001ff */
[----:B---3--:R-:W-:-:S04]  /*b740*/  ISETP.NE.AND P0, PT, R2, RZ, PT ;  /* 0x000000ff0200720c */ /* 0x008fc80003f05270 */
[----:B------:R-:W-:Y:S01]  /*b750*/  FSEL R19, RZ, 1.875, !P0 ;  /* 0x3ff00000ff137808 */ /* 0x000fe20004000000 */
[----:B------:R-:W-:Y:S08]  /*b760*/  BRA `(.L_x_3971) ;  /* 0x0000000800807947 */ /* 0x000ff00003800000 */
.L_x_3980:
[----:B------:R0:W5:Y:S01]  /*b770*/  LDG.E.64 R18, desc[UR36][R2.64] ;  /* 0x0000002402127981 */ /* 0x000162000c1e1b00 */
[----:B------:R-:W-:Y:S05]  /*b780*/  BRA `(.L_x_3971) ;  /* 0x0000000800787947 */ /* 0x000fea0003800000 */
.L_x_3979:
        /* <DEDUP_REMOVED lines=28> */
.L_x_3982:
        /* <DEDUP_REMOVED lines=15> */
.L_x_3981:
[----:B------:R-:W3:Y:S02]  /*ba40*/  LDG.E.U16 R0, desc[UR36][R2.64] ;  /* 0x0000002402007981 */ /* 0x000ee4000c1e1500 */
[----:B---3--:R-:W-:-:S04]  /*ba50*/  IMAD.U32 R0, R0, 0x10000, RZ ;  /* 0x0001000000007824 */ /* 0x008fc800078e00ff */
[----:B------:R-:W-:-:S04]  /*ba60*/  FMUL.FTZ R0, R0, 1 ;  /* 0x3f80000000007820 */ /* 0x000fc80000410000 */
[----:B------:R0:W1:Y:S01]  /*ba70*/  F2F.F64.F32 R18, R0 ;  /* 0x0000000000127310 */ /* 0x0000620000201800 */
[----:B------:R-:W-:Y:S05]  /*ba80*/  BRA `(.L_x_3971) ;  /* 0x0000000400b87947 */ /* 0x000fea0003800000 */
.L_x_3978:
        /* <DEDUP_REMOVED lines=11> */
.L_x_3985:
        /* <DEDUP_REMOVED lines=21> */
.L_x_3989:
[----:B------:R-:W-:Y:S05]  /*bc90*/  BSYNC B1 ;  /* 0x0000000000017941 */ /* 0x000fea0003800000 */
.L_x_3988:
[----:B------:R-:W-:Y:S01]  /*bca0*/  LEA R3, R0, 0x3b800000, 0x17 ;  /* 0x3b80000000037811 */ /* 0x000fe200078eb8ff */
[----:B------:R-:W-:-:S05]  /*bcb0*/  IMAD.SHL.U32 R0, R2, 0x100000, RZ ;  /* 0x0010000002007824 */ /* 0x000fca00078e00ff */
[----:B------:R-:W-:-:S07]  /*bcc0*/  LOP3.LUT R0, R3, R0, R4, 0xfe, !PT ;  /* 0x0000000003007212 */ /* 0x000fce00078efe04 */
.L_x_3987:
[----:B------:R-:W-:Y:S05]  /*bcd0*/  BSYNC B0 ;  /* 0x0000000000007941 */ /* 0x000fea0003800000 */
.L_x_3986:
[----:B------:R-:W-:-:S04]  /*bce0*/  FMUL.FTZ R0, R0, 1 ;  /* 0x3f80000000007820 */ /* 0x000fc80000410000 */
[----:B------:R0:W1:Y:S01]  /*bcf0*/  F2F.F64.F32 R18, R0 ;  /* 0x0000000000127310 */ /* 0x0000620000201800 */
[----:B------:R-:W-:Y:S05]  /*bd00*/  BRA `(.L_x_3971) ;  /* 0x0000000400187947 */ /* 0x000fea0003800000 */
.L_x_3984:
        /* <DEDUP_REMOVED lines=12> */
[----:B------:R-:W-:Y:S02]  /*bdd0*/  SHF.L.U32 R4, R3, 0x1f, RZ ;  /* 0x0000001f03047819 */ /* 0x000fe400000006ff */
[----:B------:R-:W-:-:S05]  /*bde0*/  SHF.R.U32.HI R0, RZ, 0x2, R0 ;  /* 0x00000002ff007819 */ /* 0x000fca0000011600 */
[----:B------:R-:W-:Y:S05]  /*bdf0*/  @P0 BRA `(.L_x_3993) ;  /* 0x0000000000180947 */ /* 0x000fea0003800000 */
[----:B------:R-:W0:Y:S02]  /*be00*/  FLO.U32 R3, R2 ;  /* 0x0000000200037300 */ /* 0x000e2400000e0000 */
[----:B0-----:R-:W-:-:S04]  /*be10*/  IADD3 R3, -R3, 0x1f, RZ ;  /* 0x0000001f03037810 */ /* 0x001fc80007ffe1ff */
[----:B------:R-:W-:Y:S01]  /*be20*/  IADD3 R0, R0, 0x1e, -R3 ;  /* 0x0000001e00007810 */ /* 0x000fe20007ffe803 */
[----:B------:R-:W-:-:S05]  /*be30*/  VIADD R5, R3, 0xffffffe3 ;  /* 0xffffffe303057836 */ /* 0x000fca0000000000 */
[----:B------:R-:W-:-:S04]  /*be40*/  SHF.L.U32 R5, R2, R5, RZ ;  /* 0x0000000502057219 */ /* 0x000fc800000006ff */
[----:B------:R-:W-:-:S07]  /*be50*/  LOP3.LUT R2, R5, 0x3, RZ, 0xc0, !PT ;  /* 0x0000000305027812 */ /* 0x000fce00078ec0ff */
.L_x_3993:
[----:B------:R-:W-:Y:S05]  /*be60*/  BSYNC B1 ;  /* 0x0000000000017941 */ /* 0x000fea0003800000 */
.L_x_3992:
[----:B------:R-:W-:Y:S01]  /*be70*/  LEA R3, R0, 0x37800000, 0x17 ;  /* 0x3780000000037811 */ /* 0x000fe200078eb8ff */
[----:B------:R-:W-:-:S05]  /*be80*/  IMAD.SHL.U32 R0, R2, 0x200000, RZ ;  /* 0x0020000002007824 */ /* 0x000fca00078e00ff */
[----:B------:R-:W-:-:S07]  /*be90*/  LOP3.LUT R0, R3, R0, R4, 0xfe, !PT ;  /* 0x0000000003007212 */ /* 0x000fce00078efe04 */
.L_x_3991:
[----:B------:R-:W-:Y:S05]  /*bea0*/  BSYNC B0 ;  /* 0x0000000000007941 */ /* 0x000fea0003800000 */
.L_x_3990:
[----:B------:R-:W-:-:S04]  /*beb0*/  FMUL.FTZ R0, R0, 1 ;  /* 0x3f80000000007820 */ /* 0x000fc80000410000 */
[----:B------:R0:W1:Y:S01]  /*bec0*/  F2F.F64.F32 R18, R0 ;  /* 0x0000000000127310 */ /* 0x0000620000201800 */
[----:B------:R-:W-:Y:S05]  /*bed0*/  BRA `(.L_x_3971) ;  /* 0x0000000000a47947 */ /* 0x000fea0003800000 */
.L_x_3983:
        /* <DEDUP_REMOVED lines=14> */
.L_x_3997:
[----:B------:R-:W-:Y:S05]  /*bfc0*/  BSYNC B0 ;  /* 0x0000000000007941 */ /* 0x000fea0003800000 */
.L_x_3996:
[----:B------:R-:W-:-:S04]  /*bfd0*/  FMUL.FTZ R0, R0, 1 ;  /* 0x3f80000000007820 */ /* 0x000fc80000410000 */
[----:B------:R0:W1:Y:S01]  /*bfe0*/  F2F.F64.F32 R18, R0 ;  /* 0x0000000000127310 */ /* 0x0000620000201800 */
[----:B------:R-:W-:Y:S05]  /*bff0*/  BRA `(.L_x_3971) ;  /* 0x00000000005c7947 */ /* 0x000fea0003800000 */
.L_x_3970:
        /* <DEDUP_REMOVED lines=16> */
.L_x_3998:
[----:B------:R-:W-:Y:S01]  /*c100*/  CS2R R18, SRZ ;  /* 0x0000000000127805 */ /* 0x000fe2000001ff00 */
[----:B------:R-:W-:Y:S06]  /*c110*/  BRA `(.L_x_3971) ;  /* 0x0000000000147947 */ /* 0x000fec0003800000 */
.L_x_3995:
[----:B------:R-:W3:Y:S02]  /*c120*/  LDG.E.64 R18, desc[UR36][R2.64] ;  /* 0x0000002402127981 */ /* 0x000ee4000c1e1b00 */
[----:B---3--:R-:W0:Y:S01]  /*c130*/  I2F.F64.U64 R18, R18 ;  /* 0x0000001200127312 */ /* 0x008e220000301800 */
[----:B------:R-:W-:Y:S05]  /*c140*/  BRA `(.L_x_3971) ;  /* 0x0000000000087947 */ /* 0x000fea0003800000 */
.L_x_3994:
[----:B------:R-:W3:Y:S02]  /*c150*/  LDG.E R2, desc[UR36][R2.64] ;  /* 0x0000002402027981 */ /* 0x000ee4000c1e1900 */
[----:B---3--:R0:W1:Y:S02]  /*c160*/  I2F.F64.U32 R18, R2 ;  /* 0x0000000200127312 */ /* 0x0080640000201800 */
.L_x_3971:
        /* <DEDUP_REMOVED lines=15> */
.L_x_4002:
[----:B--2-45:R-:W0:Y:S02]  /*c260*/  F2I.S64.F64.TRUNC R16, R16 ;  /* 0x0000001000107311 */ /* 0x034e24000030d900 */
[----:B0-----:R-:W-:-:S05]  /*c270*/  IMAD.MOV.U32 R3, RZ, RZ, R16 ;  /* 0x000000ffff037224 */ /* 0x001fca00078e0010 */
[----:B------:R0:W-:Y:S01]  /*c280*/  STG.E.U8 desc[UR36][R22.64], R3 ;  /* 0x0000000316007986 */ /* 0x0001e2000c101124 */
[----:B------:R-:W-:Y:S05]  /*c290*/  BRA `(.L_x_4004) ;  /* 0x0000001000087947 */ /* 0x000fea0003800000 */
.L_x_4001:
        /* <DEDUP_REMOVED lines=9> */
.L_x_4006:
[----:B--2-45:R-:W0:Y:S02]  /*c330*/  F2I.F64.TRUNC R17, R16 ;  /* 0x0000001000117311 */ /* 0x034e24000030d100 */
[----:B0-----:R0:W-:Y:S01]  /*c340*/  STG.E desc[UR36][R22.64], R17 ;  /* 0x0000001116007986 */ /* 0x0011e2000c101924 */
[----:B------:R-:W-:Y:S05]  /*c350*/  BRA `(.L_x_4004) ;  /* 0x0000000c00d87947 */ /* 0x000fea0003800000 */
.L_x_4005:
[----:B--2-45:R-:W0:Y:S02]  /*c360*/  F2I.F64.TRUNC R17, R16 ;  /* 0x0000001000117311 */ /* 0x034e24000030d100 */
[----:B0-----:R0:W-:Y:S01]  /*c370*/  STG.E.U16 desc[UR36][R22.64], R17 ;  /* 0x0000001116007986 */ /* 0x0011e2000c101524 */
[----:B------:R-:W-:Y:S05]  /*c380*/  BRA `(.L_x_4004) ;  /* 0x0000000c00cc7947 */ /* 0x000fea0003800000 */
.L_x_4000:
        /* <DEDUP_REMOVED lines=13> */
.L_x_4008:
        /* <DEDUP_REMOVED lines=8> */
.L_x_4007:
        /* <DEDUP_REMOVED lines=9> */
[----:B------:R-:W-:Y:S02]  /*c570*/  DSETP.GEU.AND P0, PT, |R18|, UR4, PT ;  /* 0x0000000412007e2a */ /* 0x000fe4000bf0e200 */
[----:B--2-4-:R-:W-:-:S05]  /*c580*/  DSETP.GEU.AND P1, PT, |R16|, UR4, PT ;  /* 0x0000000410007e2a */ /* 0x014fca000bf2e200 */
[----:B------:R-:W1:Y:S07]  /*c590*/  F2F.F32.F64 R2, R16 ;  /* 0x0000001000027310 */ /* 0x000e6e0000301000 */
[----:B0-----:R-:W-:Y:S02]  /*c5a0*/  @!P0 FMUL R3, R3, 1.175494350822287508e-38 ;  /* 0x0080000003038820 */ /* 0x001fe40000400000 */
[----:B-1----:R-:W-:-:S05]  /*c5b0*/  @!P1 FMUL R2, R2, 1.175494350822287508e-38 ;  /* 0x0080000002029820 */ /* 0x002fca0000400000 */
[----:B------:R0:W-:Y:S01]  /*c5c0*/  STG.E.64 desc[UR36][R22.64], R2 ;  /* 0x0000000216007986 */ /* 0x0001e2000c101b24 */
[----:B------:R-:W-:Y:S05]  /*c5d0*/  BRA `(.L_x_4004) ;  /* 0x0000000c00387947 */ /* 0x000fea0003800000 */
.L_x_4010:
[----:B------:R-:W-:Y:S01]  /*c5e0*/  UMOV UR4, 0xf0000000 ;  /* 0xf000000000047882 */ /* 0x000fe20000000000 */
[----:B------:R-:W-:Y:S01]  /*c5f0*/  UMOV UR5, 0x380fffff ;  /* 0x380fffff00057882 */ /* 0x000fe20000000000 */
[----:B--2-45:R-:W0:Y:S01]  /*c600*/  F2F.F32.F64 R3, R16 ;  /* 0x0000001000037310 */ /* 0x034e220000301000 */
[----:B------:R-:W-:Y:S02]  /*c610*/  DSETP.GEU.AND P0, PT, |R16|, UR4, PT ;  /* 0x0000000410007e2a */ /* 0x000fe4000bf0e200 */
[----:B-1-3--:R-:W-:-:S05]  /*c620*/  DSETP.GEU.AND P1, PT, |R18|, UR4, PT ;  /* 0x0000000412007e2a */ /* 0x00afca000bf2e200 */
[----:B------:R-:W1:Y:S07]  /*c630*/  F2F.F32.F64 R0, R18 ;  /* 0x0000001200007310 */ /* 0x000e6e0000301000 */
[----:B0-----:R-:W-:Y:S02]  /*c640*/  @!P0 FMUL R3, R3, 1.175494350822287508e-38 ;  /* 0x0080000003038820 */ /* 0x001fe40000400000 */
[----:B-1----:R-:W-:-:S05]  /*c650*/  @!P1 FMUL R0, R0, 1.175494350822287508e-38 ;  /* 0x0080000000009820 */ /* 0x002fca0000400000 */
[----:B------:R-:W-:-:S05]  /*c660*/  F2FP.F16.F32.PACK_AB R3, R0, R3 ;  /* 0x000000030003723e */ /* 0x000fca00000000ff */
[----:B------:R0:W-:Y:S01]  /*c670*/  STG.E desc[UR36][R22.64], R3 ;  /* 0x0000000316007986 */ /* 0x0001e2000c101924 */
[----:B------:R-:W-:Y:S05]  /*c680*/  BRA `(.L_x_4004) ;  /* 0x0000000c000c7947 */ /* 0x000fea0003800000 */
.L_x_4009:
[----:B--2-45:R0:W-:Y:S01]  /*c690*/  STG.E.64 desc[UR36][R22.64], R16 ;  /* 0x0000001016007986 */ /* 0x0341e2000c101b24 */
[----:B------:R-:W-:Y:S05]  /*c6a0*/  BRA `(.L_x_4004) ;  /* 0x0000000c00047947 */ /* 0x000fea0003800000 */
.L_x_3999:
        /* <DEDUP_REMOVED lines=8> */
[----:B-1-3-5:R-:W-:-:S06]  /*c730*/  DSETP.NEU.AND P0, PT, R18, RZ, PT ;  /* 0x000000ff1200722a */ /* 0x02afcc0003f0d000 */
[----:B--2-4-:R-:W-:-:S06]  /*c740*/  DSETP.NEU.OR P0, PT, R16, RZ, P0 ;  /* 0x000000ff1000722a */ /* 0x014fcc000070d400 */
[----:B------:R-:W-:-:S05]  /*c750*/  SEL R3, RZ, 0x1, !P0 ;  /* 0x00000001ff037807 */ /* 0x000fca0004000000 */
[----:B------:R0:W-:Y:S01]  /*c760*/  STG.E.U8 desc[UR36][R22.64], R3 ;  /* 0x0000000316007986 */ /* 0x0001e2000c101124 */
[----:B------:R-:W-:Y:S05]  /*c770*/  BRA `(.L_x_4004) ;  /* 0x0000000800d07947 */ /* 0x000fea0003800000 */
.L_x_4013:
[----:B-12345:R0:W-:Y:S01]  /*c780*/  STG.E.128 desc[UR36][R22.64], R16 ;  /* 0x0000001016007986 */ /* 0x03e1e2000c101d24 */
[----:B------:R-:W-:Y:S05]  /*c790*/  BRA `(.L_x_4004) ;  /* 0x0000000800c87947 */ /* 0x000fea0003800000 */
.L_x_4012:
        /* <DEDUP_REMOVED lines=25> */
.L_x_4017:
[----:B------:R-:W-:Y:S05]  /*c930*/  BSYNC B0 ;  /* 0x0000000000007941 */ /* 0x000fea0003800000 */
.L_x_4016:
[----:B------:R-:W-:-:S05]  /*c940*/  LOP3.LUT R3, R0, R3, RZ, 0xfc, !PT ;  /* 0x0000000300037212 */ /* 0x000fca00078efcff */
[----:B------:R0:W-:Y:S01]  /*c950*/  STG.E.U8 desc[UR36][R22.64], R3 ;  /* 0x0000000316007986 */ /* 0x0001e2000c101124 */
[----:B------:R-:W-:Y:S05]  /*c960*/  BRA `(.L_x_4004) ;  /* 0x0000000800547947 */ /* 0x000fea0003800000 */
.L_x_4015:
        /* <DEDUP_REMOVED lines=14> */
[----:B------:R-:W-:Y:S02]  /*ca50*/  @P0 SHF.R.U32.HI R0, RZ, 0x15, R0 ;  /* 0x00000015ff000819 */ /* 0x000fe40000011600 */
[----:B------:R-:W-:Y:S01]  /*ca60*/  @!P0 IADD3 R0, R2, -0x43000000, RZ ;  /* 0xbd00000002008810 */ /* 0x000fe20007ffe0ff */
[----:B------:R-:W-:Y:S06]  /*ca70*/  BRA `(.L_x_4020) ;  /* 0x00000000000c7947 */ /* 0x000fec0003800000 */
.L_x_4019:
[----:B------:R-:W-:Y:S01]  /*ca80*/  IMAD.MOV.U32 R0, RZ, RZ, 0x7f ;  /* 0x0000007fff007424 */ /* 0x000fe200078e00ff */
[----:B------:R-:W-:-:S04]  /*ca90*/  ISETP.GT.U32.AND P0, PT, R2, 0x7f800000, PT ;  /* 0x7f8000000200780c */ /* 0x000fc80003f04070 */
[----:B------:R-:W-:-:S09]  /*caa0*/  SEL R0, R0, 0x7c, P0 ;  /* 0x0000007c00007807 */ /* 0x000fd20000000000 */
.L_x_4020:
[----:B------:R-:W-:Y:S05]  /*cab0*/  BSYNC B0 ;  /* 0x0000000000007941 */ /* 0x000fea0003800000 */
.L_x_4018:
[----:B------:R-:W-:-:S04]  /*cac0*/  LOP3.LUT R2, R3, 0x80000000, RZ, 0xc0, !PT ;  /* 0x8000000003027812 */ /* 0x000fc800078ec0ff */
[----:B------:R-:W-:-:S04]  /*cad0*/  SHF.R.U32.HI R3, RZ, 0x18, R2 ;  /* 0x00000018ff037819 */ /* 0x000fc80000011602 */
[----:B------:R-:W-:-:S05]  /*cae0*/  LOP3.LUT R3, R0, R3, RZ, 0xfc, !PT ;  /* 0x0000000300037212 */ /* 0x000fca00078efcff */
[----:B------:R0:W-:Y:S01]  /*caf0*/  STG.E.U8 desc[UR36][R22.64], R3 ;  /* 0x0000000316007986 */ /* 0x0001e2000c101124 */
[----:B------:R-:W-:Y:S05]  /*cb00*/  BRA `(.L_x_4004) ;  /* 0x0000000400ec7947 */ /* 0x000fea0003800000 */
.L_x_4014:
        /* <DEDUP_REMOVED lines=8> */
.L_x_4011:
        /* <DEDUP_REMOVED lines=11> */
.L_x_4023:
        /* <DEDUP_REMOVED lines=21> */
.L_x_4026:
[----:B------:R-:W-:-:S04]  /*cd90*/  LOP3.LUT R2, R3, 0x80000000, RZ, 0xc0, !PT ;  /* 0x8000000003027812 */ /* 0x000fc800078ec0ff */
[----:B------:R-:W-:-:S04]  /*cda0*/  SHF.R.U32.HI R3, RZ, 0x18, R2 ;  /* 0x00000018ff037819 */ /* 0x000fc80000011602 */
[----:B------:R-:W-:-:S04]  /*cdb0*/  LOP3.LUT R0, R0, R3, RZ, 0xfc, !PT ;  /* 0x0000000300007212 */ /* 0x000fc800078efcff */
[----:B------:R-:W-:-:S07]  /*cdc0*/  PRMT R11, R0, 0x7610, R11 ;  /* 0x00007610000b7816 */ /* 0x000fce000000000b */
.L_x_4025:
[----:B------:R-:W-:Y:S05]  /*cdd0*/  BSYNC B0 ;  /* 0x0000000000007941 */ /* 0x000fea0003800000 */
.L_x_4024:
[----:B------:R0:W-:Y:S01]  /*cde0*/  STG.E.U8 desc[UR36][R22.64], R11 ;  /* 0x0000000b16007986 */ /* 0x0001e2000c101124 */
[----:B------:R-:W-:Y:S05]  /*cdf0*/  BRA `(.L_x_4004) ;  /* 0x0000000400307947 */ /* 0x000fea0003800000 */
.L_x_4022:
        /* <DEDUP_REMOVED lines=21> */
.L_x_4029:
[----:B------:R-:W-:-:S04]  /*cf50*/  LOP3.LUT R2, R3, 0x80000000, RZ, 0xc0, !PT ;  /* 0x8000000003027812 */ /* 0x000fc800078ec0ff */
[----:B------:R-:W-:-:S04]  /*cf60*/  SHF.R.U32.HI R3, RZ, 0x18, R2 ;  /* 0x00000018ff037819 */ /* 0x000fc80000011602 */
[----:B------:R-:W-:-:S04]  /*cf70*/  LOP3.LUT R0, R0, R3, RZ, 0xfc, !PT ;  /* 0x0000000300007212 */ /* 0x000fc800078efcff */
[----:B------:R-:W-:-:S07]  /*cf80*/  PRMT R11, R0, 0x7610, R11 ;  /* 0x00007610000b7816 */ /* 0x000fce000000000b */
.L_x_4028:
[----:B------:R-:W-:Y:S05]  /*cf90*/  BSYNC B0 ;  /* 0x0000000000007941 */ /* 0x000fea0003800000 */
.L_x_4027:
[----:B------:R0:W-:Y:S01]  /*cfa0*/  STG.E.U8 desc[UR36][R22.64], R11 ;  /* 0x0000000b16007986 */ /* 0x0001e2000c101124 */
[----:B------:R-:W-:Y:S05]  /*cfb0*/  BRA `(.L_x_4004) ;  /* 0x0000000000c07947 */ /* 0x000fea0003800000 */
.L_x_4021:
        /* <DEDUP_REMOVED lines=26> */
.L_x_4003:
[----:B------:R-:W-:Y:S01]  /*d160*/  MOV R0, 0x0 ;  /* 0x0000000000007802 */ /* 0x000fe20000000f00 */
[----:B------:R-:W-:Y:S01]  /*d170*/  ULDC.64 UR4, c[0x4][0x118] ;  /* 0x0100460000047ab9 */ /* 0x000fe20000000a00 */
[----:B------:R-:W-:Y:S01]  /*d180*/  ULDC.64 UR6, c[0x4][0x10] ;  /* 0x0100040000067ab9 */ /* 0x000fe20000000a00 */
[----:B------:R-:W-:Y:S01]  /*d190*/  IMAD.U32 R4, RZ, RZ, UR4 ;  /* 0x00000004ff047e24 */ /* 0x000fe2000f8e00ff */
[----:B------:R0:W0:Y:S01]  /*d1a0*/  LDC.64 R2, c[0x4][R0] ;  /* 0x0100000000027b82 */ /* 0x0000220000000a00 */
        /* <DEDUP_REMOVED lines=10> */
[----:B012345:R-:W-:Y:S05]  /*d250*/  CALL.ABS.NOINC R2 ;  /* 0x0000000002007343 */ /* 0x03ffea0003c00000 */
.L_x_4032:
[----:B------:R-:W-:Y:S05]  /*d260*/  BRA `(.L_x_4004) ;  /* 0x0000000000147947 */ /* 0x000fea0003800000 */
.L_x_4031:
[----:B--2-45:R-:W0:Y:S02]  /*d270*/  F2I.U64.F64.TRUNC R16, R16 ;  /* 0x0000001000107311 */ /* 0x034e24000030d800 */
[----:B0-----:R2:W-:Y:S01]  /*d280*/  STG.E.64 desc[UR36][R22.64], R16 ;  /* 0x0000001016007986 */ /* 0x0015e2000c101b24 */
[----:B------:R-:W-:Y:S05]  /*d290*/  BRA `(.L_x_4004) ;  /* 0x0000000000087947 */ /* 0x000fea0003800000 */
.L_x_4030:
[----:B--2-45:R-:W0:Y:S02]  /*d2a0*/  F2I.U32.F64.TRUNC R17, R16 ;  /* 0x0000001000117311 */ /* 0x034e24000030d000 */
[----:B0-----:R0:W-:Y:S02]  /*d2b0*/  STG.E desc[UR36][R22.64], R17 ;  /* 0x0000001116007986 */ /* 0x0011e4000c101924 */
.L_x_4004:
[----:B------:R-:W-:-:S07]  /*d2c0*/  VIADD R25, R25, 0x80 ;  /* 0x0000008019197836 */ /* 0x000fce0000000000 */
.L_x_3931:
[----:B------:R-:W-:Y:S05]  /*d2d0*/  BSYNC B6 ;  /* 0x0000000000067941 */ /* 0x000fea0003800000 */
.L_x_3930:
[----:B------:R-:W-:Y:S02]  /*d2e0*/  ULDC UR4, c[0x0][0x210] ;  /* 0x0000840000047ab9 */ /* 0x000fe40000000800 */
[----:B------:R-:W-:-:S13]  /*d2f0*/  ISETP.GE.AND P0, PT, R25, UR4, PT ;  /* 0x0000000419007c0c */ /* 0x000fda000bf06270 */
[----:B------:R-:W-:Y:S05]  /*d300*/  @P0 EXIT ;  /* 0x000000000000094d */ /* 0x000fea0003800000 */
[----:B------:R-:W5:Y:S01]  /*d310*/  LDC R6, c[0x0][0x218] ;  /* 0x00008600ff067b82 */ /* 0x000f620000000800 */
[----:B01-34-:R-:W-:Y:S01]  /*d320*/  HFMA2.MMA R18, -RZ, RZ, 0, 0 ;  /* 0x00000000ff127435 */ /* 0x01bfe200000001ff */
[----:B------:R-:W-:Y:S02]  /*d330*/  IMAD.MOV.U32 R0, RZ, RZ, RZ ;  /* 0x000000ffff007224 */ /* 0x000fe400078e00ff */
[----:B--2---:R-:W-:Y:S01]  /*d340*/  IMAD.MOV.U32 R22, RZ, RZ, RZ ;  /* 0x000000ffff167224 */ /* 0x004fe200078e00ff */
        /* <DEDUP_REMOVED lines=350> */
.L_x_4033:
        /* <DEDUP_REMOVED lines=21> */
.L_x_4037:
[----:B------:R-:W2:Y:S02]  /*ea80*/  LDG.E.U8 R2, desc[UR36][R2.64] ;  /* 0x0000002402027981 */ /* 0x000ea4000c1e1100 */
[----:B--2---:R0:W1:Y:S01]  /*ea90*/  I2F.F64.U16 R16, R2 ;  /* 0x0000000200107312 */ /* 0x0040620000101800 */
[----:B------:R-:W-:Y:S05]  /*eaa0*/  BRA `(.L_x_4039) ;  /* 0x0000000c00707947 */ /* 0x000fea0003800000 */
.L_x_4036:
        /* <DEDUP_REMOVED lines=9> */
.L_x_4041:
[----:B------:R-:W2:Y:S02]  /*eb40*/  LDG.E R2, desc[UR36][R2.64] ;  /* 0x0000002402027981 */ /* 0x000ea4000c1e1900 */
[----:B--2---:R0:W1:Y:S01]  /*eb50*/  I2F.F64 R16, R2 ;  /* 0x0000000200107312 */ /* 0x0040620000201c00 */
[----:B------:R-:W-:Y:S05]  /*eb60*/  BRA `(.L_x_4039) ;  /* 0x0000000c00407947 */ /* 0x000fea0003800000 */
.L_x_4040:
[----:B------:R-:W2:Y:S02]  /*eb70*/  LDG.E.U16 R2, desc[UR36][R2.64] ;  /* 0x0000002402027981 */ /* 0x000ea4000c1e1500 */
[----:B--2---:R0:W1:Y:S01]  /*eb80*/  I2F.F64.S16 R16, R2 ;  /* 0x0000000200107312 */ /* 0x0040620000101c00 */
[----:B------:R-:W-:Y:S05]  /*eb90*/  BRA `(.L_x_4039) ;  /* 0x0000000c00347947 */ /* 0x000fea0003800000 */
.L_x_4035:
        /* <DEDUP_REMOVED lines=10> */
.L_x_4043:
[----:B------:R-:W2:Y:S02]  /*ec40*/  LDG.E.U16 R0, desc[UR36][R2.64] ;  /* 0x0000002402007981 */ /* 0x000ea4000c1e1500 */
[----:B--2---:R-:W-:-:S05]  /*ec50*/  HADD2.F32 R0, -RZ, R0.H0_H0 ;  /* 0x20000000ff007230 */ /* 0x004fca0000004100 */
[----:B------:R-:W-:-:S04]  /*ec60*/  FMUL.FTZ R0, R0, 1 ;  /* 0x3f80000000007820 */ /* 0x000fc80000410000 */
[----:B------:R0:W1:Y:S01]  /*ec70*/  F2F.F64.F32 R16, R0 ;  /* 0x0000000000107310 */ /* 0x0000620000201800 */
[----:B------:R-:W-:Y:S05]  /*ec80*/  BRA `(.L_x_4039) ;  /* 0x0000000800f87947 */ /* 0x000fea0003800000 */
.L_x_4042:
        /* <DEDUP_REMOVED lines=10> */
.L_x_4045:
[----:B------:R-:W2:Y:S02]  /*ed30*/  LDG.E.U16 R2, desc[UR36][R2.64] ;  /* 0x0000002402027981 */ /* 0x000ea4000c1e1500 */
[----:B--2---:R-:W-:-:S05]  /*ed40*/  HADD2.F32 R0, -RZ, R2.H0_H0 ;  /* 0x20000002ff007230 */ /* 0x004fca0000004100 */
[----:B------:R-:W-:-:S04]  /*ed50*/  FMUL.FTZ R0, R0, 1 ;  /* 0x3f80000000007820 */ /* 0x000fc80000410000 */
[----:B------:R0:W1:Y:S01]  /*ed60*/  F2F.F64.F32 R16, R0 ;  /* 0x0000000000107310 */ /* 0x0000620000201800 */
[----:B------:R-:W-:Y:S05]  /*ed70*/  BRA `(.L_x_4039) ;  /* 0x0000000800bc7947 */ /* 0x000fea0003800000 */
.L_x_4044:
[----:B------:R0:W5:Y:S01]  /*ed80*/  LDG.E.64 R16, desc[UR36][R2.64] ;  /* 0x0000002402107981 */ /* 0x000162000c1e1b00 */
[----:B------:R-:W-:Y:S05]  /*ed90*/  BRA `(.L_x_4039) ;  /* 0x0000000800b47947 */ /* 0x000fea0003800000 */
.L_x_4034:
        /* <DEDUP_REMOVED lines=13> */
.L_x_4048:
[----:B------:R0:W5:Y:S01]  /*ee70*/  LDG.E.64 R16, desc[UR36][R2.64] ;  /* 0x0000002402107981 */ /* 0x000162000c1e1b00 */
[----:B------:R-:W-:Y:S05]  /*ee80*/  BRA `(.L_x_4039) ;  /* 0x0000000800787947 */ /* 0x000fea0003800000 */
.L_x_4047:
        /* <DEDUP_REMOVED lines=28> */
.L_x_4050:
        /* <DEDUP_REMOVED lines=15> */
.L_x_4049:
[----:B------:R-:W2:Y:S02]  /*f140*/  LDG.E.U16 R0, desc[UR36][R2.64] ;  /* 0x0000002402007981 */ /* 0x000ea4000c1e1500 */
[----:B--2---:R-:W-:-:S04]  /*f150*/  IMAD.U32 R0, R0, 0x10000, RZ ;  /* 0x0001000000007824 */ /* 0x004fc800078e00ff */
[----:B------:R-:W-:-:S04]  /*f160*/  FMUL.FTZ R0, R0, 1 ;  /* 0x3f80000000007820 */ /* 0x000fc80000410000 */
[----:B------:R4:W0:Y:S01]  /*f170*/  F2F.F64.F32 R16, R0 ;  /* 0x0000000000107310 */ /* 0x0008220000201800 */
[----:B------:R-:W-:Y:S05]  /*f180*/  BRA `(.L_x_4039) ;  /* 0x0000000400b87947 */ /* 0x000fea0003800000 */
.L_x_4046:
        /* <DEDUP_REMOVED lines=11> */
.L_x_4053:
        /* <DEDUP_REMOVED lines=21> */
.L_x_4057:
[----:B------:R-:W-:Y:S05]  /*f390*/  BSYNC B1 ;  /* 0x0000000000017941 */ /* 0x000fea0003800000 */
.L_x_4056:
[----:B------:R-:W-:Y:S01]  /*f3a0*/  LEA R3, R0, 0x3b800000, 0x17 ;  /* 0x3b80000000037811 */ /* 0x000fe200078eb8ff */
[----:B------:R-:W-:-:S05]  /*f3b0*/  IMAD.SHL.U32 R0, R2, 0x100000, RZ ;  /* 0x0010000002007824 */ /* 0x000fca00078e00ff */
[----:B------:R-:W-:-:S07]  /*f3c0*/  LOP3.LUT R0, R3, R0, R4, 0xfe, !PT ;  /* 0x0000000003007212 */ /* 0x000fce00078efe04 */
.L_x_4055:
[----:B------:R-:W-:Y:S05]  /*f3d0*/  BSYNC B0 ;  /* 0x0000000000007941 */ /* 0x000fea0003800000 */
.L_x_4054:
[----:B------:R-:W-:-:S04]  /*f3e0*/  FMUL.FTZ R0, R0, 1 ;  /* 0x3f80000000007820 */ /* 0x000fc80000410000 */
[----:B------:R0:W1:Y:S01]  /*f3f0*/  F2F.F64.F32 R16, R0 ;  /* 0x0000000000107310 */ /* 0x0000620000201800 */
[----:B------:R-:W-:Y:S05]  /*f400*/  BRA `(.L_x_4039) ;  /* 0x0000000400187947 */ /* 0x000fea0003800000 */
.L_x_4052:
        /* <DEDUP_REMOVED lines=21> */
.L_x_4061:
[----:B------:R-:W-:Y:S05]  /*f560*/  BSYNC B1 ;  /* 0x0000000000017941 */ /* 0x000fea0003800000 */
.L_x_4060:
[----:B------:R-:W-:Y:S01]  /*f570*/  LEA R3, R0, 0x37800000, 0x17 ;  /* 0x3780000000037811 */ /* 0x000fe200078eb8ff */
[----:B------:R-:W-:-:S05]  /*f580*/  IMAD.SHL.U32 R0, R2, 0x200000, RZ ;  /* 0x0020000002007824 */ /* 0x000fca00078e00ff */
[----:B------:R-:W-:-:S07]  /*f590*/  LOP3.LUT R0, R3, R0, R4, 0xfe, !PT ;  /* 0x0000000003007212 */ /* 0x000fce00078efe04 */
.L_x_4059:
[----:B------:R-:W-:Y:S05]  /*f5a0*/  BSYNC B0 ;  /* 0x0000000000007941 */ /* 0x000fea0003800000 */
.L_x_4058:
[----:B------:R-:W-:-:S04]  /*f5b0*/  FMUL.FTZ R0, R0, 1 ;  /* 0x3f80000000007820 */ /* 0x000fc80000410000 */
[----:B------:R0:W1:Y:S01]  /*f5c0*/  F2F.F64.F32 R16, R0 ;  /* 0x0000000000107310 */ /* 0x0000620000201800 */
[----:B------:R-:W-:Y:S05]  /*f5d0*/  BRA `(.L_x_4039) ;  /* 0x0000000000a47947 */ /* 0x000fea0003800000 */
.L_x_4051:
        /* <DEDUP_REMOVED lines=14> */
.L_x_4065:
[----:B------:R-:W-:Y:S05]  /*f6c0*/  BSYNC B0 ;  /* 0x0000000000007941 */ /* 0x000fea0003800000 */
.L_x_4064:
[----:B------:R-:W-:-:S04]  /*f6d0*/  FMUL.FTZ R0, R0, 1 ;  /* 0x3f80000000007820 */ /* 0x000fc80000410000 */
[----:B------:R0:W1:Y:S01]  /*f6e0*/  F2F.F64.F32 R16, R0 ;  /* 0x0000000000107310 */ /* 0x0000620000201800 */
[----:B------:R-:W-:Y:S05]  /*f6f0*/  BRA `(.L_x_4039) ;  /* 0x00000000005c7947 */ /* 0x000fea0003800000 */
.L_x_4038:
        /* <DEDUP_REMOVED lines=16> */
.L_x_4066:
[----:B------:R-:W-:Y:S01]  /*f800*/  CS2R R16, SRZ ;  /* 0x0000000000107805 */ /* 0x000fe2000001ff00 */
[----:B------:R-:W-:Y:S06]  /*f810*/  BRA `(.L_x_4039) ;  /* 0x0000000000147947 */ /* 0x000fec0003800000 */
.L_x_4063:
[----:B------:R-:W2:Y:S02]  /*f820*/  LDG.E.64 R16, desc[UR36][R2.64] ;  /* 0x0000002402107981 */ /* 0x000ea4000c1e1b00 */
[----:B--2---:R-:W0:Y:S01]  /*f830*/  I2F.F64.U64 R16, R16 ;  /* 0x0000001000107312 */ /* 0x004e220000301800 */
[----:B------:R-:W-:Y:S05]  /*f840*/  BRA `(.L_x_4039) ;  /* 0x0000000000087947 */ /* 0x000fea0003800000 */
.L_x_4062:
[----:B------:R-:W2:Y:S02]  /*f850*/  LDG.E R2, desc[UR36][R2.64] ;  /* 0x0000002402027981 */ /* 0x000ea4000c1e1900 */
[----:B--2---:R0:W1:Y:S02]  /*f860*/  I2F.F64.U32 R16, R2 ;  /* 0x0000000200107312 */ /* 0x0040640000201800 */
.L_x_4039:
[----:B--2---:R-:W4:Y:S01]  /*f870*/  LDC.U8 R4, c[0x0][0x493] ;  /* 0x000124c0ff047b82 */ /* 0x004f220000000000 */
[----:B------:R-:W-:Y:S02]  /*f880*/  ULDC.64 UR4, c[0x0][0x488] ;  /* 0x0001220000047ab9 */ /* 0x000fe40000000a00 */
[----:B0-----:R-:W-:-:S05]  /*f890*/  IADD3 R2, P0, R18, UR4, RZ ;  /* 0x0000000412027c10 */ /* 0x001fca000ff1e0ff */
        /* <DEDUP_REMOVED lines=15> */
.L_x_4070:
[----:B------:R-:W2:Y:S02]  /*f990*/  LDG.E.U8 R2, desc[UR36][R2.64] ;  /* 0x0000002402027981 */ /* 0x000ea4000c1e1100 */
[----:B--2---:R4:W0:Y:S01]  /*f9a0*/  I2F.F64.U16 R18, R2 ;  /* 0x0000000200127312 */ /* 0x0048220000101800 */
[----:B------:R-:W-:Y:S05]  /*f9b0*/  BRA `(.L_x_4072) ;  /* 0x0000000c00707947 */ /* 0x000fea0003800000 */
.L_x_4069:
        /* <DEDUP_REMOVED lines=9> */
.L_x_4074:
[----:B------:R-:W2:Y:S02]  /*fa50*/  LDG.E R2, desc[UR36][R2.64] ;  /* 0x0000002402027981 */ /* 0x000ea4000c1e1900 */
[----:B--2---:R0:W2:Y:S01]  /*fa60*/  I2F.F64 R18, R2 ;  /* 0x0000000200127312 */ /* 0x0040a20000201c00 */
[----:B------:R-:W-:Y:S05]  /*fa70*/  BRA `(.L_x_4072) ;  /* 0x0000000c00407947 */ /* 0x000fea0003800000 */
.L_x_4073:
[----:B------:R-:W2:Y:S02]  /*fa80*/  LDG.E.U16 R2, desc[UR36][R2.64] ;  /* 0x0000002402027981 */ /* 0x000ea4000c1e1500 */
[----:B--2---:R0:W2:Y:S01]  /*fa90*/  I2F.F64.S16 R18, R2 ;  /* 0x0000000200127312 */ /* 0x0040a20000101c00 */
[----:B------:R-:W-:Y:S05]  /*faa0*/  BRA `(.L_x_4072) ;  /* 0x0000000c00347947 */ /* 0x000fea0003800000 */
.L_x_4068:
        /* <DEDUP_REMOVED lines=10> */
.L_x_4076:
[----:B------:R-:W2:Y:S02]  /*fb50*/  LDG.E.U16 R0, desc[UR36][R2.64] ;  /* 0x0000002402007981 */ /* 0x000ea4000c1e1500 */
[----:B--2---:R-:W-:-:S05]  /*fb60*/  HADD2.F32 R0, -RZ, R0.H0_H0 ;  /* 0x20000000ff007230 */ /* 0x004fca0000004100 */
[----:B------:R-:W-:-:S04]  /*fb70*/  FMUL.FTZ R0, R0, 1 ;  /* 0x3f80000000007820 */ /* 0x000fc80000410000 */
[----:B------:R0:W2:Y:S01]  /*fb80*/  F2F.F64.F32 R18, R0 ;  /* 0x0000000000127310 */ /* 0x0000a20000201800 */
[----:B------:R-:W-:Y:S05]  /*fb90*/  BRA `(.L_x_4072) ;  /* 0x0000000800f87947 */ /* 0x000fea0003800000 */
.L_x_4075:
        /* <DEDUP_REMOVED lines=10> */
.L_x_4078:
[----:B------:R-:W2:Y:S02]  /*fc40*/  LDG.E.U16 R2, desc[UR36][R2.64] ;  /* 0x0000002402027981 */ /* 0x000ea4000c1e1500 */
[----:B--2---:R-:W-:-:S05]  /*fc50*/  HADD2.F32 R0, -RZ, R2.H0_H0 ;  /* 0x20000002ff007230 */ /* 0x004fca0000004100 */
[----:B------:R-:W-:-:S04]  /*fc60*/  FMUL.FTZ R0, R0, 1 ;  /* 0x3f80000000007820 */ /* 0x000fc80000410000 */
[----:B------:R0:W2:Y:S01]  /*fc70*/  F2F.F64.F32 R18, R0 ;  /* 0x0000000000127310 */ /* 0x0000a20000201800 */
[----:B------:R-:W-:Y:S05]  /*fc80*/  BRA `(.L_x_4072) ;  /* 0x0000000800bc7947 */ /* 0x000fea0003800000 */
.L_x_4077:
[----:B------:R0:W5:Y:S01]  /*fc90*/  LDG.E.64 R18, desc[UR36][R2.64] ;  /* 0x0000002402127981 */ /* 0x000162000c1e1b00 */
[----:B------:R-:W-:Y:S05]  /*fca0*/  BRA `(.L_x_4072) ;  /* 0x0000000800b47947 */ /* 0x000fea0003800000 */
.L_x_4067:
        /* <DEDUP_REMOVED lines=13> */
.L_x_4081:
[----:B------:R0:W5:Y:S01]  /*fd80*/  LDG.E.64 R18, desc[UR36][R2.64] ;  /* 0x0000002402127981 */ /* 0x000162000c1e1b00 */
[----:B------:R-:W-:Y:S05]  /*fd90*/  BRA `(.L_x_4072) ;  /* 0x0000000800787947 */ /* 0x000fea0003800000 */
.L_x_4080:
[----:B------:R-:W-:-:S13]  /*fda0*/  ISETP.NE.AND P0, PT, R0, 0xf, PT ;  /* 0x0000000f0000780c */ /* 0x000fda0003f05270 */
[----:B------:R-:W-:Y:S05]  /*fdb0*/  @!P0 BRA `(.L_x_4082) ;  /* 0x0000000000a48947 */ /* 0x000fea0003800000 */
[----:B------:R-:W-:-:S13]  /*fdc0*/  ISETP.NE.AND P0, PT, R0, 0x17, PT ;  /* 0x000000170000780c */ /* 0x000fda0003f05270 */
[----:B------:R-:W-:Y:S05]  /*fdd0*/  @!P0 BRA `(.L_x_4083) ;  /* 0x0000000000608947 */ /* 0x000fea0003800000 */
[----:B------:R-:W-:-:S13]  /*fde0*/  ISETP.NE.AND P0, PT, R0, 0x18, PT ;  /* 0x000000180000780c */ /* 0x000fda0003f05270 */
[----:B------:R-:W-:Y:S05]  /*fdf0*/  @P0 BRA `(.L_x_4071) ;  /* 0x0000000800040947 */ /* 0x000fea0003800000 */
[----:B------:R-:W2:Y:S01]  /*fe00*/  LDG.E.U8 R0, desc[UR36][R2.64] ;  /* 0x0000002402007981 */ /* 0x000ea2000c1e1100 */
[----:B------:R-:W-:Y:S01]  /*fe10*/  IMAD.MOV.U32 R8, RZ, RZ, -0x800000 ;  /* 0xff800000ff087424 */ /* 0x000fe200078e00ff */
[----:B--2---:R-:W-:-:S04]  /*fe20*/  SHF.L.U32 R0, R0, 0x18, RZ ;  /* 0x0000001800007819 */ /* 0x004fc800000006ff */
        /* <DEDUP_REMOVED lines=19> */
.L_x_4083:
        /* <DEDUP_REMOVED lines=15> */
.L_x_4082:
[----:B------:R-:W2:Y:S02]  /*10050*/  LDG.E.U16 R0, desc[UR36][R2.64] ;  /* 0x0000002402007981 */ /* 0x000ea4000c1e1500 */
[----:B--2---:R-:W-:-:S04]  /*10060*/  IMAD.U32 R0, R0, 0x10000, RZ ;  /* 0x0001000000007824 */ /* 0x004fc800078e00ff */
[----:B------:R-:W-:-:S04]  /*10070*/  FMUL.FTZ R0, R0, 1 ;  /* 0x3f80000000007820 */ /* 0x000fc80000410000 */
[----:B------:R0:W2:Y:S01]  /*10080*/  F2F.F64.F32 R18, R0 ;  /* 0x0000000000127310 */ /* 0x0000a20000201800 */
[----:B------:R-:W-:Y:S05]  /*10090*/  BRA `(.L_x_4072) ;  /* 0x0000000400b87947 */ /* 0x000fea0003800000 */
.L_x_4079:
        /* <DEDUP_REMOVED lines=11> */
.L_x_4086:
        /* <DEDUP_REMOVED lines=21> */
.L_x_4090:
[----:B------:R-:W-:Y:S05]  /*102a0*/  BSYNC B1 ;  /* 0x0000000000017941 */ /* 0x000fea0003800000 */
.L_x_4089:
[----:B------:R-:W-:Y:S01]  /*102b0*/  LEA R3, R0, 0x3b800000, 0x17 ;  /* 0x3b80000000037811 */ /* 0x000fe200078eb8ff */
[----:B------:R-:W-:-:S05]  /*102c0*/  IMAD.SHL.U32 R0, R2, 0x100000, RZ ;  /* 0x0010000002007824 */ /* 0x000fca00078e00ff */
[----:B------:R-:W-:-:S07]  /*102d0*/  LOP3.LUT R0, R3, R0, R4, 0xfe, !PT ;  /* 0x0000000003007212 */ /* 0x000fce00078efe04 */
.L_x_4088:
[----:B------:R-:W-:Y:S05]  /*102e0*/  BSYNC B0 ;  /* 0x0000000000007941 */ /* 0x000fea0003800000 */
.L_x_4087:
[----:B------:R-:W-:-:S04]  /*102f0*/  FMUL.FTZ R0, R0, 1 ;  /* 0x3f80000000007820 */ /* 0x000fc80000410000 */
[----:B------:R0:W2:Y:S01]  /*10300*/  F2F.F64.F32 R18, R0 ;  /* 0x0000000000127310 */ /* 0x0000a20000201800 */
[----:B------:R-:W-:Y:S05]  /*10310*/  BRA `(.L_x_4072) ;  /* 0x0000000400187947 */ /* 0x000fea0003800000 */
.L_x_4085:
        /* <DEDUP_REMOVED lines=21> */
.L_x_4094:
[----:B------:R-:W-:Y:S05]  /*10470*/  BSYNC B1 ;  /* 0x0000000000017941 */ /* 0x000fea0003800000 */
.L_x_4093:
[----:B------:R-:W-:Y:S01]  /*10480*/  LEA R3, R0, 0x37800000, 0x17 ;  /* 0x3780000000037811 */ /* 0x000fe200078eb8ff */
[----:B------:R-:W-:-:S05]  /*10490*/  IMAD.SHL.U32 R0, R2, 0x200000, RZ ;  /* 0x0020000002007824 */ /* 0x000fca00078e00ff */
[----:B------:R-:W-:-:S07]  /*104a0*/  LOP3.LUT R0, R3, R0, R4, 0xfe, !PT ;  /* 0x0000000003007212 */ /* 0x000fce00078efe04 */
.L_x_4092:
[----:B------:R-:W-:Y:S05]  /*104b0*/  BSYNC B0 ;  /* 0x0000000000007941 */ /* 0x000fea0003800000 */
.L_x_4091:
[----:B------:R-:W-:-:S04]  /*104c0*/  FMUL.FTZ R0, R0, 1 ;  /* 0x3f80000000007820 */ /* 0x000fc80000410000 */
[----:B------:R0:W2:Y:S01]  /*104d0*/  F2F.F64.F32 R18, R0 ;  /* 0x0000000000127310 */ /* 0x0000a20000201800 */
[----:B------:R-:W-:Y:S05]  /*104e0*/  BRA `(.L_x_4072) ;  /* 0x0000000000a47947 */ /* 0x000fea0003800000 */
.L_x_4084:
        /* <DEDUP_REMOVED lines=14> */
.L_x_4098:
[----:B------:R-:W-:Y:S05]  /*105d0*/  BSYNC B0 ;  /* 0x0000000000007941 */ /* 0x000fea0003800000 */
.L_x_4097:
[----:B------:R-:W-:-:S04]  /*105e0*/  FMUL.FTZ R0, R0, 1 ;  /* 0x3f80000000007820 */ /* 0x000fc80000410000 */
[----:B------:R0:W2:Y:S01]  /*105f0*/  F2F.F64.F32 R18, R0 ;  /* 0x0000000000127310 */ /* 0x0000a20000201800 */
[----:B------:R-:W-:Y:S05]  /*10600*/  BRA `(.L_x_4072) ;  /* 0x00000000005c7947 */ /* 0x000fea0003800000 */
.L_x_4071:
        /* <DEDUP_REMOVED lines=16> */
.L_x_4099:
[----:B------:R-:W-:Y:S01]  /*10710*/  CS2R R18, SRZ ;  /* 0x0000000000127805 */ /* 0x000fe2000001ff00 */
[----:B------:R-:W-:Y:S06]  /*10720*/  BRA `(.L_x_4072) ;  /* 0x0000000000147947 */ /* 0x000fec0003800000 */
.L_x_4096:
[----:B------:R-:W2:Y:S02]  /*10730*/  LDG.E.64 R18, desc[UR36][R2.64] ;  /* 0x0000002402127981 */ /* 0x000ea4000c1e1b00 */
[----:B--2---:R-:W0:Y:S01]  /*10740*/  I2F.F64.U64 R18, R18 ;  /* 0x0000001200127312 */ /* 0x004e220000301800 */
[----:B------:R-:W-:Y:S05]  /*10750*/  BRA `(.L_x_4072) ;  /* 0x0000000000087947 */ /* 0x000fea0003800000 */
.L_x_4095:
[----:B------:R-:W2:Y:S02]  /*10760*/  LDG.E R2, desc[UR36][R2.64] ;  /* 0x0000002402027981 */ /* 0x000ea4000c1e1900 */
[----:B--2---:R0:W2:Y:S02]  /*10770*/  I2F.F64.U32 R18, R2 ;  /* 0x0000000200127312 */ /* 0x0040a40000201800 */
.L_x_4072:
[----:B0---4-:R-:W0:Y:S02]  /*10780*/  LDC.U8 R2, c[0x0][0x491] ;  /* 0x00012440ff027b82 */ /* 0x011e240000000000 */
        /* <DEDUP_REMOVED lines=12> */
[----:B0-----:R-:W-:Y:S01]  /*10850*/  STG.E.U8 desc[UR36][R22.64], R17 ;  /* 0x0000001116007986 */ /* 0x001fe2000c101124 */
[----:B------:R-:W-:Y:S05]  /*10860*/  EXIT ;  /* 0x000000000000794d */ /* 0x000fea0003800000 */
.L_x_4103:
[----:B-1-3-5:R-:W0:Y:S02]  /*10870*/  F2I.S64.F64.TRUNC R16, R16 ;  /* 0x0000001000107311 */ /* 0x02ae24000030d900 */
[----:B0-----:R-:W-:-:S05]  /*10880*/  IMAD.MOV.U32 R3, RZ, RZ, R16 ;  /* 0x000000ffff037224 */ /* 0x001fca00078e0010 */
[----:B------:R-:W-:Y:S01]  /*10890*/  STG.E.U8 desc[UR36][R22.64], R3 ;  /* 0x0000000316007986 */ /* 0x000fe2000c101124 */
[----:B------:R-:W-:Y:S05]  /*108a0*/  EXIT ;  /* 0x000000000000794d */ /* 0x000fea0003800000 */
.L_x_4102:
[----:B------:R-:W-:-:S13]  /*108b0*/  ISETP.NE.AND P0, PT, R0, 0x2, PT ;  /* 0x000000020000780c */ /* 0x000fda0003f05270 */
[----:B------:R-:W-:Y:S05]  /*108c0*/  @!P0 BRA `(.L_x_4105) ;  /* 0x0000000000288947 */ /* 0x000fea0003800000 */
[----:B------:R-:W-:-:S13]  /*108d0*/  ISETP.NE.AND P0, PT, R0, 0x3, PT ;  /* 0x000000030000780c */ /* 0x000fda0003f05270 */
[----:B------:R-:W-:Y:S05]  /*108e0*/  @!P0 BRA `(.L_x_4106) ;  /* 0x0000000000148947 */ /* 0x000fea0003800000 */
[----:B------:R-:W-:-:S13]  /*108f0*/  ISETP.NE.AND P0, PT, R0, 0x4, PT ;  /* 0x000000040000780c */ /* 0x000fda0003f05270 */
[----:B------:R-:W-:Y:S05]  /*10900*/  @P0 BRA `(.L_x_4104) ;  /* 0x0000000c00980947 */ /* 0x000fea0003800000 */
[----:B-1-3-5:R-:W0:Y:S02]  /*10910*/  F2I.S64.F64.TRUNC R16, R16 ;  /* 0x0000001000107311 */ /* 0x02ae24000030d900 */
[----:B0-----:R-:W-:Y:S01]  /*10920*/  STG.E.64 desc[UR36][R22.64], R16 ;  /* 0x0000001016007986 */ /* 0x001fe2000c101b24 */
[----:B------:R-:W-:Y:S05]  /*10930*/  EXIT ;  /* 0x000000000000794d */ /* 0x000fea0003800000 */
.L_x_4106:
[----:B-1-3-5:R-:W0:Y:S02]  /*10940*/  F2I.F64.TRUNC R17, R16 ;  /* 0x0000001000117311 */ /* 0x02ae24000030d100 */
[----:B0-----:R-:W-:Y:S01]  /*10950*/  STG.E desc[UR36][R22.64], R17 ;  /* 0x0000001116007986 */ /* 0x001fe2000c101924 */
[----:B------:R-:W-:Y:S05]  /*10960*/  EXIT ;  /* 0x000000000000794d */ /* 0x000fea0003800000 */
.L_x_4105:
[----:B-1-3-5:R-:W0:Y:S02]  /*10970*/  F2I.F64.TRUNC R17, R16 ;  /* 0x0000001000117311 */ /* 0x02ae24000030d100 */
[----:B0-----:R-:W-:Y:S01]  /*10980*/  STG.E.U16 desc[UR36][R22.64], R17 ;  /* 0x0000001116007986 */ /* 0x001fe2000c101524 */
[----:B------:R-:W-:Y:S05]  /*10990*/  EXIT ;  /* 0x000000000000794d */ /* 0x000fea0003800000 */
.L_x_4101:
        /* <DEDUP_REMOVED lines=11> */
[----:B------:R-:W-:Y:S01]  /*10a50*/  STG.E desc[UR36][R22.64], R3 ;  /* 0x0000000316007986 */ /* 0x000fe2000c101924 */
[----:B------:R-:W-:Y:S05]  /*10a60*/  EXIT ;  /* 0x000000000000794d */ /* 0x000fea0003800000 */
.L_x_4108:
[----:B------:R-:W-:Y:S01]  /*10a70*/  UMOV UR4, 0xf0000000 ;  /* 0xf000000000047882 */ /* 0x000fe20000000000 */
[----:B------:R-:W-:Y:S01]  /*10a80*/  UMOV UR5, 0x380fffff ;  /* 0x380fffff00057882 */ /* 0x000fe20000000000 */
[----:B-1-3-5:R-:W0:Y:S01]  /*10a90*/  F2F.F32.F64 R0, R16 ;  /* 0x0000001000007310 */ /* 0x02ae220000301000 */
[----:B------:R-:W-:-:S14]  /*10aa0*/  DSETP.GEU.AND P0, PT, |R16|, UR4, PT ;  /* 0x0000000410007e2a */ /* 0x000fdc000bf0e200 */
[----:B0-----:R-:W-:-:S05]  /*10ab0*/  @!P0 FMUL R0, R0, 1.175494350822287508e-38 ;  /* 0x0080000000008820 */ /* 0x001fca0000400000 */
[----:B------:R-:W-:-:S05]  /*10ac0*/  F2FP.F16.F32.PACK_AB R0, RZ, R0 ;  /* 0x00000000ff00723e */ /* 0x000fca00000000ff */
[----:B------:R-:W-:Y:S01]  /*10ad0*/  STG.E.U16 desc[UR36][R22.64], R0 ;  /* 0x0000000016007986 */ /* 0x000fe2000c101524 */
[----:B------:R-:W-:Y:S05]  /*10ae0*/  EXIT ;  /* 0x000000000000794d */ /* 0x000fea0003800000 */
.L_x_4107:
        /* <DEDUP_REMOVED lines=8> */
[----:B--2--5:R-:W0:Y:S01]  /*10b70*/  F2F.F32.F64 R3, R18 ;  /* 0x0000001200037310 */ /* 0x024e220000301000 */
[----:B------:R-:W-:Y:S02]  /*10b80*/  DSETP.GEU.AND P0, PT, |R18|, UR4, PT ;  /* 0x0000000412007e2a */ /* 0x000fe4000bf0e200 */
[----:B-1-3--:R-:W-:-:S05]  /*10b90*/  DSETP.GEU.AND P1, PT, |R16|, UR4, PT ;  /* 0x0000000410007e2a */ /* 0x00afca000bf2e200 */
[----:B------:R-:W1:Y:S07]  /*10ba0*/  F2F.F32.F64 R2, R16 ;  /* 0x0000001000027310 */ /* 0x000e6e0000301000 */
[----:B0-----:R-:W-:Y:S02]  /*10bb0*/  @!P0 FMUL R3, R3, 1.175494350822287508e-38 ;  /* 0x0080000003038820 */ /* 0x001fe40000400000 */
[----:B-1----:R-:W-:-:S05]  /*10bc0*/  @!P1 FMUL R2, R2, 1.175494350822287508e-38 ;  /* 0x0080000002029820 */ /* 0x002fca0000400000 */
[----:B------:R-:W-:Y:S01]  /*10bd0*/  STG.E.64 desc[UR36][R22.64], R2 ;  /* 0x0000000216007986 */ /* 0x000fe2000c101b24 */
[----:B------:R-:W-:Y:S05]  /*10be0*/  EXIT ;  /* 0x000000000000794d */ /* 0x000fea0003800000 */
.L_x_4110:
[----:B------:R-:W-:Y:S01]  /*10bf0*/  UMOV UR4, 0xf0000000 ;  /* 0xf000000000047882 */ /* 0x000fe20000000000 */
[----:B------:R-:W-:Y:S01]  /*10c00*/  UMOV UR5, 0x380fffff ;  /* 0x380fffff00057882 */ /* 0x000fe20000000000 */
[----:B-1-3-5:R-:W0:Y:S01]  /*10c10*/  F2F.F32.F64 R3, R16 ;  /* 0x0000001000037310 */ /* 0x02ae220000301000 */
[----:B------:R-:W-:Y:S02]  /*10c20*/  DSETP.GEU.AND P0, PT, |R16|, UR4, PT ;  /* 0x0000000410007e2a */ /* 0x000fe4000bf0e200 */
[----:B--2---:R-:W-:-:S05]  /*10c30*/  DSETP.GEU.AND P1, PT, |R18|, UR4, PT ;  /* 0x0000000412007e2a */ /* 0x004fca000bf2e200 */
[----:B------:R-:W1:Y:S07]  /*10c40*/  F2F.F32.F64 R0, R18 ;  /* 0x0000001200007310 */ /* 0x000e6e0000301000 */
[----:B0-----:R-:W-:Y:S02]  /*10c50*/  @!P0 FMUL R3, R3, 1.175494350822287508e-38 ;  /* 0x0080000003038820 */ /* 0x001fe40000400000 */
[----:B-1----:R-:W-:-:S05]  /*10c60*/  @!P1 FMUL R0, R0, 1.175494350822287508e-38 ;  /* 0x0080000000009820 */ /* 0x002fca0000400000 */
[----:B------:R-:W-:-:S05]  /*10c70*/  F2FP.F16.F32.PACK_AB R3, R0, R3 ;  /* 0x000000030003723e */ /* 0x000fca00000000ff */
[----:B------:R-:W-:Y:S01]  /*10c80*/  STG.E desc[UR36][R22.64], R3 ;  /* 0x0000000316007986 */ /* 0x000fe2000c101924 */
[----:B------:R-:W-:Y:S05]  /*10c90*/  EXIT ;  /* 0x000000000000794d */ /* 0x000fea0003800000 */
.L_x_4109:
[----:B-1-3-5:R-:W-:Y:S01]  /*10ca0*/  STG.E.64 desc[UR36][R22.64], R16 ;  /* 0x0000001016007986 */ /* 0x02afe2000c101b24 */
[----:B------:R-:W-:Y:S05]  /*10cb0*/  EXIT ;  /* 0x000000000000794d */ /* 0x000fea0003800000 */
.L_x_4100:
        /* <DEDUP_REMOVED lines=8> */
[----:B--2--5:R-:W-:-:S06]  /*10d40*/  DSETP.NEU.AND P0, PT, R18, RZ, PT ;  /* 0x000000ff1200722a */ /* 0x024fcc0003f0d000 */
[----:B-1-3--:R-:W-:-:S06]  /*10d50*/  DSETP.NEU.OR P0, PT, R16, RZ, P0 ;  /* 0x000000ff1000722a */ /* 0x00afcc000070d400 */
[----:B------:R-:W-:-:S05]  /*10d60*/  SEL R3, RZ, 0x1, !P0 ;  /* 0x00000001ff037807 */ /* 0x000fca0004000000 */
[----:B------:R-:W-:Y:S01]  /*10d70*/  STG.E.U8 desc[UR36][R22.64], R3 ;  /* 0x0000000316007986 */ /* 0x000fe2000c101124 */
[----:B------:R-:W-:Y:S05]  /*10d80*/  EXIT ;  /* 0x000000000000794d */ /* 0x000fea0003800000 */
.L_x_4113:
[----:B-123-5:R-:W-:Y:S01]  /*10d90*/  STG.E.128 desc[UR36][R22.64], R16 ;  /* 0x0000001016007986 */ /* 0x02efe2000c101d24 */
[----:B------:R-:W-:Y:S05]  /*10da0*/  EXIT ;  /* 0x000000000000794d */ /* 0x000fea0003800000 */
.L_x_4112:
        /* <DEDUP_REMOVED lines=25> */
.L_x_4117:
[----:B------:R-:W-:Y:S05]  /*10f40*/  BSYNC B0 ;  /* 0x0000000000007941 */ /* 0x000fea0003800000 */
.L_x_4116:
[----:B------:R-:W-:-:S05]  /*10f50*/  LOP3.LUT R3, R0, R3, RZ, 0xfc, !PT ;  /* 0x0000000300037212 */ /* 0x000fca00078efcff */
[----:B------:R-:W-:Y:S01]  /*10f60*/  STG.E.U8 desc[UR36][R22.64], R3 ;  /* 0x0000000316007986 */ /* 0x000fe2000c101124 */
[----:B------:R-:W-:Y:S05]  /*10f70*/  EXIT ;  /* 0x000000000000794d */ /* 0x000fea0003800000 */
.L_x_4115:
        /* <DEDUP_REMOVED lines=17> */
.L_x_4119:
[----:B------:R-:W-:Y:S02]  /*11090*/  ISETP.GT.U32.AND P0, PT, R2, 0x7f800000, PT ;  /* 0x7f8000000200780c */ /* 0x000fe40003f04070 */
[----:B------:R-:W-:-:S04]  /*110a0*/  MOV R0, 0x7f ;  /* 0x0000007f00007802 */ /* 0x000fc80000000f00 */
[----:B------:R-:W-:-:S07]  /*110b0*/  SEL R0, R0, 0x7c, P0 ;  /* 0x0000007c00007807 */ /* 0x000fce0000000000 */
.L_x_4120:
[----:B------:R-:W-:Y:S05]  /*110c0*/  BSYNC B0 ;  /* 0x0000000000007941 */ /* 0x000fea0003800000 */
.L_x_4118:
[----:B------:R-:W-:-:S04]  /*110d0*/  LOP3.LUT R2, R3, 0x80000000, RZ, 0xc0, !PT ;  /* 0x8000000003027812 */ /* 0x000fc800078ec0ff */
[----:B------:R-:W-:-:S04]  /*110e0*/  SHF.R.U32.HI R3, RZ, 0x18, R2 ;  /* 0x00000018ff037819 */ /* 0x000fc80000011602 */
[----:B------:R-:W-:-:S05]  /*110f0*/  LOP3.LUT R3, R0, R3, RZ, 0xfc, !PT ;  /* 0x0000000300037212 */ /* 0x000fca00078efcff */
[----:B------:R-:W-:Y:S01]  /*11100*/  STG.E.U8 desc[UR36][R22.64], R3 ;  /* 0x0000000316007986 */ /* 0x000fe2000c101124 */
[----:B------:R-:W-:Y:S05]  /*11110*/  EXIT ;  /* 0x000000000000794d */ /* 0x000fea0003800000 */
.L_x_4114:
[----:B------:R-:W-:Y:S01]  /*11120*/  UMOV UR4, 0xf0000000 ;  /* 0xf000000000047882 */ /* 0x000fe20000000000 */
[----:B------:R-:W-:Y:S01]  /*11130*/  UMOV UR5, 0x380fffff ;  /* 0x380fffff00057882 */ /* 0x000fe20000000000 */
[----:B-1-3-5:R-:W0:Y:S01]  /*11140*/  F2F.F32.F64 R0, R16 ;  /* 0x0000001000007310 */ /* 0x02ae220000301000 */
[----:B------:R-:W-:-:S14]  /*11150*/  DSETP.GEU.AND P0, PT, |R16|, UR4, PT ;  /* 0x0000000410007e2a */ /* 0x000fdc000bf0e200 */
[----:B0-----:R-:W-:-:S05]  /*11160*/  @!P0 FMUL R0, R0, 1.175494350822287508e-38 ;  /* 0x0080000000008820 */ /* 0x001fca0000400000 */
[----:B------:R-:W-:-:S05]  /*11170*/  F2FP.BF16.F32.PACK_AB R0, RZ, R0 ;  /* 0x00000000ff00723e */ /* 0x000fca00000010ff */
[----:B------:R-:W-:Y:S01]  /*11180*/  STG.E.U16 desc[UR36][R22.64], R0 ;  /* 0x0000000016007986 */ /* 0x000fe2000c101524 */
[----:B------:R-:W-:Y:S05]  /*11190*/  EXIT ;  /* 0x000000000000794d */ /* 0x000fea0003800000 */
.L_x_4111:
        /* <DEDUP_REMOVED lines=9> */
[----:B0-----:R-:W-:Y:S01]  /*11230*/  STG.E.U16 desc[UR36][R22.64], R17 ;  /* 0x0000001116007986 */ /* 0x001fe2000c101524 */
[----:B------:R-:W-:Y:S05]  /*11240*/  EXIT ;  /* 0x000000000000794d */ /* 0x000fea0003800000 */
.L_x_4123:
        /* <DEDUP_REMOVED lines=21> */
.L_x_4126:
[----:B------:R-:W-:-:S04]  /*113a0*/  LOP3.LUT R2, R3, 0x80000000, RZ, 0xc0, !PT ;  /* 0x8000000003027812 */ /* 0x000fc800078ec0ff */
[----:B------:R-:W-:-:S04]  /*113b0*/  SHF.R.U32.HI R3, RZ, 0x18, R2 ;  /* 0x00000018ff037819 */ /* 0x000fc80000011602 */
[----:B------:R-:W-:-:S04]  /*113c0*/  LOP3.LUT R0, R0, R3, RZ, 0xfc, !PT ;  /* 0x0000000300007212 */ /* 0x000fc800078efcff */
[----:B------:R-:W-:-:S07]  /*113d0*/  PRMT R11, R0, 0x7610, R11 ;  /* 0x00007610000b7816 */ /* 0x000fce000000000b */
.L_x_4125:
[----:B------:R-:W-:Y:S05]  /*113e0*/  BSYNC B0 ;  /* 0x0000000000007941 */ /* 0x000fea0003800000 */
.L_x_4124:
[----:B------:R-:W-:Y:S01]  /*113f0*/  STG.E.U8 desc[UR36][R22.64], R11 ;  /* 0x0000000b16007986 */ /* 0x000fe2000c101124 */
[----:B------:R-:W-:Y:S05]  /*11400*/  EXIT ;  /* 0x000000000000794d */ /* 0x000fea0003800000 */
.L_x_4122:
        /* <DEDUP_REMOVED lines=21> */
.L_x_4129:
[----:B------:R-:W-:-:S04]  /*11560*/  LOP3.LUT R2, R3, 0x80000000, RZ, 0xc0, !PT ;  /* 0x8000000003027812 */ /* 0x000fc800078ec0ff */
[----:B------:R-:W-:-:S04]  /*11570*/  SHF.R.U32.HI R3, RZ, 0x18, R2 ;  /* 0x00000018ff037819 */ /* 0x000fc80000011602 */
[----:B------:R-:W-:-:S04]  /*11580*/  LOP3.LUT R0, R0, R3, RZ, 0xfc, !PT ;  /* 0x0000000300007212 */ /* 0x000fc800078efcff */
[----:B------:R-:W-:-:S07]  /*11590*/  PRMT R11, R0, 0x7610, R11 ;  /* 0x00007610000b7816 */ /* 0x000fce000000000b */
.L_x_4128:
[----:B------:R-:W-:Y:S05]  /*115a0*/  BSYNC B0 ;  /* 0x0000000000007941 */ /* 0x000fea0003800000 */
.L_x_4127:
[----:B------:R-:W-:Y:S01]  /*115b0*/  STG.E.U8 desc[UR36][R22.64], R11 ;  /* 0x0000000b16007986 */ /* 0x000fe2000c101124 */
[----:B------:R-:W-:Y:S05]  /*115c0*/  EXIT ;  /* 0x000000000000794d */ /* 0x000fea0003800000 */
.L_x_4121:
        /* <DEDUP_REMOVED lines=26> */
.L_x_4104:
[----:B------:R-:W-:Y:S01]  /*11770*/  MOV R0, 0x0 ;  /* 0x0000000000007802 */ /* 0x000fe20000000f00 */
[----:B------:R-:W-:Y:S01]  /*11780*/  ULDC.64 UR4, c[0x4][0x118] ;  /* 0x0100460000047ab9 */ /* 0x000fe20000000a00 */
[----:B------:R-:W-:Y:S01]  /*11790*/  ULDC.64 UR6, c[0x4][0x10] ;  /* 0x0100040000067ab9 */ /* 0x000fe20000000a00 */
[----:B------:R-:W-:Y:S01]  /*117a0*/  IMAD.U32 R4, RZ, RZ, UR4 ;  /* 0x00000004ff047e24 */ /* 0x000fe2000f8e00ff */
[----:B------:R0:W4:Y:S01]  /*117b0*/  LDC.64 R2, c[0x4][R0] ;  /* 0x0100000000027b82 */ /* 0x0001220000000a00 */
        /* <DEDUP_REMOVED lines=11> */
.L_x_4132:
[----:B------:R-:W-:Y:S05]  /*11870*/  EXIT ;  /* 0x000000000000794d */ /* 0x000fea0003800000 */
.L_x_4131:
[----:B-1-3-5:R-:W0:Y:S02]  /*11880*/  F2I.U64.F64.TRUNC R16, R16 ;  /* 0x0000001000107311 */ /* 0x02ae24000030d800 */
[----:B0-----:R-:W-:Y:S01]  /*11890*/  STG.E.64 desc[UR36][R22.64], R16 ;  /* 0x0000001016007986 */ /* 0x001fe2000c101b24 */
[----:B------:R-:W-:Y:S05]  /*118a0*/  EXIT ;  /* 0x000000000000794d */ /* 0x000fea0003800000 */
.L_x_4130:
[----:B-1-3-5:R-:W0:Y:S02]  /*118b0*/  F2I.U32.F64.TRUNC R17, R16 ;  /* 0x0000001000117311 */ /* 0x02ae24000030d000 */
[----:B0-----:R-:W-:Y:S01]  /*118c0*/  STG.E desc[UR36][R22.64], R17 ;  /* 0x0000001116007986 */ /* 0x001fe2000c101924 */
[----:B------:R-:W-:Y:S05]  /*118d0*/  EXIT ;  /* 0x000000000000794d */ /* 0x000fea0003800000 */
.L_x_4133:
        /* <DEDUP_REMOVED lines=10> */
.L_x_4614:


//--------------------- .text._ZN2at6native27unrolled_elementwise_kernelIZZZNS0_54_GLOBAL__N__7dbc7496_16_ComplexKernel_cu_75b981de_334619complex_kernel_cudaERNS_14TensorIteratorEENKUlvE_clEvENKUlvE_clEvEUlddE_St5arrayIPcLm3EELi4E23TrivialOffsetCalculatorILi2EjESB_ILi1EjENS0_6memory12LoadWithCastILi2EEENSE_13StoreWithCastILi1EEEEEviT_T0_T2_T3_T4_T5_ --------------------------
	.section	.text._ZN2at6native27unrolled_elementwise_kernelIZZZNS0_54_GLOBAL__N__7dbc7496_16_ComplexKernel_cu_75b981de_334619complex_kernel_cudaERNS_14TensorIteratorEENKUlvE_clEvENKUlvE_clEvEUlddE_St5arrayIPcLm3EELi4E23TrivialOffsetCalculatorILi2EjESB_ILi1EjENS0_6memory12LoadWithCastILi2EEENSE_13StoreWithCastILi1EEEEEviT_T0_T2_T3_T4_T5_,"ax",@progbits
	.align	128
        .global         _ZN2at6native27unrolled_elementwise_kernelIZZZNS0_54_GLOBAL__N__7dbc7496_16_ComplexKernel_cu_75b981de_334619complex_kernel_cudaERNS_14TensorIteratorEENKUlvE_clEvENKUlvE_clEvEUlddE_St5arrayIPcLm3EELi4E23TrivialOffsetCalculatorILi2EjESB_ILi1EjENS0_6memory12LoadWithCastILi2EEENSE_13StoreWithCastILi1EEEEEviT_T0_T2_T3_T4_T5_
        .type           _ZN2at6native27unrolled_elementwise_kernelIZZZNS0_54_GLOBAL__N__7dbc7496_16_ComplexKernel_cu_75b981de_334619complex_kernel_cudaERNS_14TensorIteratorEENKUlvE_clEvENKUlvE_clEvEUlddE_St5arrayIPcLm3EELi4E23TrivialOffsetCalculatorILi2EjESB_ILi1EjENS0_6memory12LoadWithCastILi2EEENSE_13StoreWithCastILi1EEEEEviT_T0_T2_T3_T4_T5_,@function
        .size           _ZN2at6native27unrolled_elementwise_kernelIZZZNS0_54_GLOBAL__N__7dbc7496_16_ComplexKernel_cu_75b981de_334619complex_kernel_cudaERNS_14TensorIteratorEENKUlvE_clEvENKUlvE_clEvEUlddE_St5arrayIPcLm3EELi4E23TrivialOffsetCalculatorILi2EjESB_ILi1EjENS0_6memory12LoadWithCastILi2EEENSE_13StoreWithCastILi1EEEEEviT_T0_T2_T3_T4_T5_,(.L_x_4615 - _ZN2at6native27unrolled_elementwise_kernelIZZZNS0_54_GLOBAL__N__7dbc7496_16_ComplexKernel_cu_75b981de_334619complex_kernel_cudaERNS_14TensorIteratorEENKUlvE_clEvENKUlvE_clEvEUlddE_St5arrayIPcLm3EELi4E23TrivialOffsetCalculatorILi2EjESB_ILi1EjENS0_6memory12LoadWithCastILi2EEENSE_13StoreWithCastILi1EEEEEviT_T0_T2_T3_T4_T5_)
        .other          _ZN2at6native27unrolled_elementwise_kernelIZZZNS0_54_GLOBAL__N__7dbc7496_16_ComplexKernel_cu_75b981de_334619complex_kernel_cudaERNS_14TensorIteratorEENKUlvE_clEvENKUlvE_clEvEUlddE_St5arrayIPcLm3EELi4E23TrivialOffsetCalculatorILi2EjESB_ILi1EjENS0_6memory12LoadWithCastILi2EEENSE_13StoreWithCastILi1EEEEEviT_T0_T2_T3_T4_T5_,@"STO_CUDA_ENTRY STV_DEFAULT"
_ZN2at6native27unrolled_elementwise_kernelIZZZNS0_54_GLOBAL__N__7dbc7496_16_ComplexKernel_cu_75b981de_334619complex_kernel_cudaERNS_14TensorIteratorEENKUlvE_clEvENKUlvE_clEvEUlddE_St5arrayIPcLm3EELi4E23TrivialOffsetCalculatorILi2EjESB_ILi1EjENS0_6memory12LoadWithCastILi2EEENSE_13StoreWithCastILi1EEEEEviT_T0_T2_T3_T4_T5_:
.text._ZN2at6native27unrolled_elementwise_kernelIZZZNS0_54_GLOBAL__N__7dbc7496_16_ComplexKernel_cu_75b981de_334619complex_kernel_cudaERNS_14TensorIteratorEENKUlvE_clEvENKUlvE_clEvEUlddE_St5arrayIPcLm3EELi4E23TrivialOffsetCalculatorILi2EjESB_ILi1EjENS0_6memory12LoadWithCastILi2EEENSE_13StoreWithCastILi1EEEEEviT_T0_T2_T3_T4_T5_:
[----:B------:R-:W0:Y:S01]  /*0000*/  LDC R1, c[0x0][0x28] ;  /* 0x00000a00ff017b82 */ /* 0x000e220000000800 */
[----:B------:R-:W1:Y:S07]  /*0010*/  S2R R32, SR_CTAID.X ;  /* 0x0000000000207919 */ /* 0x000e6e0000002500 */
[----:B------:R-:W1:Y:S01]  /*0020*/  LDC R33, c[0x0][0x210] ;  /* 0x00008400ff217b82 */ /* 0x000e620000000800 */
[----:B------:R-:W-:Y:S01]  /*0030*/  ULDC.64 UR36, c[0x0][0x208] ;  /* 0x0000820000247ab9 */ /* 0x000fe20000000a00 */
[----:B------:R-:W-:Y:S01]  /*0040*/  BSSY B6, `(.L_x_4134) ;  /* 0x00001f2000067945 */ /* 0x000fe20003800000 */
[----:B------:R-:W2:Y:S01]  /*0050*/  S2R R22, SR_TID.X ;  /* 0x0000000000167919 */ /* 0x000ea20000002100 */
[----:B------:R-:W-:-:S02]  /*0060*/  CS2R R28, SRZ ;  /* 0x00000000001c7805 */ /* 0x000fc4000001ff00 */
[----:B------:R-:W-:Y:S02]  /*0070*/  CS2R R36, SRZ ;  /* 0x0000000000247805 */ /* 0x000fe4000001ff00 */
[----:B------:R-:W-:Y:S01]  /*0080*/  CS2R R34, SRZ ;  /* 0x0000000000227805 */ /* 0x000fe2000001ff00 */
[----:B------:R-:W3:Y:S08]  /*0090*/  LDC.U8 R2, c[0x0][0x234] ;  /* 0x00008d00ff027b82 */ /* 0x000ef00000000000 */
        /* <DEDUP_REMOVED lines=24> */
.L_x_4139:
[----:B------:R-:W2:Y:S02]  /*0220*/  LDG.E.U8 R4, desc[UR36][R4.64] ;  /* 0x0000002404047981 */ /* 0x000ea4000c1e1100 */
[----:B--2---:R0:W1:Y:S01]  /*0230*/  I2F.F64.U16 R36, R4 ;  /* 0x0000000400247312 */ /* 0x0040620000101800 */
[----:B------:R-:W-:Y:S05]  /*0240*/  BRA `(.L_x_4141) ;  /* 0x0000000c00747947 */ /* 0x000fea0003800000 */
.L_x_4138:
        /* <DEDUP_REMOVED lines=9> */
.L_x_4143:
[----:B------:R-:W2:Y:S02]  /*02e0*/  LDG.E R4, desc[UR36][R4.64] ;  /* 0x0000002404047981 */ /* 0x000ea4000c1e1900 */
[----:B--2---:R1:W2:Y:S01]  /*02f0*/  I2F.F64 R36, R4 ;  /* 0x0000000400247312 */ /* 0x0042a20000201c00 */
[----:B------:R-:W-:Y:S05]  /*0300*/  BRA `(.L_x_4141) ;  /* 0x0000000c00447947 */ /* 0x000fea0003800000 */
.L_x_4142:
[----:B------:R-:W2:Y:S02]  /*0310*/  LDG.E.U16 R4, desc[UR36][R4.64] ;  /* 0x0000002404047981 */ /* 0x000ea4000c1e1500 */
[----:B--2---:R3:W4:Y:S01]  /*0320*/  I2F.F64.S16 R36, R4 ;  /* 0x0000000400247312 */ /* 0x0047220000101c00 */
[----:B------:R-:W-:Y:S05]  /*0330*/  BRA `(.L_x_4141) ;  /* 0x0000000c00387947 */ /* 0x000fea0003800000 */
.L_x_4137:
        /* <DEDUP_REMOVED lines=10> */
.L_x_4145:
[----:B------:R-:W2:Y:S02]  /*03e0*/  LDG.E.U16 R0, desc[UR36][R4.64] ;  /* 0x0000002404007981 */ /* 0x000ea4000c1e1500 */
[----:B--2---:R-:W-:-:S05]  /*03f0*/  HADD2.F32 R0, -RZ, R0.H0_H0 ;  /* 0x20000000ff007230 */ /* 0x004fca0000004100 */
[----:B------:R-:W-:-:S04]  /*0400*/  FMUL.FTZ R0, R0, 1 ;  /* 0x3f80000000007820 */ /* 0x000fc80000410000 */
[----:B------:R0:W1:Y:S01]  /*0410*/  F2F.F64.F32 R36, R0 ;  /* 0x0000000000247310 */ /* 0x0000620000201800 */
[----:B------:R-:W-:Y:S05]  /*0420*/  BRA `(.L_x_4141) ;  /* 0x0000000800fc7947 */ /* 0x000fea0003800000 */
.L_x_4144:
        /* <DEDUP_REMOVED lines=10> */
.L_x_4147:
[----:B------:R-:W2:Y:S02]  /*04d0*/  LDG.E.U16 R4, desc[UR36][R4.64] ;  /* 0x0000002404047981 */ /* 0x000ea4000c1e1500 */
[----:B--2---:R-:W-:-:S05]  /*04e0*/  HADD2.F32 R0, -RZ, R4.H0_H0 ;  /* 0x20000004ff007230 */ /* 0x004fca0000004100 */
[----:B------:R-:W-:-:S04]  /*04f0*/  FMUL.FTZ R0, R0, 1 ;  /* 0x3f80000000007820 */ /* 0x000fc80000410000 */
[----:B------:R0:W1:Y:S01]  /*0500*/  F2F.F64.F32 R36, R0 ;  /* 0x0000000000247310 */ /* 0x0000620000201800 */
[----:B------:R-:W-:Y:S05]  /*0510*/  BRA `(.L_x_4141) ;  /* 0x0000000800c07947 */ /* 0x000fea0003800000 */
.L_x_4146:
[----:B------:R0:W5:Y:S01]  /*0520*/  LDG.E.64 R36, desc[UR36][R4.64] ;  /* 0x0000002404247981 */ /* 0x000162000c1e1b00 */
[----:B------:R-:W-:Y:S05]  /*0530*/  BRA `(.L_x_4141) ;  /* 0x0000000800b87947 */ /* 0x000fea0003800000 */
.L_x_4136:
        /* <DEDUP_REMOVED lines=13> */
.L_x_4150:
[----:B------:R0:W5:Y:S01]  /*0610*/  LDG.E.64 R36, desc[UR36][R4.64] ;  /* 0x0000002404247981 */ /* 0x000162000c1e1b00 */
[----:B------:R-:W-:Y:S05]  /*0620*/  BRA `(.L_x_4141) ;  /* 0x00000008007c7947 */ /* 0x000fea0003800000 */
.L_x_4149:
        /* <DEDUP_REMOVED lines=28> */
.L_x_4152:
        /* <DEDUP_REMOVED lines=16> */
.L_x_4151:
[----:B------:R-:W2:Y:S02]  /*08f0*/  LDG.E.U16 R0, desc[UR36][R4.64] ;  /* 0x0000002404007981 */ /* 0x000ea4000c1e1500 */
[----:B--2---:R-:W-:-:S04]  /*0900*/  IMAD.U32 R0, R0, 0x10000, RZ ;  /* 0x0001000000007824 */ /* 0x004fc800078e00ff */
[----:B------:R-:W-:-:S04]  /*0910*/  FMUL.FTZ R0, R0, 1 ;  /* 0x3f80000000007820 */ /* 0x000fc80000410000 */
[----:B------:R0:W1:Y:S01]  /*0920*/  F2F.F64.F32 R36, R0 ;  /* 0x0000000000247310 */ /* 0x0000620000201800 */
[----:B------:R-:W-:Y:S05]  /*0930*/  BRA `(.L_x_4141) ;  /* 0x0000000400b87947 */ /* 0x000fea0003800000 */
.L_x_4148:
        /* <DEDUP_REMOVED lines=11> */
.L_x_4155:
        /* <DEDUP_REMOVED lines=21> */
.L_x_4159:
[----:B------:R-:W-:Y:S05]  /*0b40*/  BSYNC B1 ;  /* 0x0000000000017941 */ /* 0x000fea0003800000 */
.L_x_4158:
[----:B------:R-:W-:Y:S01]  /*0b50*/  LEA R5, R0, 0x3b800000, 0x17 ;  /* 0x3b80000000057811 */ /* 0x000fe200078eb8ff */
[----:B------:R-:W-:-:S05]  /*0b60*/  IMAD.SHL.U32 R0, R3, 0x100000, RZ ;  /* 0x0010000003007824 */ /* 0x000fca00078e00ff */
[----:B------:R-:W-:-:S07]  /*0b70*/  LOP3.LUT R0, R5, R0, R6, 0xfe, !PT ;  /* 0x0000000005007212 */ /* 0x000fce00078efe06 */
.L_x_4157:
[----:B------:R-:W-:Y:S05]  /*0b80*/  BSYNC B0 ;  /* 0x0000000000007941 */ /* 0x000fea0003800000 */
.L_x_4156:
[----:B------:R-:W-:-:S04]  /*0b90*/  FMUL.FTZ R0, R0, 1 ;  /* 0x3f80000000007820 */ /* 0x000fc80000410000 */
[----:B------:R0:W1:Y:S01]  /*0ba0*/  F2F.F64.F32 R36, R0 ;  /* 0x0000000000247310 */ /* 0x0000620000201800 */
[----:B------:R-:W-:Y:S05]  /*0bb0*/  BRA `(.L_x_4141) ;  /* 0x0000000400187947 */ /* 0x000fea0003800000 */
.L_x_4154:
        /* <DEDUP_REMOVED lines=21> */
.L_x_4163:
[----:B------:R-:W-:Y:S05]  /*0d10*/  BSYNC B1 ;  /* 0x0000000000017941 */ /* 0x000fea0003800000 */
.L_x_4162:
[----:B------:R-:W-:Y:S01]  /*0d20*/  LEA R5, R0, 0x37800000, 0x17 ;  /* 0x3780000000057811 */ /* 0x000fe200078eb8ff */
[----:B------:R-:W-:-:S05]  /*0d30*/  IMAD.SHL.U32 R0, R3, 0x200000, RZ ;  /* 0x0020000003007824 */ /* 0x000fca00078e00ff */
[----:B------:R-:W-:-:S07]  /*0d40*/  LOP3.LUT R0, R5, R0, R6, 0xfe, !PT ;  /* 0x0000000005007212 */ /* 0x000fce00078efe06 */
.L_x_4161:
[----:B------:R-:W-:Y:S05]  /*0d50*/  BSYNC B0 ;  /* 0x0000000000007941 */ /* 0x000fea0003800000 */
.L_x_4160:
[----:B------:R-:W-:-:S04]  /*0d60*/  FMUL.FTZ R0, R0, 1 ;  /* 0x3f80000000007820 */ /* 0x000fc80000410000 */
[----:B------:R0:W1:Y:S01]  /*0d70*/  F2F.F64.F32 R36, R0 ;  /* 0x0000000000247310 */ /* 0x0000620000201800 */
[----:B------:R-:W-:Y:S05]  /*0d80*/  BRA `(.L_x_4141) ;  /* 0x0000000000a47947 */ /* 0x000fea0003800000 */
.L_x_4153:
        /* <DEDUP_REMOVED lines=14> */
.L_x_4167:
[----:B------:R-:W-:Y:S05]  /*0e70*/  BSYNC B0 ;  /* 0x0000000000007941 */ /* 0x000fea0003800000 */
.L_x_4166:
[----:B------:R-:W-:-:S04]  /*0e80*/  FMUL.FTZ R0, R0, 1 ;  /* 0x3f80000000007820 */ /* 0x000fc80000410000 */
[----:B------:R0:W1:Y:S01]  /*0e90*/  F2F.F64.F32 R36, R0 ;  /* 0x0000000000247310 */ /* 0x0000620000201800 */
[----:B------:R-:W-:Y:S05]  /*0ea0*/  BRA `(.L_x_4141) ;  /* 0x00000000005c7947 */ /* 0x000fea0003800000 */
.L_x_4140:
        /* <DEDUP_REMOVED lines=16> */
.L_x_4168:
[----:B------:R-:W-:Y:S01]  /*0fb0*/  CS2R R36, SRZ ;  /* 0x0000000000247805 */ /* 0x000fe2000001ff00 */
[----:B------:R-:W-:Y:S06]  /*0fc0*/  BRA `(.L_x_4141) ;  /* 0x0000000000147947 */ /* 0x000fec0003800000 */
.L_x_4165:
[----:B------:R-:W2:Y:S02]  /*0fd0*/  LDG.E.64 R36, desc[UR36][R4.64] ;  /* 0x0000002404247981 */ /* 0x000ea4000c1e1b00 */
[----:B--2---:R-:W0:Y:S01]  /*0fe0*/  I2F.F64.U64 R36, R36 ;  /* 0x0000002400247312 */ /* 0x004e220000301800 */
[----:B------:R-:W-:Y:S05]  /*0ff0*/  BRA `(.L_x_4141) ;  /* 0x0000000000087947 */ /* 0x000fea0003800000 */
.L_x_4164:
[----:B------:R-:W2:Y:S02]  /*1000*/  LDG.E R4, desc[UR36][R4.64] ;  /* 0x0000002404047981 */ /* 0x000ea4000c1e1900 */
[----:B--2---:R0:W1:Y:S02]  /*1010*/  I2F.F64.U32 R36, R4 ;  /* 0x0000000400247312 */ /* 0x0040640000201800 */
.L_x_4141:
[----:B01-3--:R-:W0:Y:S01]  /*1020*/  LDC.64 R4, c[0x0][0x228] ;  /* 0x00008a00ff047b82 */ /* 0x00be220000000a00 */
        /* <DEDUP_REMOVED lines=18> */
.L_x_4172:
[----:B------:R-:W3:Y:S02]  /*1150*/  LDG.E.U8 R4, desc[UR36][R4.64] ;  /* 0x0000002404047981 */ /* 0x000ee4000c1e1100 */
[----:B---3--:R3:W0:Y:S01]  /*1160*/  I2F.F64.U16 R34, R4 ;  /* 0x0000000400227312 */ /* 0x0086220000101800 */
[----:B------:R-:W-:Y:S05]  /*1170*/  BRA `(.L_x_4174) ;  /* 0x0000000c00707947 */ /* 0x000fea0003800000 */
.L_x_4171:
        /* <DEDUP_REMOVED lines=9> */
.L_x_4176:
[----:B------:R-:W3:Y:S02]  /*1210*/  LDG.E R4, desc[UR36][R4.64] ;  /* 0x0000002404047981 */ /* 0x000ee4000c1e1900 */
[----:B---3--:R0:W1:Y:S01]  /*1220*/  I2F.F64 R34, R4 ;  /* 0x0000000400227312 */ /* 0x0080620000201c00 */
[----:B------:R-:W-:Y:S05]  /*1230*/  BRA `(.L_x_4174) ;  /* 0x0000000c00407947 */ /* 0x000fea0003800000 */
.L_x_4175:
[----:B------:R-:W3:Y:S02]  /*1240*/  LDG.E.U16 R4, desc[UR36][R4.64] ;  /* 0x0000002404047981 */ /* 0x000ee4000c1e1500 */
[----:B---3--:R0:W1:Y:S01]  /*1250*/  I2F.F64.S16 R34, R4 ;  /* 0x0000000400227312 */ /* 0x0080620000101c00 */
[----:B------:R-:W-:Y:S05]  /*1260*/  BRA `(.L_x_4174) ;  /* 0x0000000c00347947 */ /* 0x000fea0003800000 */
.L_x_4170:
        /* <DEDUP_REMOVED lines=10> */
.L_x_4178:
[----:B------:R-:W3:Y:S02]  /*1310*/  LDG.E.U16 R0, desc[UR36][R4.64] ;  /* 0x0000002404007981 */ /* 0x000ee4000c1e1500 */
[----:B---3--:R-:W-:-:S05]  /*1320*/  HADD2.F32 R0, -RZ, R0.H0_H0 ;  /* 0x20000000ff007230 */ /* 0x008fca0000004100 */
[----:B------:R-:W-:-:S04]  /*1330*/  FMUL.FTZ R0, R0, 1 ;  /* 0x3f80000000007820 */ /* 0x000fc80000410000 */
[----:B------:R0:W1:Y:S01]  /*1340*/  F2F.F64.F32 R34, R0 ;  /* 0x0000000000227310 */ /* 0x0000620000201800 */
[----:B------:R-:W-:Y:S05]  /*1350*/  BRA `(.L_x_4174) ;  /* 0x0000000800f87947 */ /* 0x000fea0003800000 */
.L_x_4177:
        /* <DEDUP_REMOVED lines=10> */
.L_x_4180:
[----:B------:R-:W3:Y:S02]  /*1400*/  LDG.E.U16 R4, desc[UR36][R4.64] ;  /* 0x0000002404047981 */ /* 0x000ee4000c1e1500 */
[----:B---3--:R-:W-:-:S05]  /*1410*/  HADD2.F32 R0, -RZ, R4.H0_H0 ;  /* 0x20000004ff007230 */ /* 0x008fca0000004100 */
[----:B------:R-:W-:-:S04]  /*1420*/  FMUL.FTZ R0, R0, 1 ;  /* 0x3f80000000007820 */ /* 0x000fc80000410000 */
[----:B------:R0:W1:Y:S01]  /*1430*/  F2F.F64.F32 R34, R0 ;  /* 0x0000000000227310 */ /* 0x0000620000201800 */
[----:B------:R-:W-:Y:S05]  /*1440*/  BRA `(.L_x_4174) ;  /* 0x0000000800bc7947 */ /* 0x000fea0003800000 */
.L_x_4179:
[----:B------:R0:W5:Y:S01]  /*1450*/  LDG.E.64 R34, desc[UR36][R4.64] ;  /* 0x0000002404227981 */ /* 0x000162000c1e1b00 */
[----:B------:R-:W-:Y:S05]  /*1460*/  BRA `(.L_x_4174) ;  /* 0x0000000800b47947 */ /* 0x000fea0003800000 */
.L_x_4169:
        /* <DEDUP_REMOVED lines=13> */
.L_x_4183:
[----:B------:R0:W5:Y:S01]  /*1540*/  LDG.E.64 R34, desc[UR36][R4.64] ;  /* 0x0000002404227981 */ /* 0x000162000c1e1b00 */
[----:B------:R-:W-:Y:S05]  /*1550*/  BRA `(.L_x_4174) ;  /* 0x0000000800787947 */ /* 0x000fea0003800000 */
.L_x_4182:
        /* <DEDUP_REMOVED lines=28> */
.L_x_4185:
[----:B------:R-:W3:Y:S02]  /*1720*/  LDG.E.U8 R4, desc[UR36][R4.64] ;  /* 0x0000002404047981 */ /* 0x000ee4000c1e1100 */
[----:B---3--:R-:W-:-:S05]  /*1730*/  IMAD.SHL.U32 R0, R4, 0x2000000, RZ ;  /* 0x0200000004007824 */ /* 0x008fca00078e00ff */
        /* <DEDUP_REMOVED lines=13> */
.L_x_4184:
[----:B------:R-:W3:Y:S02]  /*1810*/  LDG.E.U16 R0, desc[UR36][R4.64] ;  /* 0x0000002404007981 */ /* 0x000ee4000c1e1500 */
[----:B---3--:R-:W-:-:S04]  /*1820*/  IMAD.U32 R0, R0, 0x10000, RZ ;  /* 0x0001000000007824 */ /* 0x008fc800078e00ff */
[----:B------:R-:W-:-:S04]  /*1830*/  FMUL.FTZ R0, R0, 1 ;  /* 0x3f80000000007820 */ /* 0x000fc80000410000 */
[----:B------:R0:W1:Y:S01]  /*1840*/  F2F.F64.F32 R34, R0 ;  /* 0x0000000000227310 */ /* 0x0000620000201800 */
[----:B------:R-:W-:Y:S05]  /*1850*/  BRA `(.L_x_4174) ;  /* 0x0000000400b87947 */ /* 0x000fea0003800000 */
.L_x_4181:
        /* <DEDUP_REMOVED lines=11> */
.L_x_4188:
        /* <DEDUP_REMOVED lines=21> */
.L_x_4192:
[----:B------:R-:W-:Y:S05]  /*1a60*/  BSYNC B1 ;  /* 0x0000000000017941 */ /* 0x000fea0003800000 */
.L_x_4191:
[----:B------:R-:W-:Y:S01]  /*1a70*/  LEA R5, R0, 0x3b800000, 0x17 ;  /* 0x3b80000000057811 */ /* 0x000fe200078eb8ff */
[----:B------:R-:W-:-:S05]  /*1a80*/  IMAD.SHL.U32 R0, R3, 0x100000, RZ ;  /* 0x0010000003007824 */ /* 0x000fca00078e00ff */
[----:B------:R-:W-:-:S07]  /*1a90*/  LOP3.LUT R0, R5, R0, R6, 0xfe, !PT ;  /* 0x0000000005007212 */ /* 0x000fce00078efe06 */
.L_x_4190:
[----:B------:R-:W-:Y:S05]  /*1aa0*/  BSYNC B0 ;  /* 0x0000000000007941 */ /* 0x000fea0003800000 */
.L_x_4189:
[----:B------:R-:W-:-:S04]  /*1ab0*/  FMUL.FTZ R0, R0, 1 ;  /* 0x3f80000000007820 */ /* 0x000fc80000410000 */
[----:B------:R0:W1:Y:S01]  /*1ac0*/  F2F.F64.F32 R34, R0 ;  /* 0x0000000000227310 */ /* 0x0000620000201800 */
[----:B------:R-:W-:Y:S05]  /*1ad0*/  BRA `(.L_x_4174) ;  /* 0x0000000400187947 */ /* 0x000fea0003800000 */
.L_x_4187:
        /* <DEDUP_REMOVED lines=21> */
.L_x_4196:
[----:B------:R-:W-:Y:S05]  /*1c30*/  BSYNC B1 ;  /* 0x0000000000017941 */ /* 0x000fea0003800000 */
.L_x_4195:
[----:B------:R-:W-:Y:S01]  /*1c40*/  LEA R5, R0, 0x37800000, 0x17 ;  /* 0x3780000000057811 */ /* 0x000fe200078eb8ff */
[----:B------:R-:W-:-:S05]  /*1c50*/  IMAD.SHL.U32 R0, R3, 0x200000, RZ ;  /* 0x0020000003007824 */ /* 0x000fca00078e00ff */
[----:B------:R-:W-:-:S07]  /*1c60*/  LOP3.LUT R0, R5, R0, R6, 0xfe, !PT ;  /* 0x0000000005007212 */ /* 0x000fce00078efe06 */
.L_x_4194:
[----:B------:R-:W-:Y:S05]  /*1c70*/  BSYNC B0 ;  /* 0x0000000000007941 */ /* 0x000fea0003800000 */
.L_x_4193:
[----:B------:R-:W-:-:S04]  /*1c80*/  FMUL.FTZ R0, R0, 1 ;  /* 0x3f80000000007820 */ /* 0x000fc80000410000 */
[----:B------:R0:W1:Y:S01]  /*1c90*/  F2F.F64.F32 R34, R0 ;  /* 0x0000000000227310 */ /* 0x0000620000201800 */
[----:B------:R-:W-:Y:S05]  /*1ca0*/  BRA `(.L_x_4174) ;  /* 0x0000000000a47947 */ /* 0x000fea0003800000 */
.L_x_4186:
        /* <DEDUP_REMOVED lines=14> */
.L_x_4200:
[----:B------:R-:W-:Y:S05]  /*1d90*/  BSYNC B0 ;  /* 0x0000000000007941 */ /* 0x000fea0003800000 */
.L_x_4199:
[----:B------:R-:W-:-:S04]  /*1da0*/  FMUL.FTZ R0, R0, 1 ;  /* 0x3f80000000007820 */ /* 0x000fc80000410000 */
[----:B------:R0:W1:Y:S01]  /*1db0*/  F2F.F64.F32 R34, R0 ;  /* 0x0000000000227310 */ /* 0x0000620000201800 */
[----:B------:R-:W-:Y:S05]  /*1dc0*/  BRA `(.L_x_4174) ;  /* 0x00000000005c7947 */ /* 0x000fea0003800000 */
.L_x_4173:
        /* <DEDUP_REMOVED lines=16> */
.L_x_4201:
[----:B------:R-:W-:Y:S01]  /*1ed0*/  CS2R R34, SRZ ;  /* 0x0000000000227805 */ /* 0x000fe2000001ff00 */
[----:B------:R-:W-:Y:S06]  /*1ee0*/  BRA `(.L_x_4174) ;  /* 0x0000000000147947 */ /* 0x000fec0003800000 */
.L_x_4198:
[----:B------:R-:W3:Y:S02]  /*1ef0*/  LDG.E.64 R34, desc[UR36][R4.64] ;  /* 0x0000002404227981 */ /* 0x000ee4000c1e1b00 */
[----:B---3--:R-:W0:Y:S01]  /*1f00*/  I2F.F64.U64 R34, R34 ;  /* 0x0000002200227312 */ /* 0x008e220000301800 */
[----:B------:R-:W-:Y:S05]  /*1f10*/  BRA `(.L_x_4174) ;  /* 0x0000000000087947 */ /* 0x000fea0003800000 */
.L_x_4197:
[----:B------:R-:W3:Y:S02]  /*1f20*/  LDG.E R4, desc[UR36][R4.64] ;  /* 0x0000002404047981 */ /* 0x000ee4000c1e1900 */
[----:B---3--:R0:W1:Y:S02]  /*1f30*/  I2F.F64.U32 R34, R4 ;  /* 0x0000000400227312 */ /* 0x0080640000201800 */
.L_x_4174:
[----:B------:R-:W2:Y:S02]  /*1f40*/  S2R R22, SR_TID.X ;  /* 0x0000000000167919 */ /* 0x000ea40000002100 */
[----:B--2---:R-:W-:-:S07]  /*1f50*/  VIADD R22, R22, 0x80 ;  /* 0x0000008016167836 */ /* 0x004fce0000000000 */
.L_x_4135:
[----:B------:R-:W-:Y:S05]  /*1f60*/  BSYNC B6 ;  /* 0x0000000000067941 */ /* 0x000fea0003800000 */
.L_x_4134:
        /* <DEDUP_REMOVED lines=24> */
.L_x_4207:
[----:B------:R-:W2:Y:S02]  /*20f0*/  LDG.E.U8 R4, desc[UR36][R4.64] ;  /* 0x0000002404047981 */ /* 0x000ea4000c1e1100 */
[----:B--2---:R0:W2:Y:S01]  /*2100*/  I2F.F64.U16 R28, R4 ;  /* 0x00000004001c7312 */ /* 0x0040a20000101800 */
[----:B------:R-:W-:Y:S05]  /*2110*/  BRA `(.L_x_4209) ;  /* 0x0000000c00707947 */ /* 0x000fea0003800000 */
.L_x_4206:
        /* <DEDUP_REMOVED lines=9> */
.L_x_4211:
[----:B------:R-:W2:Y:S02]  /*21b0*/  LDG.E R4, desc[UR36][R4.64] ;  /* 0x0000002404047981 */ /* 0x000ea4000c1e1900 */
[----:B--2---:R0:W2:Y:S01]  /*21c0*/  I2F.F64 R28, R4 ;  /* 0x00000004001c7312 */ /* 0x0040a20000201c00 */
[----:B------:R-:W-:Y:S05]  /*21d0*/  BRA `(.L_x_4209) ;  /* 0x0000000c00407947 */ /* 0x000fea0003800000 */
.L_x_4210:
[----:B------:R-:W2:Y:S02]  /*21e0*/  LDG.E.U16 R4, desc[UR36][R4.64] ;  /* 0x0000002404047981 */ /* 0x000ea4000c1e1500 */
[----:B--2---:R0:W2:Y:S01]  /*21f0*/  I2F.F64.S16 R28, R4 ;  /* 0x00000004001c7312 */ /* 0x0040a20000101c00 */
[----:B------:R-:W-:Y:S05]  /*2200*/  BRA `(.L_x_4209) ;  /* 0x0000000c00347947 */ /* 0x000fea0003800000 */
.L_x_4205:
        /* <DEDUP_REMOVED lines=10> */
.L_x_4213:
[----:B------:R-:W2:Y:S02]  /*22b0*/  LDG.E.U16 R0, desc[UR36][R4.64] ;  /* 0x0000002404007981 */ /* 0x000ea4000c1e1500 */
[----:B--2---:R-:W-:-:S05]  /*22c0*/  HADD2.F32 R0, -RZ, R0.H0_H0 ;  /* 0x20000000ff007230 */ /* 0x004fca0000004100 */
[----:B------:R-:W-:-:S04]  /*22d0*/  FMUL.FTZ R0, R0, 1 ;  /* 0x3f80000000007820 */ /* 0x000fc80000410000 */
[----:B------:R0:W2:Y:S01]  /*22e0*/  F2F.F64.F32 R28, R0 ;  /* 0x00000000001c7310 */ /* 0x0000a20000201800 */
[----:B------:R-:W-:Y:S05]  /*22f0*/  BRA `(.L_x_4209) ;  /* 0x0000000800f87947 */ /* 0x000fea0003800000 */
.L_x_4212:
        /* <DEDUP_REMOVED lines=10> */
.L_x_4215:
[----:B------:R-:W2:Y:S02]  /*23a0*/  LDG.E.U16 R4, desc[UR36][R4.64] ;  /* 0x0000002404047981 */ /* 0x000ea4000c1e1500 */
[----:B--2---:R-:W-:-:S05]  /*23b0*/  HADD2.F32 R0, -RZ, R4.H0_H0 ;  /* 0x20000004ff007230 */ /* 0x004fca0000004100 */
[----:B------:R-:W-:-:S04]  /*23c0*/  FMUL.FTZ R0, R0, 1 ;  /* 0x3f80000000007820 */ /* 0x000fc80000410000 */
[----:B------:R0:W2:Y:S01]  /*23d0*/  F2F.F64.F32 R28, R0 ;  /* 0x00000000001c7310 */ /* 0x0000a20000201800 */
[----:B------:R-:W-:Y:S05]  /*23e0*/  BRA `(.L_x_4209) ;  /* 0x0000000800bc7947 */ /* 0x000fea0003800000 */
.L_x_4214:
[----:B------:R0:W5:Y:S01]  /*23f0*/  LDG.E.64 R28, desc[UR36][R4.64] ;  /* 0x00000024041c7981 */ /* 0x000162000c1e1b00 */
[----:B------:R-:W-:Y:S05]  /*2400*/  BRA `(.L_x_4209) ;  /* 0x0000000800b47947 */ /* 0x000fea0003800000 */
.L_x_4204:
        /* <DEDUP_REMOVED lines=13> */
.L_x_4218:
[----:B------:R0:W5:Y:S01]  /*24e0*/  LDG.E.64 R28, desc[UR36][R4.64] ;  /* 0x00000024041c7981 */ /* 0x000162000c1e1b00 */
[----:B------:R-:W-:Y:S05]  /*24f0*/  BRA `(.L_x_4209) ;  /* 0x0000000800787947 */ /* 0x000fea0003800000 */
.L_x_4217:
        /* <DEDUP_REMOVED lines=28> */
.L_x_4220:
        /* <DEDUP_REMOVED lines=15> */
.L_x_4219:
[----:B------:R-:W2:Y:S02]  /*27b0*/  LDG.E.U16 R0, desc[UR36][R4.64] ;  /* 0x0000002404007981 */ /* 0x000ea4000c1e1500 */
[----:B--2---:R-:W-:-:S04]  /*27c0*/  IMAD.U32 R0, R0, 0x10000, RZ ;  /* 0x0001000000007824 */ /* 0x004fc800078e00ff */
[----:B------:R-:W-:-:S04]  /*27d0*/  FMUL.FTZ R0, R0, 1 ;  /* 0x3f80000000007820 */ /* 0x000fc80000410000 */
[----:B------:R2:W3:Y:S01]  /*27e0*/  F2F.F64.F32 R28, R0 ;  /* 0x00000000001c7310 */ /* 0x0004e20000201800 */
[----:B------:R-:W-:Y:S05]  /*27f0*/  BRA `(.L_x_4209) ;  /* 0x0000000400b87947 */ /* 0x000fea0003800000 */
.L_x_4216:
        /* <DEDUP_REMOVED lines=11> */
.L_x_4223:
        /* <DEDUP_REMOVED lines=21> */
.L_x_4227:
[----:B------:R-:W-:Y:S05]  /*2a00*/  BSYNC B1 ;  /* 0x0000000000017941 */ /* 0x000fea0003800000 */
.L_x_4226:
[----:B------:R-:W-:Y:S01]  /*2a10*/  LEA R5, R0, 0x3b800000, 0x17 ;  /* 0x3b80000000057811 */ /* 0x000fe200078eb8ff */
[----:B------:R-:W-:-:S05]  /*2a20*/  IMAD.SHL.U32 R0, R3, 0x100000, RZ ;  /* 0x0010000003007824 */ /* 0x000fca00078e00ff */
[----:B------:R-:W-:-:S07]  /*2a30*/  LOP3.LUT R0, R5, R0, R6, 0xfe, !PT ;  /* 0x0000000005007212 */ /* 0x000fce00078efe06 */
.L_x_4225:
[----:B------:R-:W-:Y:S05]  /*2a40*/  BSYNC B0 ;  /* 0x0000000000007941 */ /* 0x000fea0003800000 */
.L_x_4224:
[----:B------:R-:W-:-:S04]  /*2a50*/  FMUL.FTZ R0, R0, 1 ;  /* 0x3f80000000007820 */ /* 0x000fc80000410000 */
[----:B------:R0:W2:Y:S01]  /*2a60*/  F2F.F64.F32 R28, R0 ;  /* 0x00000000001c7310 */ /* 0x0000a20000201800 */
[----:B------:R-:W-:Y:S05]  /*2a70*/  BRA `(.L_x_4209) ;  /* 0x0000000400187947 */ /* 0x000fea0003800000 */
.L_x_4222:
        /* <DEDUP_REMOVED lines=21> */
.L_x_4231:
[----:B------:R-:W-:Y:S05]  /*2bd0*/  BSYNC B1 ;  /* 0x0000000000017941 */ /* 0x000fea0003800000 */
.L_x_4230:
[----:B------:R-:W-:Y:S01]  /*2be0*/  LEA R5, R0, 0x37800000, 0x17 ;  /* 0x3780000000057811 */ /* 0x000fe200078eb8ff */
[----:B------:R-:W-:-:S05]  /*2bf0*/  IMAD.SHL.U32 R0, R3, 0x200000, RZ ;  /* 0x0020000003007824 */ /* 0x000fca00078e00ff */
[----:B------:R-:W-:-:S07]  /*2c00*/  LOP3.LUT R0, R5, R0, R6, 0xfe, !PT ;  /* 0x0000000005007212 */ /* 0x000fce00078efe06 */
.L_x_4229:
[----:B------:R-:W-:Y:S05]  /*2c10*/  BSYNC B0 ;  /* 0x0000000000007941 */ /* 0x000fea0003800000 */
.L_x_4228:
[----:B------:R-:W-:-:S04]  /*2c20*/  FMUL.FTZ R0, R0, 1 ;  /* 0x3f80000000007820 */ /* 0x000fc80000410000 */
[----:B------:R0:W2:Y:S01]  /*2c30*/  F2F.F64.F32 R28, R0 ;  /* 0x00000000001c7310 */ /* 0x0000a20000201800 */
[----:B------:R-:W-:Y:S05]  /*2c40*/  BRA `(.L_x_4209) ;  /* 0x0000000000a47947 */ /* 0x000fea0003800000 */
.L_x_4221:
        /* <DEDUP_REMOVED lines=14> */
.L_x_4235:
[----:B------:R-:W-:Y:S05]  /*2d30*/  BSYNC B0 ;  /* 0x0000000000007941 */ /* 0x000fea0003800000 */
.L_x_4234:
[----:B------:R-:W-:-:S04]  /*2d40*/  FMUL.FTZ R0, R0, 1 ;  /* 0x3f80000000007820 */ /* 0x000fc80000410000 */
[----:B------:R0:W2:Y:S01]  /*2d50*/  F2F.F64.F32 R28, R0 ;  /* 0x00000000001c7310 */ /* 0x0000a20000201800 */
[----:B------:R-:W-:Y:S05]  /*2d60*/  BRA `(.L_x_4209) ;  /* 0x00000000005c7947 */ /* 0x000fea0003800000 */
.L_x_4208:
        /* <DEDUP_REMOVED lines=16> */
.L_x_4236:
[----:B------:R-:W-:Y:S01]  /*2e70*/  CS2R R28, SRZ ;  /* 0x00000000001c7805 */ /* 0x000fe2000001ff00 */
[----:B------:R-:W-:Y:S06]  /*2e80*/  BRA `(.L_x_4209) ;  /* 0x0000000000147947 */ /* 0x000fec0003800000 */
.L_x_4233:
[----:B------:R-:W2:Y:S02]  /*2e90*/  LDG.E.64 R28, desc[UR36][R4.64] ;  /* 0x00000024041c7981 */ /* 0x000ea4000c1e1b00 */
[----:B--2---:R-:W0:Y:S01]  /*2ea0*/  I2F.F64.U64 R28, R28 ;  /* 0x0000001c001c7312 */ /* 0x004e220000301800 */
[----:B------:R-:W-:Y:S05]  /*2eb0*/  BRA `(.L_x_4209) ;  /* 0x0000000000087947 */ /* 0x000fea0003800000 */
.L_x_4232:
[----:B------:R-:W2:Y:S02]  /*2ec0*/  LDG.E R4, desc[UR36][R4.64] ;  /* 0x0000002404047981 */ /* 0x000ea4000c1e1900 */
[----:B--2---:R0:W2:Y:S02]  /*2ed0*/  I2F.F64.U32 R28, R4 ;  /* 0x00000004001c7312 */ /* 0x0040a40000201800 */
.L_x_4209:
        /* <DEDUP_REMOVED lines=19> */
.L_x_4240:
[----:B------:R-:W2:Y:S02]  /*3010*/  LDG.E.U8 R4, desc[UR36][R4.64] ;  /* 0x0000002404047981 */ /* 0x000ea4000c1e1100 */
[----:B--2---:R0:W2:Y:S01]  /*3020*/  I2F.F64.U16 R30, R4 ;  /* 0x00000004001e7312 */ /* 0x0040a20000101800 */
[----:B------:R-:W-:Y:S05]  /*3030*/  BRA `(.L_x_4242) ;  /* 0x0000000c00707947 */ /* 0x000fea0003800000 */
.L_x_4239:
        /* <DEDUP_REMOVED lines=9> */
.L_x_4244:
[----:B------:R-:W2:Y:S02]  /*30d0*/  LDG.E R4, desc[UR36][R4.64] ;  /* 0x0000002404047981 */ /* 0x000ea4000c1e1900 */
[----:B--2---:R0:W2:Y:S01]  /*30e0*/  I2F.F64 R30, R4 ;  /* 0x00000004001e7312 */ /* 0x0040a20000201c00 */
[----:B------:R-:W-:Y:S05]  /*30f0*/  BRA `(.L_x_4242) ;  /* 0x0000000c00407947 */ /* 0x000fea0003800000 */
.L_x_4243:
[----:B------:R-:W2:Y:S02]  /*3100*/  LDG.E.U16 R4, desc[UR36][R4.64] ;  /* 0x0000002404047981 */ /* 0x000ea4000c1e1500 */
[----:B--2---:R0:W2:Y:S01]  /*3110*/  I2F.F64.S16 R30, R4 ;  /* 0x00000004001e7312 */ /* 0x0040a20000101c00 */
[----:B------:R-:W-:Y:S05]  /*3120*/  BRA `(.L_x_4242) ;  /* 0x0000000c00347947 */ /* 0x000fea0003800000 */
.L_x_4238:
        /* <DEDUP_REMOVED lines=10> */
.L_x_4246:
[----:B------:R-:W2:Y:S02]  /*31d0*/  LDG.E.U16 R0, desc[UR36][R4.64] ;  /* 0x0000002404007981 */ /* 0x000ea4000c1e1500 */
[----:B--2---:R-:W-:-:S05]  /*31e0*/  HADD2.F32 R0, -RZ, R0.H0_H0 ;  /* 0x20000000ff007230 */ /* 0x004fca0000004100 */
[----:B------:R-:W-:-:S04]  /*31f0*/  FMUL.FTZ R0, R0, 1 ;  /* 0x3f80000000007820 */ /* 0x000fc80000410000 */
[----:B------:R0:W2:Y:S01]  /*3200*/  F2F.F64.F32 R30, R0 ;  /* 0x00000000001e7310 */ /* 0x0000a20000201800 */
[----:B------:R-:W-:Y:S05]  /*3210*/  BRA `(.L_x_4242) ;  /* 0x0000000800f87947 */ /* 0x000fea0003800000 */
.L_x_4245:
        /* <DEDUP_REMOVED lines=10> */
.L_x_4248:
[----:B------:R-:W2:Y:S02]  /*32c0*/  LDG.E.U16 R4, desc[UR36][R4.64] ;  /* 0x0000002404047981 */ /* 0x000ea4000c1e1500 */
[----:B--2---:R-:W-:-:S05]  /*32d0*/  HADD2.F32 R0, -RZ, R4.H0_H0 ;  /* 0x20000004ff007230 */ /* 0x004fca0000004100 */
[----:B------:R-:W-:-:S04]  /*32e0*/  FMUL.FTZ R0, R0, 1 ;  /* 0x3f80000000007820 */ /* 0x000fc80000410000 */
[----:B------:R0:W2:Y:S01]  /*32f0*/  F2F.F64.F32 R30, R0 ;  /* 0x00000000001e7310 */ /* 0x0000a20000201800 */
[----:B------:R-:W-:Y:S05]  /*3300*/  BRA `(.L_x_4242) ;  /* 0x0000000800bc7947 */ /* 0x000fea0003800000 */
.L_x_4247:
[----:B------:R0:W5:Y:S01]  /*3310*/  LDG.E.64 R30, desc[UR36][R4.64] ;  /* 0x00000024041e7981 */ /* 0x000162000c1e1b00 */
[----:B------:R-:W-:Y:S05]  /*3320*/  BRA `(.L_x_4242) ;  /* 0x0000000800b47947 */ /* 0x000fea0003800000 */
.L_x_4237:
        /* <DEDUP_REMOVED lines=13> */
.L_x_4251:
[----:B------:R0:W5:Y:S01]  /*3400*/  LDG.E.64 R30, desc[UR36][R4.64] ;  /* 0x00000024041e7981 */ /* 0x000162000c1e1b00 */
[----:B------:R-:W-:Y:S05]  /*3410*/  BRA `(.L_x_4242) ;  /* 0x0000000800787947 */ /* 0x000fea0003800000 */
.L_x_4250:
        /* <DEDUP_REMOVED lines=28> */
.L_x_4253:
        /* <DEDUP_REMOVED lines=15> */
.L_x_4252:
[----:B------:R-:W2:Y:S02]  /*36d0*/  LDG.E.U16 R0, desc[UR36][R4.64] ;  /* 0x0000002404007981 */ /* 0x000ea4000c1e1500 */
[----:B--2---:R-:W-:-:S04]  /*36e0*/  IMAD.U32 R0, R0, 0x10000, RZ ;  /* 0x0001000000007824 */ /* 0x004fc800078e00ff */
[----:B------:R-:W-:-:S04]  /*36f0*/  FMUL.FTZ R0, R0, 1 ;  /* 0x3f80000000007820 */ /* 0x000fc80000410000 */
[----:B------:R0:W2:Y:S01]  /*3700*/  F2F.F64.F32 R30, R0 ;  /* 0x00000000001e7310 */ /* 0x0000a20000201800 */
[----:B------:R-:W-:Y:S05]  /*3710*/  BRA `(.L_x_4242) ;  /* 0x0000000400b87947 */ /* 0x000fea0003800000 */
.L_x_4249:
        /* <DEDUP_REMOVED lines=11> */
.L_x_4256:
        /* <DEDUP_REMOVED lines=21> */
.L_x_4260:
[----:B------:R-:W-:Y:S05]  /*3920*/  BSYNC B1 ;  /* 0x0000000000017941 */ /* 0x000fea0003800000 */
.L_x_4259:
[----:B------:R-:W-:Y:S01]  /*3930*/  LEA R5, R0, 0x3b800000, 0x17 ;  /* 0x3b80000000057811 */ /* 0x000fe200078eb8ff */
[----:B------:R-:W-:-:S05]  /*3940*/  IMAD.SHL.U32 R0, R3, 0x100000, RZ ;  /* 0x0010000003007824 */ /* 0x000fca00078e00ff */
[----:B------:R-:W-:-:S07]  /*3950*/  LOP3.LUT R0, R5, R0, R6, 0xfe, !PT ;  /* 0x0000000005007212 */ /* 0x000fce00078efe06 */
.L_x_4258:
[----:B------:R-:W-:Y:S05]  /*3960*/  BSYNC B0 ;  /* 0x0000000000007941 */ /* 0x000fea0003800000 */
.L_x_4257:
[----:B------:R-:W-:-:S04]  /*3970*/  FMUL.FTZ R0, R0, 1 ;  /* 0x3f80000000007820 */ /* 0x000fc80000410000 */
[----:B------:R0:W2:Y:S01]  /*3980*/  F2F.F64.F32 R30, R0 ;  /* 0x00000000001e7310 */ /* 0x0000a20000201800 */
[----:B------:R-:W-:Y:S05]  /*3990*/  BRA `(.L_x_4242) ;  /* 0x0000000400187947 */ /* 0x000fea0003800000 */
.L_x_4255:
        /* <DEDUP_REMOVED lines=21> */
.L_x_4264:
[----:B------:R-:W-:Y:S05]  /*3af0*/  BSYNC B1 ;  /* 0x0000000000017941 */ /* 0x000fea0003800000 */
.L_x_4263:
[----:B------:R-:W-:Y:S01]  /*3b00*/  LEA R5, R0, 0x37800000, 0x17 ;  /* 0x3780000000057811 */ /* 0x000fe200078eb8ff */
[----:B------:R-:W-:-:S05]  /*3b10*/  IMAD.SHL.U32 R0, R3, 0x200000, RZ ;  /* 0x0020000003007824 */ /* 0x000fca00078e00ff */
[----:B------:R-:W-:-:S07]  /*3b20*/  LOP3.LUT R0, R5, R0, R6, 0xfe, !PT ;  /* 0x0000000005007212 */ /* 0x000fce00078efe06 */
.L_x_4262:
[----:B------:R-:W-:Y:S05]  /*3b30*/  BSYNC B0 ;  /* 0x0000000000007941 */ /* 0x000fea0003800000 */
.L_x_4261:
[----:B------:R-:W-:-:S04]  /*3b40*/  FMUL.FTZ R0, R0, 1 ;  /* 0x3f80000000007820 */ /* 0x000fc80000410000 */
[----:B------:R0:W2:Y:S01]  /*3b50*/  F2F.F64.F32 R30, R0 ;  /* 0x00000000001e7310 */ /* 0x0000a20000201800 */
[----:B------:R-:W-:Y:S05]  /*3b60*/  BRA `(.L_x_4242) ;  /* 0x0000000000a47947 */ /* 0x000fea0003800000 */
.L_x_4254:
        /* <DEDUP_REMOVED lines=14> */
.L_x_4268:
[----:B------:R-:W-:Y:S05]  /*3c50*/  BSYNC B0 ;  /* 0x0000000000007941 */ /* 0x000fea0003800000 */
.L_x_4267:
[----:B------:R-:W-:-:S04]  /*3c60*/  FMUL.FTZ R0, R0, 1 ;  /* 0x3f80000000007820 */ /* 0x000fc80000410000 */
[----:B------:R0:W2:Y:S01]  /*3c70*/  F2F.F64.F32 R30, R0 ;  /* 0x00000000001e7310 */ /* 0x0000a20000201800 */
[----:B------:R-:W-:Y:S05]  /*3c80*/  BRA `(.L_x_4242) ;  /* 0x00000000005c7947 */ /* 0x000fea0003800000 */
.L_x_4241:
        /* <DEDUP_REMOVED lines=16> */
.L_x_4269:
[----:B------:R-:W-:Y:S01]  /*3d90*/  CS2R R30, SRZ ;  /* 0x00000000001e7805 */ /* 0x000fe2000001ff00 */
[----:B------:R-:W-:Y:S06]  /*3da0*/  BRA `(.L_x_4242) ;  /* 0x0000000000147947 */ /* 0x000fec0003800000 */
.L_x_4266:
[----:B------:R-:W2:Y:S02]  /*3db0*/  LDG.E.64 R30, desc[UR36][R4.64] ;  /* 0x00000024041e7981 */ /* 0x000ea4000c1e1b00 */
[----:B--2---:R-:W0:Y:S01]  /*3dc0*/  I2F.F64.U64 R30, R30 ;  /* 0x0000001e001e7312 */ /* 0x004e220000301800 */
[----:B------:R-:W-:Y:S05]  /*3dd0*/  BRA `(.L_x_4242) ;  /* 0x0000000000087947 */ /* 0x000fea0003800000 */
.L_x_4265:
[----:B------:R-:W2:Y:S02]  /*3de0*/  LDG.E R4, desc[UR36][R4.64] ;  /* 0x0000002404047981 */ /* 0x000ea4000c1e1900 */
[----:B--2---:R0:W2:Y:S02]  /*3df0*/  I2F.F64.U32 R30, R4 ;  /* 0x00000004001e7312 */ /* 0x0040a40000201800 */
.L_x_4242:
[----:B------:R-:W-:-:S07]  /*3e00*/  VIADD R22, R22, 0x80 ;  /* 0x0000008016167836 */ /* 0x000fce0000000000 */
.L_x_4203:
[----:B------:R-:W-:Y:S05]  /*3e10*/  BSYNC B6 ;  /* 0x0000000000067941 */ /* 0x000fea0003800000 */
.L_x_4202:
        /* <DEDUP_REMOVED lines=26> */
.L_x_4275:
[----:B------:R-:W3:Y:S02]  /*3fc0*/  LDG.E.U8 R4, desc[UR36][R4.64] ;  /* 0x0000002404047981 */ /* 0x000ee4000c1e1100 */
[----:B---3--:R0:W3:Y:S01]  /*3fd0*/  I2F.F64.U16 R24, R4 ;  /* 0x0000000400187312 */ /* 0x0080e20000101800 */
[----:B------:R-:W-:Y:S05]  /*3fe0*/  BRA `(.L_x_4277) ;  /* 0x0000000c00707947 */ /* 0x000fea0003800000 */
.L_x_4274:
        /* <DEDUP_REMOVED lines=9> */
.L_x_4279:
[----:B------:R-:W3:Y:S02]  /*4080*/  LDG.E R4, desc[UR36][R4.64] ;  /* 0x0000002404047981 */ /* 0x000ee4000c1e1900 */
[----:B---3--:R0:W3:Y:S01]  /*4090*/  I2F.F64 R24, R4 ;  /* 0x0000000400187312 */ /* 0x0080e20000201c00 */
[----:B------:R-:W-:Y:S05]  /*40a0*/  BRA `(.L_x_4277) ;  /* 0x0000000c00407947 */ /* 0x000fea0003800000 */
.L_x_4278:
[----:B------:R-:W3:Y:S02]  /*40b0*/  LDG.E.U16 R4, desc[UR36][R4.64] ;  /* 0x0000002404047981 */ /* 0x000ee4000c1e1500 */
[----:B---3--:R0:W3:Y:S01]  /*40c0*/  I2F.F64.S16 R24, R4 ;  /* 0x0000000400187312 */ /* 0x0080e20000101c00 */
[----:B------:R-:W-:Y:S05]  /*40d0*/  BRA `(.L_x_4277) ;  /* 0x0000000c00347947 */ /* 0x000fea0003800000 */
.L_x_4273:
        /* <DEDUP_REMOVED lines=10> */
.L_x_4281:
[----:B------:R-:W3:Y:S02]  /*4180*/  LDG.E.U16 R0, desc[UR36][R4.64] ;  /* 0x0000002404007981 */ /* 0x000ee4000c1e1500 */
[----:B---3--:R-:W-:-:S05]  /*4190*/  HADD2.F32 R0, -RZ, R0.H0_H0 ;  /* 0x20000000ff007230 */ /* 0x008fca0000004100 */
[----:B------:R-:W-:-:S04]  /*41a0*/  FMUL.FTZ R0, R0, 1 ;  /* 0x3f80000000007820 */ /* 0x000fc80000410000 */
[----:B------:R0:W3:Y:S01]  /*41b0*/  F2F.F64.F32 R24, R0 ;  /* 0x0000000000187310 */ /* 0x0000e20000201800 */
[----:B------:R-:W-:Y:S05]  /*41c0*/  BRA `(.L_x_4277) ;  /* 0x0000000800f87947 */ /* 0x000fea0003800000 */
.L_x_4280:
        /* <DEDUP_REMOVED lines=10> */
.L_x_4283:
[----:B------:R-:W3:Y:S02]  /*4270*/  LDG.E.U16 R4, desc[UR36][R4.64] ;  /* 0x0000002404047981 */ /* 0x000ee4000c1e1500 */
[----:B---3--:R-:W-:-:S05]  /*4280*/  HADD2.F32 R0, -RZ, R4.H0_H0 ;  /* 0x20000004ff007230 */ /* 0x008fca0000004100 */
[----:B------:R-:W-:-:S04]  /*4290*/  FMUL.FTZ R0, R0, 1 ;  /* 0x3f80000000007820 */ /* 0x000fc80000410000 */
[----:B------:R0:W3:Y:S01]  /*42a0*/  F2F.F64.F32 R24, R0 ;  /* 0x0000000000187310 */ /* 0x0000e20000201800 */
[----:B------:R-:W-:Y:S05]  /*42b0*/  BRA `(.L_x_4277) ;  /* 0x0000000800bc7947 */ /* 0x000fea0003800000 */
.L_x_4282:
[----:B------:R0:W5:Y:S01]  /*42c0*/  LDG.E.64 R24, desc[UR36][R4.64] ;  /* 0x0000002404187981 */ /* 0x000162000c1e1b00 */
[----:B------:R-:W-:Y:S05]  /*42d0*/  BRA `(.L_x_4277) ;  /* 0x0000000800b47947 */ /* 0x000fea0003800000 */
.L_x_4272:
        /* <DEDUP_REMOVED lines=13> */
.L_x_4286:
[----:B------:R0:W5:Y:S01]  /*43b0*/  LDG.E.64 R24, desc[UR36][R4.64] ;  /* 0x0000002404187981 */ /* 0x000162000c1e1b00 */
[----:B------:R-:W-:Y:S05]  /*43c0*/  BRA `(.L_x_4277) ;  /* 0x0000000800787947 */ /* 0x000fea0003800000 */
.L_x_4285:
        /* <DEDUP_REMOVED lines=28> */
.L_x_4288:
        /* <DEDUP_REMOVED lines=13> */
[----:B------:R0:W3:Y:S01]  /*4660*/  F2F.F64.F32 R24, R0 ;  /* 0x0000000000187310 */ /* 0x0000e20000201800 */
[----:B------:R-:W-:Y:S05]  /*4670*/  BRA `(.L_x_4277) ;  /* 0x0000000400cc7947 */ /* 0x000fea0003800000 */
.L_x_4287:
[----:B------:R-:W3:Y:S02]  /*4680*/  LDG.E.U16 R0, desc[UR36][R4.64] ;  /* 0x0000002404007981 */ /* 0x000ee4000c1e1500 */
[----:B---3--:R-:W-:-:S04]  /*4690*/  IMAD.U32 R0, R0, 0x10000, RZ ;  /* 0x0001000000007824 */ /* 0x008fc800078e00ff */
[----:B------:R-:W-:-:S04]  /*46a0*/  FMUL.FTZ R0, R0, 1 ;  /* 0x3f80000000007820 */ /* 0x000fc80000410000 */
[----:B------:R3:W0:Y:S01]  /*46b0*/  F2F.F64.F32 R24, R0 ;  /* 0x0000000000187310 */ /* 0x0006220000201800 */
[----:B------:R-:W-:Y:S05]  /*46c0*/  BRA `(.L_x_4277) ;  /* 0x0000000400b87947 */ /* 0x000fea0003800000 */
.L_x_4284:
        /* <DEDUP_REMOVED lines=11> */
.L_x_4291:
        /* <DEDUP_REMOVED lines=21> */
.L_x_4295:
[----:B------:R-:W-:Y:S05]  /*48d0*/  BSYNC B1 ;  /* 0x0000000000017941 */ /* 0x000fea0003800000 */
.L_x_4294:
[----:B------:R-:W-:Y:S01]  /*48e0*/  LEA R5, R0, 0x3b800000, 0x17 ;  /* 0x3b80000000057811 */ /* 0x000fe200078eb8ff */
[----:B------:R-:W-:-:S05]  /*48f0*/  IMAD.SHL.U32 R0, R3, 0x100000, RZ ;  /* 0x0010000003007824 */ /* 0x000fca00078e00ff */
[----:B------:R-:W-:-:S07]  /*4900*/  LOP3.LUT R0, R5, R0, R6, 0xfe, !PT ;  /* 0x0000000005007212 */ /* 0x000fce00078efe06 */
.L_x_4293:
[----:B------:R-:W-:Y:S05]  /*4910*/  BSYNC B0 ;  /* 0x0000000000007941 */ /* 0x000fea0003800000 */
.L_x_4292:
[----:B------:R-:W-:-:S04]  /*4920*/  FMUL.FTZ R0, R0, 1 ;  /* 0x3f80000000007820 */ /* 0x000fc80000410000 */
[----:B------:R0:W3:Y:S01]  /*4930*/  F2F.F64.F32 R24, R0 ;  /* 0x0000000000187310 */ /* 0x0000e20000201800 */
[----:B------:R-:W-:Y:S05]  /*4940*/  BRA `(.L_x_4277) ;  /* 0x0000000400187947 */ /* 0x000fea0003800000 */
.L_x_4290:
        /* <DEDUP_REMOVED lines=21> */
.L_x_4299:
[----:B------:R-:W-:Y:S05]  /*4aa0*/  BSYNC B1 ;  /* 0x0000000000017941 */ /* 0x000fea0003800000 */
.L_x_4298:
[----:B------:R-:W-:Y:S01]  /*4ab0*/  LEA R5, R0, 0x37800000, 0x17 ;  /* 0x3780000000057811 */ /* 0x000fe200078eb8ff */
[----:B------:R-:W-:-:S05]  /*4ac0*/  IMAD.SHL.U32 R0, R3, 0x200000, RZ ;  /* 0x0020000003007824 */ /* 0x000fca00078e00ff */
[----:B------:R-:W-:-:S07]  /*4ad0*/  LOP3.LUT R0, R5, R0, R6, 0xfe, !PT ;  /* 0x0000000005007212 */ /* 0x000fce00078efe06 */
.L_x_4297:
[----:B------:R-:W-:Y:S05]  /*4ae0*/  BSYNC B0 ;  /* 0x0000000000007941 */ /* 0x000fea0003800000 */
.L_x_4296:
[----:B------:R-:W-:-:S04]  /*4af0*/  FMUL.FTZ R0, R0, 1 ;  /* 0x3f80000000007820 */ /* 0x000fc80000410000 */
[----:B------:R0:W3:Y:S01]  /*4b00*/  F2F.F64.F32 R24, R0 ;  /* 0x0000000000187310 */ /* 0x0000e20000201800 */
[----:B------:R-:W-:Y:S05]  /*4b10*/  BRA `(.L_x_4277) ;  /* 0x0000000000a47947 */ /* 0x000fea0003800000 */
.L_x_4289:
        /* <DEDUP_REMOVED lines=14> */
.L_x_4303:
[----:B------:R-:W-:Y:S05]  /*4c00*/  BSYNC B0 ;  /* 0x0000000000007941 */ /* 0x000fea0003800000 */
.L_x_4302:
[----:B------:R-:W-:-:S04]  /*4c10*/  FMUL.FTZ R0, R0, 1 ;  /* 0x3f80000000007820 */ /* 0x000fc80000410000 */
[----:B------:R0:W3:Y:S01]  /*4c20*/  F2F.F64.F32 R24, R0 ;  /* 0x0000000000187310 */ /* 0x0000e20000201800 */
[----:B------:R-:W-:Y:S05]  /*4c30*/  BRA `(.L_x_4277) ;  /* 0x00000000005c7947 */ /* 0x000fea0003800000 */
.L_x_4276:
        /* <DEDUP_REMOVED lines=16> */
.L_x_4304:
[----:B------:R-:W-:Y:S01]  /*4d40*/  CS2R R24, SRZ ;  /* 0x0000000000187805 */ /* 0x000fe2000001ff00 */
[----:B------:R-:W-:Y:S06]  /*4d50*/  BRA `(.L_x_4277) ;  /* 0x0000000000147947 */ /* 0x000fec0003800000 */
.L_x_4301:
[----:B------:R-:W3:Y:S02]  /*4d60*/  LDG.E.64 R24, desc[UR36][R4.64] ;  /* 0x0000002404187981 */ /* 0x000ee4000c1e1b00 */
[----:B---3--:R-:W0:Y:S01]  /*4d70*/  I2F.F64.U64 R24, R24 ;  /* 0x0000001800187312 */ /* 0x008e220000301800 */
[----:B------:R-:W-:Y:S05]  /*4d80*/  BRA `(.L_x_4277) ;  /* 0x0000000000087947 */ /* 0x000fea0003800000 */
.L_x_4300:
[----:B------:R-:W3:Y:S02]  /*4d90*/  LDG.E R4, desc[UR36][R4.64] ;  /* 0x0000002404047981 */ /* 0x000ee4000c1e1900 */
[----:B---3--:R0:W3:Y:S02]  /*4da0*/  I2F.F64.U32 R24, R4 ;  /* 0x0000000400187312 */ /* 0x0080e40000201800 */
.L_x_4277:
        /* <DEDUP_REMOVED lines=19> */
.L_x_4308:
[----:B------:R-:W3:Y:S02]  /*4ee0*/  LDG.E.U8 R4, desc[UR36][R4.64] ;  /* 0x0000002404047981 */ /* 0x000ee4000c1e1100 */
[----:B---3--:R0:W3:Y:S01]  /*4ef0*/  I2F.F64.U16 R18, R4 ;  /* 0x0000000400127312 */ /* 0x0080e20000101800 */
[----:B------:R-:W-:Y:S05]  /*4f00*/  BRA `(.L_x_4310) ;  /* 0x0000000c00707947 */ /* 0x000fea0003800000 */
.L_x_4307:
        /* <DEDUP_REMOVED lines=9> */
.L_x_4312:
[----:B------:R-:W3:Y:S02]  /*4fa0*/  LDG.E R4, desc[UR36][R4.64] ;  /* 0x0000002404047981 */ /* 0x000ee4000c1e1900 */
[----:B---3--:R0:W3:Y:S01]  /*4fb0*/  I2F.F64 R18, R4 ;  /* 0x0000000400127312 */ /* 0x0080e20000201c00 */
[----:B------:R-:W-:Y:S05]  /*4fc0*/  BRA `(.L_x_4310) ;  /* 0x0000000c00407947 */ /* 0x000fea0003800000 */
.L_x_4311:
[----:B------:R-:W3:Y:S02]  /*4fd0*/  LDG.E.U16 R4, desc[UR36][R4.64] ;  /* 0x0000002404047981 */ /* 0x000ee4000c1e1500 */
[----:B---3--:R0:W3:Y:S01]  /*4fe0*/  I2F.F64.S16 R18, R4 ;  /* 0x0000000400127312 */ /* 0x0080e20000101c00 */
[----:B------:R-:W-:Y:S05]  /*4ff0*/  BRA `(.L_x_4310) ;  /* 0x0000000c00347947 */ /* 0x000fea0003800000 */
.L_x_4306:
        /* <DEDUP_REMOVED lines=10> */
.L_x_4314:
[----:B------:R-:W3:Y:S02]  /*50a0*/  LDG.E.U16 R0, desc[UR36][R4.64] ;  /* 0x0000002404007981 */ /* 0x000ee4000c1e1500 */
[----:B---3--:R-:W-:-:S05]  /*50b0*/  HADD2.F32 R0, -RZ, R0.H0_H0 ;  /* 0x20000000ff007230 */ /* 0x008fca0000004100 */
[----:B------:R-:W-:-:S04]  /*50c0*/  FMUL.FTZ R0, R0, 1 ;  /* 0x3f80000000007820 */ /* 0x000fc80000410000 */
[----:B------:R0:W3:Y:S01]  /*50d0*/  F2F.F64.F32 R18, R0 ;  /* 0x0000000000127310 */ /* 0x0000e20000201800 */
[----:B------:R-:W-:Y:S05]  /*50e0*/  BRA `(.L_x_4310) ;  /* 0x0000000800f87947 */ /* 0x000fea0003800000 */
.L_x_4313:
        /* <DEDUP_REMOVED lines=10> */
.L_x_4316:
[----:B------:R-:W3:Y:S02]  /*5190*/  LDG.E.U16 R4, desc[UR36][R4.64] ;  /* 0x0000002404047981 */ /* 0x000ee4000c1e1500 */
[----:B---3--:R-:W-:-:S05]  /*51a0*/  HADD2.F32 R0, -RZ, R4.H0_H0 ;  /* 0x20000004ff007230 */ /* 0x008fca0000004100 */
[----:B------:R-:W-:-:S04]  /*51b0*/  FMUL.FTZ R0, R0, 1 ;  /* 0x3f80000000007820 */ /* 0x000fc80000410000 */
[----:B------:R0:W3:Y:S01]  /*51c0*/  F2F.F64.F32 R18, R0 ;  /* 0x0000000000127310 */ /* 0x0000e20000201800 */
[----:B------:R-:W-:Y:S05]  /*51d0*/  BRA `(.L_x_4310) ;  /* 0x0000000800bc7947 */ /* 0x000fea0003800000 */
.L_x_4315:
[----:B------:R0:W5:Y:S01]  /*51e0*/  LDG.E.64 R18, desc[UR36][R4.64] ;  /* 0x0000002404127981 */ /* 0x000162000c1e1b00 */
[----:B------:R-:W-:Y:S05]  /*51f0*/  BRA `(.L_x_4310) ;  /* 0x0000000800b47947 */ /* 0x000fea0003800000 */
.L_x_4305:
        /* <DEDUP_REMOVED lines=13> */
.L_x_4319:
[----:B------:R0:W5:Y:S01]  /*52d0*/  LDG.E.64 R18, desc[UR36][R4.64] ;  /* 0x0000002404127981 */ /* 0x000162000c1e1b00 */
[----:B------:R-:W-:Y:S05]  /*52e0*/  BRA `(.L_x_4310) ;  /* 0x0000000800787947 */ /* 0x000fea0003800000 */
.L_x_4318:
        /* <DEDUP_REMOVED lines=28> */
.L_x_4321:
        /* <DEDUP_REMOVED lines=15> */
.L_x_4320:
[----:B------:R-:W3:Y:S02]  /*55a0*/  LDG.E.U16 R0, desc[UR36][R4.64] ;  /* 0x0000002404007981 */ /* 0x000ee4000c1e1500 */
[----:B---3--:R-:W-:-:S04]  /*55b0*/  IMAD.U32 R0, R0, 0x10000, RZ ;  /* 0x0001000000007824 */ /* 0x008fc800078e00ff */
[----:B------:R-:W-:-:S04]  /*55c0*/  FMUL.FTZ R0, R0, 1 ;  /* 0x3f80000000007820 */ /* 0x000fc80000410000 */
[----:B------:R0:W3:Y:S01]  /*55d0*/  F2F.F64.F32 R18, R0 ;  /* 0x0000000000127310 */ /* 0x0000e20000201800 */
[----:B------:R-:W-:Y:S05]  /*55e0*/  BRA `(.L_x_4310) ;  /* 0x0000000400b87947 */ /* 0x000fea0003800000 */
.L_x_4317:
        /* <DEDUP_REMOVED lines=11> */
.L_x_4324:
        /* <DEDUP_REMOVED lines=21> */
.L_x_4328:
[----:B------:R-:W-:Y:S05]  /*57f0*/  BSYNC B1 ;  /* 0x0000000000017941 */ /* 0x000fea0003800000 */
.L_x_4327:
[----:B------:R-:W-:Y:S01]  /*5800*/  LEA R5, R0, 0x3b800000, 0x17 ;  /* 0x3b80000000057811 */ /* 0x000fe200078eb8ff */
[----:B------:R-:W-:-:S05]  /*5810*/  IMAD.SHL.U32 R0, R3, 0x100000, RZ ;  /* 0x0010000003007824 */ /* 0x000fca00078e00ff */
[----:B------:R-:W-:-:S07]  /*5820*/  LOP3.LUT R0, R5, R0, R6, 0xfe, !PT ;  /* 0x0000000005007212 */ /* 0x000fce00078efe06 */
.L_x_4326:
[----:B------:R-:W-:Y:S05]  /*5830*/  BSYNC B0 ;  /* 0x0000000000007941 */ /* 0x000fea0003800000 */
.L_x_4325:
[----:B------:R-:W-:-:S04]  /*5840*/  FMUL.FTZ R0, R0, 1 ;  /* 0x3f80000000007820 */ /* 0x000fc80000410000 */
[----:B------:R0:W3:Y:S01]  /*5850*/  F2F.F64.F32 R18, R0 ;  /* 0x0000000000127310 */ /* 0x0000e20000201800 */
[----:B------:R-:W-:Y:S05]  /*5860*/  BRA `(.L_x_4310) ;  /* 0x0000000400187947 */ /* 0x000fea0003800000 */
.L_x_4323:
        /* <DEDUP_REMOVED lines=21> */
.L_x_4332:
[----:B------:R-:W-:Y:S05]  /*59c0*/  BSYNC B1 ;  /* 0x0000000000017941 */ /* 0x000fea0003800000 */
.L_x_4331:
[----:B------:R-:W-:Y:S01]  /*59d0*/  LEA R5, R0, 0x37800000, 0x17 ;  /* 0x3780000000057811 */ /* 0x000fe200078eb8ff */
[----:B------:R-:W-:-:S05]  /*59e0*/  IMAD.SHL.U32 R0, R3, 0x200000, RZ ;  /* 0x0020000003007824 */ /* 0x000fca00078e00ff */
[----:B------:R-:W-:-:S07]  /*59f0*/  LOP3.LUT R0, R5, R0, R6, 0xfe, !PT ;  /* 0x0000000005007212 */ /* 0x000fce00078efe06 */
.L_x_4330:
[----:B------:R-:W-:Y:S05]  /*5a00*/  BSYNC B0 ;  /* 0x0000000000007941 */ /* 0x000fea0003800000 */
.L_x_4329:
[----:B------:R-:W-:-:S04]  /*5a10*/  FMUL.FTZ R0, R0, 1 ;  /* 0x3f80000000007820 */ /* 0x000fc80000410000 */
[----:B------:R0:W3:Y:S01]  /*5a20*/  F2F.F64.F32 R18, R0 ;  /* 0x0000000000127310 */ /* 0x0000e20000201800 */
[----:B------:R-:W-:Y:S05]  /*5a30*/  BRA `(.L_x_4310) ;  /* 0x0000000000a47947 */ /* 0x000fea0003800000 */
.L_x_4322:
        /* <DEDUP_REMOVED lines=14> */
.L_x_4336:
[----:B------:R-:W-:Y:S05]  /*5b20*/  BSYNC B0 ;  /* 0x0000000000007941 */ /* 0x000fea0003800000 */
.L_x_4335:
[----:B------:R-:W-:-:S04]  /*5b30*/  FMUL.FTZ R0, R0, 1 ;  /* 0x3f80000000007820 */ /* 0x000fc80000410000 */
[----:B------:R0:W3:Y:S01]  /*5b40*/  F2F.F64.F32 R18, R0 ;  /* 0x0000000000127310 */ /* 0x0000e20000201800 */
[----:B------:R-:W-:Y:S05]  /*5b50*/  BRA `(.L_x_4310) ;  /* 0x00000000005c7947 */ /* 0x000fea0003800000 */
.L_x_4309:
        /* <DEDUP_REMOVED lines=16> */
.L_x_4337:
[----:B------:R-:W-:Y:S01]  /*5c60*/  CS2R R18, SRZ ;  /* 0x0000000000127805 */ /* 0x000fe2000001ff00 */
[----:B------:R-:W-:Y:S06]  /*5c70*/  BRA `(.L_x_4310) ;  /* 0x0000000000147947 */ /* 0x000fec0003800000 */
.L_x_4334:
[----:B------:R-:W3:Y:S02]  /*5c80*/  LDG.E.64 R18, desc[UR36][R4.64] ;  /* 0x0000002404127981 */ /* 0x000ee4000c1e1b00 */
[----:B---3--:R-:W0:Y:S01]  /*5c90*/  I2F.F64.U64 R18, R18 ;  /* 0x0000001200127312 */ /* 0x008e220000301800 */
[----:B------:R-:W-:Y:S05]  /*5ca0*/  BRA `(.L_x_4310) ;  /* 0x0000000000087947 */ /* 0x000fea0003800000 */
.L_x_4333:
[----:B------:R-:W3:Y:S02]  /*5cb0*/  LDG.E R4, desc[UR36][R4.64] ;  /* 0x0000002404047981 */ /* 0x000ee4000c1e1900 */
[----:B---3--:R0:W3:Y:S02]  /*5cc0*/  I2F.F64.U32 R18, R4 ;  /* 0x0000000400127312 */ /* 0x0080e40000201800 */
.L_x_4310:
[----:B------:R-:W-:-:S07]  /*5cd0*/  VIADD R22, R22, 0x80 ;  /* 0x0000008016167836 */ /* 0x000fce0000000000 */
.L_x_4271:
[----:B------:R-:W-:Y:S05]  /*5ce0*/  BSYNC B6 ;  /* 0x0000000000067941 */ /* 0x000fea0003800000 */
.L_x_4270:
        /* <DEDUP_REMOVED lines=24> */
.L_x_4343:
[----:B------:R-:W3:Y:S02]  /*5e70*/  LDG.E.U8 R4, desc[UR36][R4.64] ;  /* 0x0000002404047981 */ /* 0x000ee4000c1e1100 */
[----:B---3--:R0:W3:Y:S01]  /*5e80*/  I2F.F64.U16 R16, R4 ;  /* 0x0000000400107312 */ /* 0x0080e20000101800 */
[----:B------:R-:W-:Y:S05]  /*5e90*/  BRA `(.L_x_4345) ;  /* 0x0000000c00707947 */ /* 0x000fea0003800000 */
.L_x_4342:
        /* <DEDUP_REMOVED lines=9> */
.L_x_4347:
[----:B------:R-:W3:Y:S02]  /*5f30*/  LDG.E R4, desc[UR36][R4.64] ;  /* 0x0000002404047981 */ /* 0x000ee4000c1e1900 */
[----:B---3--:R0:W3:Y:S01]  /*5f40*/  I2F.F64 R16, R4 ;  /* 0x0000000400107312 */ /* 0x0080e20000201c00 */
[----:B------:R-:W-:Y:S05]  /*5f50*/  BRA `(.L_x_4345) ;  /* 0x0000000c00407947 */ /* 0x000fea0003800000 */
.L_x_4346:
[----:B------:R-:W3:Y:S02]  /*5f60*/  LDG.E.U16 R4, desc[UR36][R4.64] ;  /* 0x0000002404047981 */ /* 0x000ee4000c1e1500 */
[----:B---3--:R0:W3:Y:S01]  /*5f70*/  I2F.F64.S16 R16, R4 ;  /* 0x0000000400107312 */ /* 0x0080e20000101c00 */
[----:B------:R-:W-:Y:S05]  /*5f80*/  BRA `(.L_x_4345) ;  /* 0x0000000c00347947 */ /* 0x000fea0003800000 */
.L_x_4341:
        /* <DEDUP_REMOVED lines=10> */
.L_x_4349:
[----:B------:R-:W3:Y:S02]  /*6030*/  LDG.E.U16 R0, desc[UR36][R4.64] ;  /* 0x0000002404007981 */ /* 0x000ee4000c1e1500 */
[----:B---3--:R-:W-:-:S05]  /*6040*/  HADD2.F32 R0, -RZ, R0.H0_H0 ;  /* 0x20000000ff007230 */ /* 0x008fca0000004100 */
[----:B------:R-:W-:-:S04]  /*6050*/  FMUL.FTZ R0, R0, 1 ;  /* 0x3f80000000007820 */ /* 0x000fc80000410000 */
[----:B------:R0:W3:Y:S01]  /*6060*/  F2F.F64.F32 R16, R0 ;  /* 0x0000000000107310 */ /* 0x0000e20000201800 */
[----:B------:R-:W-:Y:S05]  /*6070*/  BRA `(.L_x_4345) ;  /* 0x0000000800f87947 */ /* 0x000fea0003800000 */
.L_x_4348:
        /* <DEDUP_REMOVED lines=10> */
.L_x_4351:
[----:B------:R-:W3:Y:S02]  /*6120*/  LDG.E.U16 R4, desc[UR36][R4.64] ;  /* 0x0000002404047981 */ /* 0x000ee4000c1e1500 */
[----:B---3--:R-:W-:-:S05]  /*6130*/  HADD2.F32 R0, -RZ, R4.H0_H0 ;  /* 0x20000004ff007230 */ /* 0x008fca0000004100 */
[----:B------:R-:W-:-:S04]  /*6140*/  FMUL.FTZ R0, R0, 1 ;  /* 0x3f80000000007820 */ /* 0x000fc80000410000 */
[----:B------:R0:W3:Y:S01]  /*6150*/  F2F.F64.F32 R16, R0 ;  /* 0x0000000000107310 */ /* 0x0000e20000201800 */
[----:B------:R-:W-:Y:S05]  /*6160*/  BRA `(.L_x_4345) ;  /* 0x0000000800bc7947 */ /* 0x000fea0003800000 */
.L_x_4350:
[----:B------:R0:W5:Y:S01]  /*6170*/  LDG.E.64 R16, desc[UR36][R4.64] ;  /* 0x0000002404107981 */ /* 0x000162000c1e1b00 */
[----:B------:R-:W-:Y:S05]  /*6180*/  BRA `(.L_x_4345) ;  /* 0x0000000800b47947 */ /* 0x000fea0003800000 */
.L_x_4340:
        /* <DEDUP_REMOVED lines=13> */
.L_x_4354:
[----:B------:R0:W5:Y:S01]  /*6260*/  LDG.E.64 R16, desc[UR36][R4.64] ;  /* 0x0000002404107981 */ /* 0x000162000c1e1b00 */
[----:B------:R-:W-:Y:S05]  /*6270*/  BRA `(.L_x_4345) ;  /* 0x0000000800787947 */ /* 0x000fea0003800000 */
.L_x_4353:
        /* <DEDUP_REMOVED lines=26> */
[----:B------:R0:W3:Y:S01]  /*6420*/  F2F.F64.F32 R16, R3 ;  /* 0x0000000300107310 */ /* 0x0000e20000201800 */
[----:B------:R-:W-:Y:S05]  /*6430*/  BRA `(.L_x_4345) ;  /* 0x0000000800087947 */ /* 0x000fea0003800000 */
.L_x_4356:
[----:B------:R-:W3:Y:S02]  /*6440*/  LDG.E.U8 R3, desc[UR36][R4.64] ;  /* 0x0000002404037981 */ /* 0x000ee4000c1e1100 */
[----:B---3--:R-:W-:-:S05]  /*6450*/  IMAD.SHL.U32 R0, R3, 0x2000000, RZ ;  /* 0x0200000003007824 */ /* 0x008fca00078e00ff */
[----:B------:R-:W-:-:S13]  /*6460*/  ISETP.GE.U32.AND P0, PT, R0, 0x8000000, PT ;  /* 0x080000000000780c */ /* 0x000fda0003f06070 */
[C---:B------:R-:W-:Y:S02]  /*6470*/  @!P0 IMAD.SHL.U32 R0, R3.reuse, 0x100, RZ ;  /* 0x0000010003008824 */ /* 0x040fe400078e00ff */
        /* <DEDUP_REMOVED lines=11> */
.L_x_4355:
[----:B------:R-:W3:Y:S02]  /*6530*/  LDG.E.U16 R0, desc[UR36][R4.64] ;  /* 0x0000002404007981 */ /* 0x000ee4000c1e1500 */
[----:B---3--:R-:W-:-:S04]  /*6540*/  IMAD.U32 R0, R0, 0x10000, RZ ;  /* 0x0001000000007824 */ /* 0x008fc800078e00ff */
[----:B------:R-:W-:-:S04]  /*6550*/  FMUL.FTZ R0, R0, 1 ;  /* 0x3f80000000007820 */ /* 0x000fc80000410000 */
[----:B------:R0:W3:Y:S01]  /*6560*/  F2F.F64.F32 R16, R0 ;  /* 0x0000000000107310 */ /* 0x0000e20000201800 */
[----:B------:R-:W-:Y:S05]  /*6570*/  BRA `(.L_x_4345) ;  /* 0x0000000400b87947 */ /* 0x000fea0003800000 */
.L_x_4352:
        /* <DEDUP_REMOVED lines=11> */
.L_x_4359:
        /* <DEDUP_REMOVED lines=21> */
.L_x_4363:
[----:B------:R-:W-:Y:S05]  /*6780*/  BSYNC B1 ;  /* 0x0000000000017941 */ /* 0x000fea0003800000 */
.L_x_4362:
[----:B------:R-:W-:Y:S01]  /*6790*/  LEA R3, R0, 0x3b800000, 0x17 ;  /* 0x3b80000000037811 */ /* 0x000fe200078eb8ff */
[----:B------:R-:W-:-:S05]  /*67a0*/  IMAD.SHL.U32 R0, R2, 0x100000, RZ ;  /* 0x0010000002007824 */ /* 0x000fca00078e00ff */
[----:B------:R-:W-:-:S07]  /*67b0*/  LOP3.LUT R0, R3, R0, R4, 0xfe, !PT ;  /* 0x0000000003007212 */ /* 0x000fce00078efe04 */
.L_x_4361:
[----:B------:R-:W-:Y:S05]  /*67c0*/  BSYNC B0 ;  /* 0x0000000000007941 */ /* 0x000fea0003800000 */
.L_x_4360:
[----:B------:R-:W-:-:S04]  /*67d0*/  FMUL.FTZ R0, R0, 1 ;  /* 0x3f80000000007820 */ /* 0x000fc80000410000 */
[----:B------:R0:W3:Y:S01]  /*67e0*/  F2F.F64.F32 R16, R0 ;  /* 0x0000000000107310 */ /* 0x0000e20000201800 */
[----:B------:R-:W-:Y:S05]  /*67f0*/  BRA `(.L_x_4345) ;  /* 0x0000000400187947 */ /* 0x000fea0003800000 */
.L_x_4358:
        /* <DEDUP_REMOVED lines=21> */
.L_x_4367:
[----:B------:R-:W-:Y:S05]  /*6950*/  BSYNC B1 ;  /* 0x0000000000017941 */ /* 0x000fea0003800000 */
.L_x_4366:
[----:B------:R-:W-:Y:S01]  /*6960*/  LEA R3, R0, 0x37800000, 0x17 ;  /* 0x3780000000037811 */ /* 0x000fe200078eb8ff */
[----:B------:R-:W-:-:S05]  /*6970*/  IMAD.SHL.U32 R0, R2, 0x200000, RZ ;  /* 0x0020000002007824 */ /* 0x000fca00078e00ff */
[----:B------:R-:W-:-:S07]  /*6980*/  LOP3.LUT R0, R3, R0, R4, 0xfe, !PT ;  /* 0x0000000003007212 */ /* 0x000fce00078efe04 */
.L_x_4365:
[----:B------:R-:W-:Y:S05]  /*6990*/  BSYNC B0 ;  /* 0x0000000000007941 */ /* 0x000fea0003800000 */
.L_x_4364:
[----:B------:R-:W-:-:S04]  /*69a0*/  FMUL.FTZ R0, R0, 1 ;  /* 0x3f80000000007820 */ /* 0x000fc80000410000 */
[----:B------:R0:W3:Y:S01]  /*69b0*/  F2F.F64.F32 R16, R0 ;  /* 0x0000000000107310 */ /* 0x0000e20000201800 */
[----:B------:R-:W-:Y:S05]  /*69c0*/  BRA `(.L_x_4345) ;  /* 0x0000000000a47947 */ /* 0x000fea0003800000 */
.L_x_4357:
        /* <DEDUP_REMOVED lines=14> */
.L_x_4371:
[----:B------:R-:W-:Y:S05]  /*6ab0*/  BSYNC B0 ;  /* 0x0000000000007941 */ /* 0x000fea0003800000 */
.L_x_4370:
[----:B------:R-:W-:-:S04]  /*6ac0*/  FMUL.FTZ R0, R0, 1 ;  /* 0x3f80000000007820 */ /* 0x000fc80000410000 */
[----:B------:R0:W3:Y:S01]  /*6ad0*/  F2F.F64.F32 R16, R0 ;  /* 0x0000000000107310 */ /* 0x0000e20000201800 */
[----:B------:R-:W-:Y:S05]  /*6ae0*/  BRA `(.L_x_4345) ;  /* 0x00000000005c7947 */ /* 0x000fea0003800000 */
.L_x_4344:
        /* <DEDUP_REMOVED lines=16> */
.L_x_4372:
[----:B------:R-:W-:Y:S01]  /*6bf0*/  CS2R R16, SRZ ;  /* 0x0000000000107805 */ /* 0x000fe2000001ff00 */
[----:B------:R-:W-:Y:S06]  /*6c00*/  BRA `(.L_x_4345) ;  /* 0x0000000000147947 */ /* 0x000fec0003800000 */
.L_x_4369:
[----:B------:R-:W3:Y:S02]  /*6c10*/  LDG.E.64 R16, desc[UR36][R4.64] ;  /* 0x0000002404107981 */ /* 0x000ee4000c1e1b00 */
[----:B---3--:R-:W0:Y:S01]  /*6c20*/  I2F.F64.U64 R16, R16 ;  /* 0x0000001000107312 */ /* 0x008e220000301800 */
[----:B------:R-:W-:Y:S05]  /*6c30*/  BRA `(.L_x_4345) ;  /* 0x0000000000087947 */ /* 0x000fea0003800000 */
.L_x_4368:
[----:B------:R-:W3:Y:S02]  /*6c40*/  LDG.E R4, desc[UR36][R4.64] ;  /* 0x0000002404047981 */ /* 0x000ee4000c1e1900 */
[----:B---3--:R0:W3:Y:S02]  /*6c50*/  I2F.F64.U32 R16, R4 ;  /* 0x0000000400107312 */ /* 0x0080e40000201800 */
.L_x_4345:
[----:B0-----:R-:W0:Y:S01]  /*6c60*/  LDC.U8 R4, c[0x0][0x235] ;  /* 0x00008d40ff047b82 */ /* 0x001e220000000000 */
[----:B------:R-:W-:Y:S02]  /*6c70*/  ULDC UR4, c[0x0][0x23c] ;  /* 0x00008f0000047ab9 */ /* 0x000fe40000000800 */
[----:B------:R-:W-:-:S05]  /*6c80*/  IMAD R5, R22, UR4, RZ ;  /* 0x0000000416057c24 */ /* 0x000fca000f8e02ff */
[----:B------:R-:W1:Y:S01]  /*6c90*/  LDC.64 R2, c[0x0][0x228] ;  /* 0x00008a00ff027b82 */ /* 0x000e620000000a00 */
        /* <DEDUP_REMOVED lines=16> */
.L_x_4376:
[----:B------:R-:W2:Y:S02]  /*6da0*/  LDG.E.U8 R2, desc[UR36][R2.64] ;  /* 0x0000002402027981 */ /* 0x000ea4000c1e1100 */
[----:B--2---:R0:W1:Y:S01]  /*6db0*/  I2F.F64.U16 R26, R2 ;  /* 0x00000002001a7312 */ /* 0x0040620000101800 */
[----:B------:R-:W-:Y:S05]  /*6dc0*/  BRA `(.L_x_4339) ;  /* 0x0000000c006c7947 */ /* 0x000fea0003800000 */
.L_x_4375:
        /* <DEDUP_REMOVED lines=9> */
.L_x_4379:
[----:B------:R-:W2:Y:S02]  /*6e60*/  LDG.E R2, desc[UR36][R2.64] ;  /* 0x0000002402027981 */ /* 0x000ea4000c1e1900 */
[----:B--2---:R0:W1:Y:S01]  /*6e70*/  I2F.F64 R26, R2 ;  /* 0x00000002001a7312 */ /* 0x0040620000201c00 */
[----:B------:R-:W-:Y:S05]  /*6e80*/  BRA `(.L_x_4339) ;  /* 0x0000000c003c7947 */ /* 0x000fea0003800000 */
.L_x_4378:
[----:B------:R-:W2:Y:S02]  /*6e90*/  LDG.E.U16 R2, desc[UR36][R2.64] ;  /* 0x0000002402027981 */ /* 0x000ea4000c1e1500 */
[----:B--2---:R0:W1:Y:S01]  /*6ea0*/  I2F.F64.S16 R26, R2 ;  /* 0x00000002001a7312 */ /* 0x0040620000101c00 */
[----:B------:R-:W-:Y:S05]  /*6eb0*/  BRA `(.L_x_4339) ;  /* 0x0000000c00307947 */ /* 0x000fea0003800000 */
.L_x_4374:
        /* <DEDUP_REMOVED lines=10> */
.L_x_4381:
[----:B------:R-:W2:Y:S02]  /*6f60*/  LDG.E.U16 R0, desc[UR36][R2.64] ;  /* 0x0000002402007981 */ /* 0x000ea4000c1e1500 */
[----:B--2---:R-:W-:-:S05]  /*6f70*/  HADD2.F32 R0, -RZ, R0.H0_H0 ;  /* 0x20000000ff007230 */ /* 0x004fca0000004100 */
[----:B------:R-:W-:-:S04]  /*6f80*/  FMUL.FTZ R0, R0, 1 ;  /* 0x3f80000000007820 */ /* 0x000fc80000410000 */
[----:B------:R0:W1:Y:S01]  /*6f90*/  F2F.F64.F32 R26, R0 ;  /* 0x00000000001a7310 */ /* 0x0000620000201800 */
[----:B------:R-:W-:Y:S05]  /*6fa0*/  BRA `(.L_x_4339) ;  /* 0x0000000800f47947 */ /* 0x000fea0003800000 */
.L_x_4380:
        /* <DEDUP_REMOVED lines=10> */
.L_x_4383:
[----:B------:R-:W2:Y:S02]  /*7050*/  LDG.E.U16 R2, desc[UR36][R2.64] ;  /* 0x0000002402027981 */ /* 0x000ea4000c1e1500 */
[----:B--2---:R-:W-:-:S05]  /*7060*/  HADD2.F32 R0, -RZ, R2.H0_H0 ;  /* 0x20000002ff007230 */ /* 0x004fca0000004100 */
[----:B------:R-:W-:-:S04]  /*7070*/  FMUL.FTZ R0, R0, 1 ;  /* 0x3f80000000007820 */ /* 0x000fc80000410000 */
[----:B------:R0:W1:Y:S01]  /*7080*/  F2F.F64.F32 R26, R0 ;  /* 0x00000000001a7310 */ /* 0x0000620000201800 */
[----:B------:R-:W-:Y:S05]  /*7090*/  BRA `(.L_x_4339) ;  /* 0x0000000800b87947 */ /* 0x000fea0003800000 */
.L_x_4382:
[----:B------:R0:W5:Y:S01]  /*70a0*/  LDG.E.64 R26, desc[UR36][R2.64] ;  /* 0x00000024021a7981 */ /* 0x000162000c1e1b00 */
[----:B------:R-:W-:Y:S05]  /*70b0*/  BRA `(.L_x_4339) ;  /* 0x0000000800b07947 */ /* 0x000fea0003800000 */
.L_x_4373:
        /* <DEDUP_REMOVED lines=13> */
.L_x_4386:
[----:B------:R0:W5:Y:S01]  /*7190*/  LDG.E.64 R26, desc[UR36][R2.64] ;  /* 0x00000024021a7981 */ /* 0x000162000c1e1b00 */
[----:B------:R-:W-:Y:S05]  /*71a0*/  BRA `(.L_x_4339) ;  /* 0x0000000800747947 */ /* 0x000fea0003800000 */
.L_x_4385:
        /* <DEDUP_REMOVED lines=28> */
.L_x_4388:
        /* <DEDUP_REMOVED lines=15> */
.L_x_4387:
[----:B------:R-:W2:Y:S02]  /*7460*/  LDG.E.U16 R0, desc[UR36][R2.64] ;  /* 0x0000002402007981 */ /* 0x000ea4000c1e1500 */
[----:B--2---:R-:W-:-:S04]  /*7470*/  IMAD.U32 R0, R0, 0x10000, RZ ;  /* 0x0001000000007824 */ /* 0x004fc800078e00ff */
[----:B------:R-:W-:-:S04]  /*7480*/  FMUL.FTZ R0, R0, 1 ;  /* 0x3f80000000007820 */ /* 0x000fc80000410000 */
[----:B------:R0:W1:Y:S01]  /*7490*/  F2F.F64.F32 R26, R0 ;  /* 0x00000000001a7310 */ /* 0x0000620000201800 */
[----:B------:R-:W-:Y:S05]  /*74a0*/  BRA `(.L_x_4339) ;  /* 0x0000000400b47947 */ /* 0x000fea0003800000 */
.L_x_4384:
        /* <DEDUP_REMOVED lines=11> */
.L_x_4391:
        /* <DEDUP_REMOVED lines=21> */
.L_x_4395:
[----:B------:R-:W-:Y:S05]  /*76b0*/  BSYNC B1 ;  /* 0x0000000000017941 */ /* 0x000fea0003800000 */
.L_x_4394:
[----:B------:R-:W-:Y:S01]  /*76c0*/  LEA R3, R0, 0x3b800000, 0x17 ;  /* 0x3b80000000037811 */ /* 0x000fe200078eb8ff */
[----:B------:R-:W-:-:S05]  /*76d0*/  IMAD.SHL.U32 R0, R2, 0x100000, RZ ;  /* 0x0010000002007824 */ /* 0x000fca00078e00ff */
[----:B------:R-:W-:-:S07]  /*76e0*/  LOP3.LUT R0, R3, R0, R4, 0xfe, !PT ;  /* 0x0000000003007212 */ /* 0x000fce00078efe04 */
.L_x_4393:
[----:B------:R-:W-:Y:S05]  /*76f0*/  BSYNC B0 ;  /* 0x0000000000007941 */ /* 0x000fea0003800000 */
.L_x_4392:
[----:B------:R-:W-:-:S04]  /*7700*/  FMUL.FTZ R0, R0, 1 ;  /* 0x3f80000000007820 */ /* 0x000fc80000410000 */
[----:B------:R0:W1:Y:S01]  /*7710*/  F2F.F64.F32 R26, R0 ;  /* 0x00000000001a7310 */ /* 0x0000620000201800 */
[----:B------:R-:W-:Y:S05]  /*7720*/  BRA `(.L_x_4339) ;  /* 0x0000000400147947 */ /* 0x000fea0003800000 */
.L_x_4390:
        /* <DEDUP_REMOVED lines=21> */
.L_x_4399:
[----:B------:R-:W-:Y:S05]  /*7880*/  BSYNC B1 ;  /* 0x0000000000017941 */ /* 0x000fea0003800000 */
.L_x_4398:
[----:B------:R-:W-:Y:S01]  /*7890*/  LEA R3, R0, 0x37800000, 0x17 ;  /* 0x3780000000037811 */ /* 0x000fe200078eb8ff */
[----:B------:R-:W-:-:S05]  /*78a0*/  IMAD.SHL.U32 R0, R2, 0x200000, RZ ;  /* 0x0020000002007824 */ /* 0x000fca00078e00ff */
[----:B------:R-:W-:-:S07]  /*78b0*/  LOP3.LUT R0, R3, R0, R4, 0xfe, !PT ;  /* 0x0000000003007212 */ /* 0x000fce00078efe04 */
.L_x_4397:
[----:B------:R-:W-:Y:S05]  /*78c0*/  BSYNC B0 ;  /* 0x0000000000007941 */ /* 0x000fea0003800000 */
.L_x_4396:
[----:B------:R-:W-:-:S04]  /*78d0*/  FMUL.FTZ R0, R0, 1 ;  /* 0x3f80000000007820 */ /* 0x000fc80000410000 */
[----:B------:R0:W1:Y:S01]  /*78e0*/  F2F.F64.F32 R26, R0 ;  /* 0x00000000001a7310 */ /* 0x0000620000201800 */
[----:B------:R-:W-:Y:S05]  /*78f0*/  BRA `(.L_x_4339) ;  /* 0x0000000000a07947 */ /* 0x000fea0003800000 */
.L_x_4389:
        /* <DEDUP_REMOVED lines=14> */
.L_x_4403:
[----:B------:R-:W-:Y:S05]  /*79e0*/  BSYNC B0 ;  /* 0x0000000000007941 */ /* 0x000fea0003800000 */
.L_x_4402:
[----:B------:R-:W-:-:S04]  /*79f0*/  FMUL.FTZ R0, R0, 1 ;  /* 0x3f80000000007820 */ /* 0x000fc80000410000 */
[----:B------:R0:W1:Y:S01]  /*7a00*/  F2F.F64.F32 R26, R0 ;  /* 0x00000000001a7310 */ /* 0x0000620000201800 */
[----:B------:R-:W-:Y:S05]  /*7a10*/  BRA `(.L_x_4339) ;  /* 0x0000000000587947 */ /* 0x000fea0003800000 */
.L_x_4377:
        /* <DEDUP_REMOVED lines=16> */
.L_x_4404:
[----:B------:R-:W-:Y:S05]  /*7b20*/  BRA `(.L_x_4339) ;  /* 0x0000000000147947 */ /* 0x000fea0003800000 */
.L_x_4401:
[----:B------:R-:W2:Y:S02]  /*7b30*/  LDG.E.64 R26, desc[UR36][R2.64] ;  /* 0x00000024021a7981 */ /* 0x000ea4000c1e1b00 */
[----:B--2---:R-:W0:Y:S01]  /*7b40*/  I2F.F64.U64 R26, R26 ;  /* 0x0000001a001a7312 */ /* 0x004e220000301800 */
[----:B------:R-:W-:Y:S05]  /*7b50*/  BRA `(.L_x_4339) ;  /* 0x0000000000087947 */ /* 0x000fea0003800000 */
.L_x_4400:
[----:B------:R-:W2:Y:S02]  /*7b60*/  LDG.E R2, desc[UR36][R2.64] ;  /* 0x0000002402027981 */ /* 0x000ea4000c1e1900 */
[----:B--2---:R0:W1:Y:S02]  /*7b70*/  I2F.F64.U32 R26, R2 ;  /* 0x00000002001a7312 */ /* 0x0040640000201800 */
.L_x_4339:
[----:B------:R-:W-:Y:S05]  /*7b80*/  BSYNC B6 ;  /* 0x0000000000067941 */ /* 0x000fea0003800000 */
.L_x_4338:
[----:B0-----:R-:W0:Y:S01]  /*7b90*/  S2R R2, SR_TID.X ;  /* 0x0000000000027919 */ /* 0x001e220000002100 */
[----:B------:R-:W4:Y:S01]  /*7ba0*/  LDC.U8 R22, c[0x0][0x240] ;  /* 0x00009000ff167b82 */ /* 0x000f220000000000 */
[----:B------:R-:W-:Y:S01]  /*7bb0*/  BSSY B6, `(.L_x_4405) ;  /* 0x000014d000067945 */ /* 0x000fe20003800000 */
[C---:B0-----:R-:W-:Y:S01]  /*7bc0*/  VIADD R23, R2.reuse, 0x80 ;  /* 0x0000008002177836 */ /* 0x041fe20000000000 */
[CC--:B------:R-:W-:Y:S01]  /*7bd0*/  ISETP.GE.AND P1, PT, R2.reuse, R33.reuse, PT ;  /* 0x000000210200720c */ /* 0x0c0fe20003f26270 */
[C---:B------:R-:W-:Y:S02]  /*7be0*/  VIADD R0, R2.reuse, 0x100 ;  /* 0x0000010002007836 */ /* 0x040fe40000000000 */
[----:B------:R-:W-:Y:S01]  /*7bf0*/  VIADD R8, R2, 0x180 ;  /* 0x0000018002087836 */ /* 0x000fe20000000000 */
[----:B------:R-:W-:Y:S02]  /*7c00*/  ISETP.GE.AND P0, PT, R23, R33, PT ;  /* 0x000000211700720c */ /* 0x000fe40003f06270 */
[----:B-1---5:R-:W-:-:S02]  /*7c10*/  FSEL R6, R34, RZ, !P1 ;  /* 0x000000ff22067208 */ /* 0x022fc40004800000 */
[----:B--2---:R-:W-:Y:S02]  /*7c20*/  FSEL R30, R30, RZ, !P0 ;  /* 0x000000ff1e1e7208 */ /* 0x004fe40004000000 */
[----:B------:R-:W-:Y:S02]  /*7c30*/  FSEL R31, R31, RZ, !P0 ;  /* 0x000000ff1f1f7208 */ /* 0x000fe40004000000 */
[----:B---3--:R-:W-:Y:S02]  /*7c40*/  FSEL R28, R28, RZ, !P0 ;  /* 0x000000ff1c1c7208 */ /* 0x008fe40004000000 */
[----:B------:R-:W-:Y:S02]  /*7c50*/  FSEL R29, R29, RZ, !P0 ;  /* 0x000000ff1d1d7208 */ /* 0x000fe40004000000 */
[----:B------:R-:W-:Y:S02]  /*7c60*/  ISETP.GE.AND P0, PT, R2, R33, PT ;  /* 0x000000210200720c */ /* 0x000fe40003f06270 */
[----:B------:R-:W-:-:S02]  /*7c70*/  FSEL R7, R35, RZ, !P1 ;  /* 0x000000ff23077208 */ /* 0x000fc40004800000 */
[----:B----4-:R-:W-:Y:S02]  /*7c80*/  FSEL R4, R36, RZ, !P1 ;  /* 0x000000ff24047208 */ /* 0x010fe40004800000 */
[----:B------:R-:W-:Y:S02]  /*7c90*/  FSEL R5, R37, RZ, !P1 ;  /* 0x000000ff25057208 */ /* 0x000fe40004800000 */
[-C--:B------:R-:W-:Y:S02]  /*7ca0*/  ISETP.GE.AND P1, PT, R0, R33.reuse, PT ;  /* 0x000000210000720c */ /* 0x080fe40003f26270 */
[----:B------:R-:W-:Y:S02]  /*7cb0*/  ISETP.GE.AND P2, PT, R8, R33, PT ;  /* 0x000000210800720c */ /* 0x000fe40003f46270 */
[----:B------:R-:W-:Y:S02]  /*7cc0*/  FSEL R19, R19, RZ, !P1 ;  /* 0x000000ff13137208 */ /* 0x000fe40004800000 */
[----:B------:R-:W-:-:S02]  /*7cd0*/  FSEL R0, R18, RZ, !P1 ;  /* 0x000000ff12007208 */ /* 0x000fc40004800000 */
[----:B------:R-:W-:Y:S01]  /*7ce0*/  FSEL R3, R27, RZ, !P2 ;  /* 0x000000ff1b037208 */ /* 0x000fe20005000000 */
[----:B------:R-:W-:Y:S01]  /*7cf0*/  IMAD.MOV.U32 R27, RZ, RZ, R19 ;  /* 0x000000ffff1b7224 */ /* 0x000fe200078e0013 */
[----:B------:R-:W-:Y:S01]  /*7d00*/  FSEL R18, R26, RZ, !P2 ;  /* 0x000000ff1a127208 */ /* 0x000fe20005000000 */
[----:B------:R-:W-:Y:S01]  /*7d10*/  IMAD.MOV.U32 R26, RZ, RZ, R0 ;  /* 0x000000ffff1a7224 */ /* 0x000fe200078e0000 */
[----:B------:R-:W-:Y:S01]  /*7d20*/  FSEL R24, R24, RZ, !P1 ;  /* 0x000000ff18187208 */ /* 0x000fe20004800000 */
[----:B------:R-:W-:Y:S01]  /*7d30*/  IMAD.MOV.U32 R19, RZ, RZ, R3 ;  /* 0x000000ffff137224 */ /* 0x000fe200078e0003 */
[----:B------:R-:W-:Y:S02]  /*7d40*/  FSEL R25, R25, RZ, !P1 ;  /* 0x000000ff19197208 */ /* 0x000fe40004800000 */
[----:B------:R-:W-:Y:S02]  /*7d50*/  FSEL R16, R16, RZ, !P2 ;  /* 0x000000ff10107208 */ /* 0x000fe40005000000 */
[----:B------:R-:W-:Y:S01]  /*7d60*/  FSEL R17, R17, RZ, !P2 ;  /* 0x000000ff11117208 */ /* 0x000fe20005000000 */
[----:B------:R-:W-:Y:S06]  /*7d70*/  @P0 BRA `(.L_x_4406) ;  /* 0x0000001000c00947 */ /* 0x000fec0003800000 */
        /* <DEDUP_REMOVED lines=21> */
.L_x_4410:
[----:B------:R-:W0:Y:S01]  /*7ed0*/  F2I.S64.F64.TRUNC R4, R4 ;  /* 0x0000000400047311 */ /* 0x000e22000030d900 */
[----:B------:R-:W-:Y:S02]  /*7ee0*/  IMAD.MOV.U32 R2, RZ, RZ, R23 ;  /* 0x000000ffff027224 */ /* 0x000fe400078e0017 */
[----:B0-----:R-:W-:-:S05]  /*7ef0*/  IMAD.MOV.U32 R3, RZ, RZ, R4 ;  /* 0x000000ffff037224 */ /* 0x001fca00078e0004 */
[----:B------:R0:W-:Y:S01]  /*7f00*/  STG.E.U8 desc[UR36][R8.64], R3 ;  /* 0x0000000308007986 */ /* 0x0001e2000c101124 */
[----:B------:R-:W-:Y:S05]  /*7f10*/  BRA `(.L_x_4406) ;  /* 0x0000001000587947 */ /* 0x000fea0003800000 */
.L_x_4409:
        /* <DEDUP_REMOVED lines=10> */
.L_x_4413:
[----:B------:R-:W0:Y:S01]  /*7fc0*/  F2I.F64.TRUNC R5, R4 ;  /* 0x0000000400057311 */ /* 0x000e22000030d100 */
[----:B------:R-:W-:Y:S01]  /*7fd0*/  IMAD.MOV.U32 R2, RZ, RZ, R23 ;  /* 0x000000ffff027224 */ /* 0x000fe200078e0017 */
[----:B0-----:R0:W-:Y:S01]  /*7fe0*/  STG.E desc[UR36][R8.64], R5 ;  /* 0x0000000508007986 */ /* 0x0011e2000c101924 */
[----:B------:R-:W-:Y:S05]  /*7ff0*/  BRA `(.L_x_4406) ;  /* 0x0000001000207947 */ /* 0x000fea0003800000 */
.L_x_4412:
[----:B------:R-:W0:Y:S01]  /*8000*/  F2I.F64.TRUNC R5, R4 ;  /* 0x0000000400057311 */ /* 0x000e22000030d100 */
[----:B------:R-:W-:Y:S01]  /*8010*/  IMAD.MOV.U32 R2, RZ, RZ, R23 ;  /* 0x000000ffff027224 */ /* 0x000fe200078e0017 */
[----:B0-----:R0:W-:Y:S01]  /*8020*/  STG.E.U16 desc[UR36][R8.64], R5 ;  /* 0x0000000508007986 */ /* 0x0011e2000c101524 */
[----:B------:R-:W-:Y:S05]  /*8030*/  BRA `(.L_x_4406) ;  /* 0x0000001000107947 */ /* 0x000fea0003800000 */
.L_x_4408:
        /* <DEDUP_REMOVED lines=14> */
.L_x_4415:
        /* <DEDUP_REMOVED lines=9> */
.L_x_4414:
        /* <DEDUP_REMOVED lines=17> */
.L_x_4417:
        /* <DEDUP_REMOVED lines=12> */
.L_x_4416:
[----:B------:R4:W-:Y:S01]  /*8380*/  STG.E.64 desc[UR36][R8.64], R4 ;  /* 0x0000000408007986 */ /* 0x0009e2000c101b24 */
[----:B------:R-:W-:Y:S01]  /*8390*/  IMAD.MOV.U32 R2, RZ, RZ, R23 ;  /* 0x000000ffff027224 */ /* 0x000fe200078e0017 */
[----:B------:R-:W-:Y:S06]  /*83a0*/  BRA `(.L_x_4406) ;  /* 0x0000000c00347947 */ /* 0x000fec0003800000 */
.L_x_4407:
        /* <DEDUP_REMOVED lines=14> */
.L_x_4420:
[----:B------:R0:W-:Y:S01]  /*8490*/  STG.E.128 desc[UR36][R8.64], R4 ;  /* 0x0000000408007986 */ /* 0x0001e2000c101d24 */
[----:B------:R-:W-:Y:S01]  /*84a0*/  IMAD.MOV.U32 R2, RZ, RZ, R23 ;  /* 0x000000ffff027224 */ /* 0x000fe200078e0017 */
[----:B------:R-:W-:Y:S06]  /*84b0*/  BRA `(.L_x_4406) ;  /* 0x0000000800f07947 */ /* 0x000fec0003800000 */
.L_x_4419:
        /* <DEDUP_REMOVED lines=25> */
.L_x_4424:
[----:B------:R-:W-:Y:S05]  /*8650*/  BSYNC B0 ;  /* 0x0000000000007941 */ /* 0x000fea0003800000 */
.L_x_4423:
[----:B------:R-:W-:Y:S01]  /*8660*/  LOP3.LUT R3, R0, R3, RZ, 0xfc, !PT ;  /* 0x0000000300037212 */ /* 0x000fe200078efcff */
[----:B------:R-:W-:-:S04]  /*8670*/  IMAD.MOV.U32 R2, RZ, RZ, R23 ;  /* 0x000000ffff027224 */ /* 0x000fc800078e0017 */
[----:B------:R0:W-:Y:S01]  /*8680*/  STG.E.U8 desc[UR36][R8.64], R3 ;  /* 0x0000000308007986 */ /* 0x0001e2000c101124 */
[----:B------:R-:W-:Y:S05]  /*8690*/  BRA `(.L_x_4406) ;  /* 0x0000000800787947 */ /* 0x000fea0003800000 */
.L_x_4422:
        /* <DEDUP_REMOVED lines=17> */
.L_x_4426:
[----:B------:R-:W-:Y:S01]  /*87b0*/  IMAD.MOV.U32 R0, RZ, RZ, 0x7f ;  /* 0x0000007fff007424 */ /* 0x000fe200078e00ff */
[----:B------:R-:W-:-:S04]  /*87c0*/  ISETP.GT.U32.AND P0, PT, R2, 0x7f800000, PT ;  /* 0x7f8000000200780c */ /* 0x000fc80003f04070 */
[----:B------:R-:W-:-:S09]  /*87d0*/  SEL R0, R0, 0x7c, P0 ;  /* 0x0000007c00007807 */ /* 0x000fd20000000000 */
.L_x_4427:
[----:B------:R-:W-:Y:S05]  /*87e0*/  BSYNC B0 ;  /* 0x0000000000007941 */ /* 0x000fea0003800000 */
.L_x_4425:
[----:B------:R-:W-:-:S04]  /*87f0*/  LOP3.LUT R2, R3, 0x80000000, RZ, 0xc0, !PT ;  /* 0x8000000003027812 */ /* 0x000fc800078ec0ff */
[----:B------:R-:W-:Y:S01]  /*8800*/  SHF.R.U32.HI R3, RZ, 0x18, R2 ;  /* 0x00000018ff037819 */ /* 0x000fe20000011602 */
[----:B------:R-:W-:-:S03]  /*8810*/  IMAD.MOV.U32 R2, RZ, RZ, R23 ;  /* 0x000000ffff027224 */ /* 0x000fc600078e0017 */
[----:B------:R-:W-:-:S05]  /*8820*/  LOP3.LUT R3, R0, R3, RZ, 0xfc, !PT ;  /* 0x0000000300037212 */ /* 0x000fca00078efcff */
[----:B------:R0:W-:Y:S01]  /*8830*/  STG.E.U8 desc[UR36][R8.64], R3 ;  /* 0x0000000308007986 */ /* 0x0001e2000c101124 */
[----:B------:R-:W-:Y:S05]  /*8840*/  BRA `(.L_x_4406) ;  /* 0x00000008000c7947 */ /* 0x000fea0003800000 */
.L_x_4421:
        /* <DEDUP_REMOVED lines=9> */
.L_x_4418:
        /* <DEDUP_REMOVED lines=12> */
.L_x_4430:
        /* <DEDUP_REMOVED lines=21> */
.L_x_4433:
[----:B------:R-:W-:-:S04]  /*8af0*/  LOP3.LUT R0, R7, 0x80000000, RZ, 0xc0, !PT ;  /* 0x8000000007007812 */ /* 0x000fc800078ec0ff */
[----:B------:R-:W-:-:S04]  /*8b00*/  SHF.R.U32.HI R3, RZ, 0x18, R0 ;  /* 0x00000018ff037819 */ /* 0x000fc80000011600 */
[----:B------:R-:W-:-:S04]  /*8b10*/  LOP3.LUT R2, R2, R3, RZ, 0xfc, !PT ;  /* 0x0000000302027212 */ /* 0x000fc800078efcff */
[----:B------:R-:W-:-:S07]  /*8b20*/  PRMT R0, R2, 0x7610, R0 ;  /* 0x0000761002007816 */ /* 0x000fce0000000000 */
.L_x_4432:
[----:B------:R-:W-:Y:S05]  /*8b30*/  BSYNC B0 ;  /* 0x0000000000007941 */ /* 0x000fea0003800000 */
.L_x_4431:
[----:B------:R0:W-:Y:S01]  /*8b40*/  STG.E.U8 desc[UR36][R8.64], R0 ;  /* 0x0000000008007986 */ /* 0x0001e2000c101124 */
[----:B------:R-:W-:Y:S01]  /*8b50*/  IMAD.MOV.U32 R2, RZ, RZ, R23 ;  /* 0x000000ffff027224 */ /* 0x000fe200078e0017 */
[----:B------:R-:W-:Y:S06]  /*8b60*/  BRA `(.L_x_4406) ;  /* 0x0000000400447947 */ /* 0x000fec0003800000 */
.L_x_4429:
        /* <DEDUP_REMOVED lines=21> */
.L_x_4436:
[----:B------:R-:W-:-:S04]  /*8cc0*/  LOP3.LUT R0, R7, 0x80000000, RZ, 0xc0, !PT ;  /* 0x8000000007007812 */ /* 0x000fc800078ec0ff */
[----:B------:R-:W-:-:S04]  /*8cd0*/  SHF.R.U32.HI R3, RZ, 0x18, R0 ;  /* 0x00000018ff037819 */ /* 0x000fc80000011600 */
[----:B------:R-:W-:-:S04]  /*8ce0*/  LOP3.LUT R2, R2, R3, RZ, 0xfc, !PT ;  /* 0x0000000302027212 */ /* 0x000fc800078efcff */
[----:B------:R-:W-:-:S07]  /*8cf0*/  PRMT R0, R2, 0x7610, R0 ;  /* 0x0000761002007816 */ /* 0x000fce0000000000 */
.L_x_4435:
[----:B------:R-:W-:Y:S05]  /*8d00*/  BSYNC B0 ;  /* 0x0000000000007941 */ /* 0x000fea0003800000 */
.L_x_4434:
[----:B------:R0:W-:Y:S01]  /*8d10*/  STG.E.U8 desc[UR36][R8.64], R0 ;  /* 0x0000000008007986 */ /* 0x0001e2000c101124 */
[----:B------:R-:W-:Y:S01]  /*8d20*/  IMAD.MOV.U32 R2, RZ, RZ, R23 ;  /* 0x000000ffff027224 */ /* 0x000fe200078e0017 */
[----:B------:R-:W-:Y:S06]  /*8d30*/  BRA `(.L_x_4406) ;  /* 0x0000000000d07947 */ /* 0x000fec0003800000 */
.L_x_4428:
        /* <DEDUP_REMOVED lines=27> */
.L_x_4411:
        /* <DEDUP_REMOVED lines=16> */
.L_x_4439:
[----:B------:R-:W-:Y:S01]  /*8ff0*/  IMAD.MOV.U32 R2, RZ, RZ, R23 ;  /* 0x000000ffff027224 */ /* 0x000fe200078e0017 */
[----:B------:R-:W-:Y:S06]  /*9000*/  BRA `(.L_x_4406) ;  /* 0x00000000001c7947 */ /* 0x000fec0003800000 */
.L_x_4438:
[----:B------:R-:W0:Y:S01]  /*9010*/  F2I.U64.F64.TRUNC R4, R4 ;  /* 0x0000000400047311 */ /* 0x000e22000030d800 */
[----:B------:R-:W-:Y:S01]  /*9020*/  IMAD.MOV.U32 R2, RZ, RZ, R23 ;  /* 0x000000ffff027224 */ /* 0x000fe200078e0017 */
[----:B0-----:R0:W-:Y:S01]  /*9030*/  STG.E.64 desc[UR36][R8.64], R4 ;  /* 0x0000000408007986 */ /* 0x0011e2000c101b24 */
[----:B------:R-:W-:Y:S05]  /*9040*/  BRA `(.L_x_4406) ;  /* 0x00000000000c7947 */ /* 0x000fea0003800000 */
.L_x_4437:
[----:B------:R-:W0:Y:S01]  /*9050*/  F2I.U32.F64.TRUNC R5, R4 ;  /* 0x0000000400057311 */ /* 0x000e22000030d000 */
[----:B------:R-:W-:Y:S01]  /*9060*/  IMAD.MOV.U32 R2, RZ, RZ, R23 ;  /* 0x000000ffff027224 */ /* 0x000fe200078e0017 */
[----:B0-----:R0:W-:Y:S06]  /*9070*/  STG.E desc[UR36][R8.64], R5 ;  /* 0x0000000508007986 */ /* 0x0011ec000c101924 */
.L_x_4406:
[----:B------:R-:W-:Y:S05]  /*9080*/  BSYNC B6 ;  /* 0x0000000000067941 */ /* 0x000fea0003800000 */
.L_x_4405:
[----:B------:R-:W-:Y:S01]  /*9090*/  ISETP.GE.AND P0, PT, R2, R33, PT ;  /* 0x000000210200720c */ /* 0x000fe20003f06270 */
[----:B------:R-:W-:-:S12]  /*90a0*/  BSSY B6, `(.L_x_4440) ;  /* 0x0000238000067945 */ /* 0x000fd80003800000 */
[----:B------:R-:W-:Y:S05]  /*90b0*/  @P0 BRA `(.L_x_4441) ;  /* 0x0000002000d80947 */ /* 0x000fea0003800000 */
[----:B0---4-:R-:W0:Y:S01]  /*90c0*/  LDC.64 R4, c[0x0][0x218] ;  /* 0x00008600ff047b82 */ /* 0x011e220000000a00 */
[----:B------:R-:W-:Y:S01]  /*90d0*/  IMAD R0, R32, 0x200, R2 ;  /* 0x0000020020007824 */ /* 0x000fe200078e0202 */
[----:B------:R-:W-:Y:S01]  /*90e0*/  PRMT R6, R22, 0x9910, RZ ;  /* 0x0000991016067816 */ /* 0x000fe200000000ff */
[----:B------:R-:W-:Y:S02]  /*90f0*/  ULDC UR4, c[0x0][0x244] ;  /* 0x0000910000047ab9 */ /* 0x000fe40000000800 */
[----:B-1-3--:R-:W-:Y:S02]  /*9100*/  IMAD R3, R0, UR4, RZ ;  /* 0x0000000400037c24 */ /* 0x00afe4000f8e02ff */
        /* <DEDUP_REMOVED lines=16> */
.L_x_4445:
[----:B------:R-:W0:Y:S02]  /*9210*/  F2I.S64.F64.TRUNC R28, R28 ;  /* 0x0000001c001c7311 */ /* 0x000e24000030d900 */
[----:B0-----:R-:W-:-:S05]  /*9220*/  IMAD.MOV.U32 R3, RZ, RZ, R28 ;  /* 0x000000ffff037224 */ /* 0x001fca00078e001c */
[----:B------:R0:W-:Y:S01]  /*9230*/  STG.E.U8 desc[UR36][R4.64], R3 ;  /* 0x0000000304007986 */ /* 0x0001e2000c101124 */
[----:B------:R-:W-:Y:S05]  /*9240*/  BRA `(.L_x_4447) ;  /* 0x0000001000007947 */ /* 0x000fea0003800000 */
.L_x_4444:
        /* <DEDUP_REMOVED lines=9> */
.L_x_4449:
[----:B------:R-:W0:Y:S02]  /*92e0*/  F2I.F64.TRUNC R29, R28 ;  /* 0x0000001c001d7311 */ /* 0x000e24000030d100 */
[----:B0-----:R0:W-:Y:S01]  /*92f0*/  STG.E desc[UR36][R4.64], R29 ;  /* 0x0000001d04007986 */ /* 0x0011e2000c101924 */
[----:B------:R-:W-:Y:S05]  /*9300*/  BRA `(.L_x_4447) ;  /* 0x0000000c00d07947 */ /* 0x000fea0003800000 */
.L_x_4448:
[----:B------:R-:W0:Y:S02]  /*9310*/  F2I.F64.TRUNC R29, R28 ;  /* 0x0000001c001d7311 */ /* 0x000e24000030d100 */
[----:B0-----:R0:W-:Y:S01]  /*9320*/  STG.E.U16 desc[UR36][R4.64], R29 ;  /* 0x0000001d04007986 */ /* 0x0011e2000c101524 */
[----:B------:R-:W-:Y:S05]  /*9330*/  BRA `(.L_x_4447) ;  /* 0x0000000c00c47947 */ /* 0x000fea0003800000 */
.L_x_4443:
        /* <DEDUP_REMOVED lines=13> */
.L_x_4451:
        /* <DEDUP_REMOVED lines=8> */
.L_x_4450:
        /* <DEDUP_REMOVED lines=16> */
.L_x_4453:
        /* <DEDUP_REMOVED lines=11> */
.L_x_4452:
[----:B------:R0:W-:Y:S01]  /*9640*/  STG.E.64 desc[UR36][R4.64], R28 ;  /* 0x0000001c04007986 */ /* 0x0001e2000c101b24 */
[----:B------:R-:W-:Y:S05]  /*9650*/  BRA `(.L_x_4447) ;  /* 0x0000000800fc7947 */ /* 0x000fea0003800000 */
.L_x_4442:
        /* <DEDUP_REMOVED lines=13> */
.L_x_4456:
[----:B------:R0:W-:Y:S01]  /*9730*/  STG.E.128 desc[UR36][R4.64], R28 ;  /* 0x0000001c04007986 */ /* 0x0001e2000c101d24 */
[----:B------:R-:W-:Y:S05]  /*9740*/  BRA `(.L_x_4447) ;  /* 0x0000000800c07947 */ /* 0x000fea0003800000 */
.L_x_4455:
        /* <DEDUP_REMOVED lines=8> */
[----:B--2---:R-:W0:Y:S01]  /*97d0*/  F2F.F32.F64 R9, R28 ;  /* 0x0000001c00097310 */ /* 0x004e220000301000 */
        /* <DEDUP_REMOVED lines=16> */
.L_x_4460:
[----:B------:R-:W-:Y:S05]  /*98e0*/  BSYNC B0 ;  /* 0x0000000000007941 */ /* 0x000fea0003800000 */
.L_x_4459:
[----:B------:R-:W-:-:S05]  /*98f0*/  LOP3.LUT R7, R0, R7, RZ, 0xfc, !PT ;  /* 0x0000000700077212 */ /* 0x000fca00078efcff */
[----:B------:R0:W-:Y:S01]  /*9900*/  STG.E.U8 desc[UR36][R4.64], R7 ;  /* 0x0000000704007986 */ /* 0x0001e2000c101124 */
[----:B------:R-:W-:Y:S05]  /*9910*/  BRA `(.L_x_4447) ;  /* 0x00000008004c7947 */ /* 0x000fea0003800000 */
.L_x_4458:
        /* <DEDUP_REMOVED lines=17> */
.L_x_4462:
[----:B------:R-:W-:Y:S01]  /*9a30*/  IMAD.MOV.U32 R0, RZ, RZ, 0x7f ;  /* 0x0000007fff007424 */ /* 0x000fe200078e00ff */
[----:B------:R-:W-:-:S04]  /*9a40*/  ISETP.GT.U32.AND P0, PT, R3, 0x7f800000, PT ;  /* 0x7f8000000300780c */ /* 0x000fc80003f04070 */
[----:B------:R-:W-:-:S09]  /*9a50*/  SEL R0, R0, 0x7c, P0 ;  /* 0x0000007c00007807 */ /* 0x000fd20000000000 */
.L_x_4463:
[----:B------:R-:W-:Y:S05]  /*9a60*/  BSYNC B0 ;  /* 0x0000000000007941 */ /* 0x000fea0003800000 */
.L_x_4461:
[----:B------:R-:W-:-:S04]  /*9a70*/  LOP3.LUT R3, R7, 0x80000000, RZ, 0xc0, !PT ;  /* 0x8000000007037812 */ /* 0x000fc800078ec0ff */
[----:B------:R-:W-:-:S04]  /*9a80*/  SHF.R.U32.HI R3, RZ, 0x18, R3 ;  /* 0x00000018ff037819 */ /* 0x000fc80000011603 */
[----:B------:R-:W-:-:S05]  /*9a90*/  LOP3.LUT R3, R0, R3, RZ, 0xfc, !PT ;  /* 0x0000000300037212 */ /* 0x000fca00078efcff */
[----:B------:R0:W-:Y:S01]  /*9aa0*/  STG.E.U8 desc[UR36][R4.64], R3 ;  /* 0x0000000304007986 */ /* 0x0001e2000c101124 */
[----:B------:R-:W-:Y:S05]  /*9ab0*/  BRA `(.L_x_4447) ;  /* 0x0000000400e47947 */ /* 0x000fea0003800000 */
.L_x_4457:
        /* <DEDUP_REMOVED lines=8> */
.L_x_4454:
        /* <DEDUP_REMOVED lines=11> */
.L_x_4466:
        /* <DEDUP_REMOVED lines=21> */
.L_x_4469:
[----:B------:R-:W-:-:S04]  /*9d40*/  LOP3.LUT R0, R7, 0x80000000, RZ, 0xc0, !PT ;  /* 0x8000000007007812 */ /* 0x000fc800078ec0ff */
[----:B------:R-:W-:-:S04]  /*9d50*/  SHF.R.U32.HI R0, RZ, 0x18, R0 ;  /* 0x00000018ff007819 */ /* 0x000fc80000011600 */
[----:B------:R-:W-:-:S07]  /*9d60*/  LOP3.LUT R0, R3, R0, RZ, 0xfc, !PT ;  /* 0x0000000003007212 */ /* 0x000fce00078efcff */
.L_x_4468:
[----:B------:R-:W-:Y:S05]  /*9d70*/  BSYNC B0 ;  /* 0x0000000000007941 */ /* 0x000fea0003800000 */
.L_x_4467:
[----:B------:R0:W-:Y:S01]  /*9d80*/  STG.E.U8 desc[UR36][R4.64], R0 ;  /* 0x0000000004007986 */ /* 0x0001e2000c101124 */
[----:B------:R-:W-:Y:S05]  /*9d90*/  BRA `(.L_x_4447) ;  /* 0x00000004002c7947 */ /* 0x000fea0003800000 */
.L_x_4465:
        /* <DEDUP_REMOVED lines=21> */
.L_x_4472:
[----:B------:R-:W-:-:S04]  /*9ef0*/  LOP3.LUT R0, R7, 0x80000000, RZ, 0xc0, !PT ;  /* 0x8000000007007812 */ /* 0x000fc800078ec0ff */
[----:B------:R-:W-:-:S04]  /*9f00*/  SHF.R.U32.HI R0, RZ, 0x18, R0 ;  /* 0x00000018ff007819 */ /* 0x000fc80000011600 */
[----:B------:R-:W-:-:S07]  /*9f10*/  LOP3.LUT R0, R3, R0, RZ, 0xfc, !PT ;  /* 0x0000000003007212 */ /* 0x000fce00078efcff */
.L_x_4471:
[----:B------:R-:W-:Y:S05]  /*9f20*/  BSYNC B0 ;  /* 0x0000000000007941 */ /* 0x000fea0003800000 */
.L_x_4470:
[----:B------:R0:W-:Y:S01]  /*9f30*/  STG.E.U8 desc[UR36][R4.64], R0 ;  /* 0x0000000004007986 */ /* 0x0001e2000c101124 */
[----:B------:R-:W-:Y:S05]  /*9f40*/  BRA `(.L_x_4447) ;  /* 0x0000000000c07947 */ /* 0x000fea0003800000 */
.L_x_4464:
        /* <DEDUP_REMOVED lines=26> */
.L_x_4446:
[----:B------:R-:W-:Y:S01]  /*a0f0*/  MOV R14, 0x0 ;  /* 0x00000000000e7802 */ /* 0x000fe20000000f00 */
[----:B------:R-:W-:Y:S01]  /*a100*/  ULDC.64 UR4, c[0x4][0x118] ;  /* 0x0100460000047ab9 */ /* 0x000fe20000000a00 */
[----:B------:R-:W-:Y:S01]  /*a110*/  ULDC.64 UR6, c[0x4][0x10] ;  /* 0x0100040000067ab9 */ /* 0x000fe20000000a00 */
[----:B------:R-:W-:Y:S02]  /*a120*/  IMAD.U32 R4, RZ, RZ, UR4 ;  /* 0x00000004ff047e24 */ /* 0x000fe4000f8e00ff */
[----:B------:R-:W-:Y:S01]  /*a130*/  IMAD.U32 R5, RZ, RZ, UR5 ;  /* 0x00000005ff057e24 */ /* 0x000fe2000f8e00ff */
[----:B------:R-:W0:Y:S01]  /*a140*/  LDC.64 R14, c[0x4][R14] ;  /* 0x010000000e0e7b82 */ /* 0x000e220000000a00 */
[----:B------:R-:W-:Y:S01]  /*a150*/  ULDC.64 UR4, c[0x4][0x120] ;  /* 0x0100480000047ab9 */ /* 0x000fe20000000a00 */
[----:B--2---:R-:W-:Y:S02]  /*a160*/  IMAD.U32 R10, RZ, RZ, UR6 ;  /* 0x00000006ff0a7e24 */ /* 0x004fe4000f8e00ff */
        /* <DEDUP_REMOVED lines=8> */
.L_x_4475:
[----:B------:R-:W-:Y:S05]  /*a1f0*/  BRA `(.L_x_4447) ;  /* 0x0000000000147947 */ /* 0x000fea0003800000 */
.L_x_4474:
[----:B------:R-:W0:Y:S02]  /*a200*/  F2I.U64.F64.TRUNC R28, R28 ;  /* 0x0000001c001c7311 */ /* 0x000e24000030d800 */
[----:B0-----:R0:W-:Y:S01]  /*a210*/  STG.E.64 desc[UR36][R4.64], R28 ;  /* 0x0000001c04007986 */ /* 0x0011e2000c101b24 */
[----:B------:R-:W-:Y:S05]  /*a220*/  BRA `(.L_x_4447) ;  /* 0x0000000000087947 */ /* 0x000fea0003800000 */
.L_x_4473:
[----:B------:R-:W0:Y:S02]  /*a230*/  F2I.U32.F64.TRUNC R29, R28 ;  /* 0x0000001c001d7311 */ /* 0x000e24000030d000 */
[----:B0-----:R0:W-:Y:S02]  /*a240*/  STG.E desc[UR36][R4.64], R29 ;  /* 0x0000001d04007986 */ /* 0x0011e4000c101924 */
.L_x_4447:
[----:B------:R-:W-:-:S05]  /*a250*/  VIADD R2, R2, 0x80 ;  /* 0x0000008002027836 */ /* 0x000fca0000000000 */
[----:B------:R-:W-:-:S13]  /*a260*/  ISETP.GE.AND P0, PT, R2, R33, PT ;  /* 0x000000210200720c */ /* 0x000fda0003f06270 */
[----:B------:R-:W-:Y:S05]  /*a270*/  @P0 BRA `(.L_x_4441) ;  /* 0x0000001000680947 */ /* 0x000fea0003800000 */
[----:B01-34-:R-:W0:Y:S01]  /*a280*/  LDC.64 R4, c[0x0][0x218] ;  /* 0x00008600ff047b82 */ /* 0x01be220000000a00 */
        /* <DEDUP_REMOVED lines=20> */
.L_x_4479:
[----:B------:R-:W0:Y:S02]  /*a3d0*/  F2I.S64.F64.TRUNC R24, R24 ;  /* 0x0000001800187311 */ /* 0x000e24000030d900 */
[----:B0-----:R-:W-:-:S05]  /*a3e0*/  IMAD.MOV.U32 R3, RZ, RZ, R24 ;  /* 0x000000ffff037224 */ /* 0x001fca00078e0018 */
[----:B------:R0:W-:Y:S01]  /*a3f0*/  STG.E.U8 desc[UR36][R4.64], R3 ;  /* 0x0000000304007986 */ /* 0x0001e2000c101124 */
[----:B------:R-:W-:Y:S05]  /*a400*/  BRA `(.L_x_4481) ;  /* 0x0000001000007947 */ /* 0x000fea0003800000 */
.L_x_4478:
        /* <DEDUP_REMOVED lines=9> */
.L_x_4483:
[----:B------:R-:W0:Y:S02]  /*a4a0*/  F2I.F64.TRUNC R25, R24 ;  /* 0x0000001800197311 */ /* 0x000e24000030d100 */
[----:B0-----:R0:W-:Y:S01]  /*a4b0*/  STG.E desc[UR36][R4.64], R25 ;  /* 0x0000001904007986 */ /* 0x0011e2000c101924 */
[----:B------:R-:W-:Y:S05]  /*a4c0*/  BRA `(.L_x_4481) ;  /* 0x0000000c00d07947 */ /* 0x000fea0003800000 */
.L_x_4482:
[----:B------:R-:W0:Y:S02]  /*a4d0*/  F2I.F64.TRUNC R25, R24 ;  /* 0x0000001800197311 */ /* 0x000e24000030d100 */
[----:B0-----:R0:W-:Y:S01]  /*a4e0*/  STG.E.U16 desc[UR36][R4.64], R25 ;  /* 0x0000001904007986 */ /* 0x0011e2000c101524 */
[----:B------:R-:W-:Y:S05]  /*a4f0*/  BRA `(.L_x_4481) ;  /* 0x0000000c00c47947 */ /* 0x000fea0003800000 */
.L_x_4477:
        /* <DEDUP_REMOVED lines=13> */
.L_x_4485:
        /* <DEDUP_REMOVED lines=8> */
.L_x_4484:
        /* <DEDUP_REMOVED lines=16> */
.L_x_4487:
        /* <DEDUP_REMOVED lines=11> */
.L_x_4486:
[----:B------:R0:W-:Y:S01]  /*a800*/  STG.E.64 desc[UR36][R4.64], R24 ;  /* 0x0000001804007986 */ /* 0x0001e2000c101b24 */
[----:B------:R-:W-:Y:S05]  /*a810*/  BRA `(.L_x_4481) ;  /* 0x0000000800fc7947 */ /* 0x000fea0003800000 */
.L_x_4476:
        /* <DEDUP_REMOVED lines=13> */
.L_x_4490:
[----:B------:R0:W-:Y:S01]  /*a8f0*/  STG.E.128 desc[UR36][R4.64], R24 ;  /* 0x0000001804007986 */ /* 0x0001e2000c101d24 */
[----:B------:R-:W-:Y:S05]  /*a900*/  BRA `(.L_x_4481) ;  /* 0x0000000800c07947 */ /* 0x000fea0003800000 */
.L_x_4489:
        /* <DEDUP_REMOVED lines=25> */
.L_x_4494:
[----:B------:R-:W-:Y:S05]  /*aaa0*/  BSYNC B0 ;  /* 0x0000000000007941 */ /* 0x000fea0003800000 */
.L_x_4493:
[----:B------:R-:W-:-:S05]  /*aab0*/  LOP3.LUT R7, R0, R7, RZ, 0xfc, !PT ;  /* 0x0000000700077212 */ /* 0x000fca00078efcff */
[----:B------:R0:W-:Y:S01]  /*aac0*/  STG.E.U8 desc[UR36][R4.64], R7 ;  /* 0x0000000704007986 */ /* 0x0001e2000c101124 */
[----:B------:R-:W-:Y:S05]  /*aad0*/  BRA `(.L_x_4481) ;  /* 0x00000008004c7947 */ /* 0x000fea0003800000 */
.L_x_4492:
        /* <DEDUP_REMOVED lines=17> */
.L_x_4496:
[----:B------:R-:W-:Y:S01]  /*abf0*/  IMAD.MOV.U32 R0, RZ, RZ, 0x7f ;  /* 0x0000007fff007424 */ /* 0x000fe200078e00ff */
[----:B------:R-:W-:-:S04]  /*ac00*/  ISETP.GT.U32.AND P0, PT, R3, 0x7f800000, PT ;  /* 0x7f8000000300780c */ /* 0x000fc80003f04070 */
[----:B------:R-:W-:-:S09]  /*ac10*/  SEL R0, R0, 0x7c, P0 ;  /* 0x0000007c00007807 */ /* 0x000fd20000000000 */
.L_x_4497:
[----:B------:R-:W-:Y:S05]  /*ac20*/  BSYNC B0 ;  /* 0x0000000000007941 */ /* 0x000fea0003800000 */
.L_x_4495:
[----:B------:R-:W-:-:S04]  /*ac30*/  LOP3.LUT R3, R7, 0x80000000, RZ, 0xc0, !PT ;  /* 0x8000000007037812 */ /* 0x000fc800078ec0ff */
[----:B------:R-:W-:-:S04]  /*ac40*/  SHF.R.U32.HI R3, RZ, 0x18, R3 ;  /* 0x00000018ff037819 */ /* 0x000fc80000011603 */
[----:B------:R-:W-:-:S05]  /*ac50*/  LOP3.LUT R3, R0, R3, RZ, 0xfc, !PT ;  /* 0x0000000300037212 */ /* 0x000fca00078efcff */
[----:B------:R0:W-:Y:S01]  /*ac60*/  STG.E.U8 desc[UR36][R4.64], R3 ;  /* 0x0000000304007986 */ /* 0x0001e2000c101124 */
[----:B------:R-:W-:Y:S05]  /*ac70*/  BRA `(.L_x_4481) ;  /* 0x0000000400e47947 */ /* 0x000fea0003800000 */
.L_x_4491:
        /* <DEDUP_REMOVED lines=8> */
.L_x_4488:
        /* <DEDUP_REMOVED lines=11> */
.L_x_4500:
        /* <DEDUP_REMOVED lines=21> */
.L_x_4503:
[----:B------:R-:W-:-:S04]  /*af00*/  LOP3.LUT R0, R7, 0x80000000, RZ, 0xc0, !PT ;  /* 0x8000000007007812 */ /* 0x000fc800078ec0ff */
[----:B------:R-:W-:-:S04]  /*af10*/  SHF.R.U32.HI R0, RZ, 0x18, R0 ;  /* 0x00000018ff007819 */ /* 0x000fc80000011600 */
[----:B------:R-:W-:-:S07]  /*af20*/  LOP3.LUT R0, R3, R0, RZ, 0xfc, !PT ;  /* 0x0000000003007212 */ /* 0x000fce00078efcff */
.L_x_4502:
[----:B------:R-:W-:Y:S05]  /*af30*/  BSYNC B0 ;  /* 0x0000000000007941 */ /* 0x000fea0003800000 */
.L_x_4501:
[----:B------:R0:W-:Y:S01]  /*af40*/  STG.E.U8 desc[UR36][R4.64], R0 ;  /* 0x0000000004007986 */ /* 0x0001e2000c101124 */
[----:B------:R-:W-:Y:S05]  /*af50*/  BRA `(.L_x_4481) ;  /* 0x00000004002c7947 */ /* 0x000fea0003800000 */
.L_x_4499:
        /* <DEDUP_REMOVED lines=21> */
.L_x_4506:
[----:B------:R-:W-:-:S04]  /*b0b0*/  LOP3.LUT R0, R7, 0x80000000, RZ, 0xc0, !PT ;  /* 0x8000000007007812 */ /* 0x000fc800078ec0ff */
[----:B------:R-:W-:-:S04]  /*b0c0*/  SHF.R.U32.HI R0, RZ, 0x18, R0 ;  /* 0x00000018ff007819 */ /* 0x000fc80000011600 */
[----:B------:R-:W-:-:S07]  /*b0d0*/  LOP3.LUT R0, R3, R0, RZ, 0xfc, !PT ;  /* 0x0000000003007212 */ /* 0x000fce00078efcff */
.L_x_4505:
[----:B------:R-:W-:Y:S05]  /*b0e0*/  BSYNC B0 ;  /* 0x0000000000007941 */ /* 0x000fea0003800000 */
.L_x_4504:
[----:B------:R0:W-:Y:S01]  /*b0f0*/  STG.E.U8 desc[UR36][R4.64], R0 ;  /* 0x0000000004007986 */ /* 0x0001e2000c101124 */
[----:B------:R-:W-:Y:S05]  /*b100*/  BRA `(.L_x_4481) ;  /* 0x0000000000c07947 */ /* 0x000fea0003800000 */
.L_x_4498:
        /* <DEDUP_REMOVED lines=26> */
.L_x_4480:
        /* <DEDUP_REMOVED lines=16> */
.L_x_4509:
[----:B------:R-:W-:Y:S05]  /*b3b0*/  BRA `(.L_x_4481) ;  /* 0x0000000000147947 */ /* 0x000fea0003800000 */
.L_x_4508:
[----:B------:R-:W0:Y:S02]  /*b3c0*/  F2I.U64.F64.TRUNC R24, R24 ;  /* 0x0000001800187311 */ /* 0x000e24000030d800 */
[----:B0-----:R0:W-:Y:S01]  /*b3d0*/  STG.E.64 desc[UR36][R4.64], R24 ;  /* 0x0000001804007986 */ /* 0x0011e2000c101b24 */
[----:B------:R-:W-:Y:S05]  /*b3e0*/  BRA `(.L_x_4481) ;  /* 0x0000000000087947 */ /* 0x000fea0003800000 */
.L_x_4507:
[----:B------:R-:W0:Y:S02]  /*b3f0*/  F2I.U32.F64.TRUNC R25, R24 ;  /* 0x0000001800197311 */ /* 0x000e24000030d000 */
[----:B0-----:R0:W-:Y:S02]  /*b400*/  STG.E desc[UR36][R4.64], R25 ;  /* 0x0000001904007986 */ /* 0x0011e4000c101924 */
.L_x_4481:
[----:B------:R-:W-:-:S07]  /*b410*/  VIADD R2, R2, 0x80 ;  /* 0x0000008002027836 */ /* 0x000fce0000000000 */
.L_x_4441:
[----:B------:R-:W-:Y:S05]  /*b420*/  BSYNC B6 ;  /* 0x0000000000067941 */ /* 0x000fea0003800000 */
.L_x_4440:
[----:B------:R-:W-:-:S13]  /*b430*/  ISETP.GE.AND P0, PT, R2, R33, PT ;  /* 0x000000210200720c */ /* 0x000fda0003f06270 */
[----:B------:R-:W-:Y:S05]  /*b440*/  @P0 EXIT ;  /* 0x000000000000094d */ /* 0x000fea0003800000 */
[----:B01-34-:R-:W0:Y:S01]  /*b450*/  LDC.64 R4, c[0x0][0x218] ;  /* 0x00008600ff047b82 */ /* 0x01be220000000a00 */
        /* <DEDUP_REMOVED lines=19> */
.L_x_4513:
[----:B------:R-:W0:Y:S02]  /*b590*/  F2I.S64.F64.TRUNC R16, R16 ;  /* 0x0000001000107311 */ /* 0x000e24000030d900 */
[----:B0-----:R-:W-:-:S05]  /*b5a0*/  IMAD.MOV.U32 R5, RZ, RZ, R16 ;  /* 0x000000ffff057224 */ /* 0x001fca00078e0010 */
[----:B------:R-:W-:Y:S01]  /*b5b0*/  STG.E.U8 desc[UR36][R2.64], R5 ;  /* 0x0000000502007986 */ /* 0x000fe2000c101124 */
[----:B------:R-:W-:Y:S05]  /*b5c0*/  EXIT ;  /* 0x000000000000794d */ /* 0x000fea0003800000 */
.L_x_4512:
        /* <DEDUP_REMOVED lines=9> */
.L_x_4516:
[----:B------:R-:W0:Y:S02]  /*b660*/  F2I.F64.TRUNC R17, R16 ;  /* 0x0000001000117311 */ /* 0x000e24000030d100 */
[----:B0-----:R-:W-:Y:S01]  /*b670*/  STG.E desc[UR36][R2.64], R17 ;  /* 0x0000001102007986 */ /* 0x001fe2000c101924 */
[----:B------:R-:W-:Y:S05]  /*b680*/  EXIT ;  /* 0x000000000000794d */ /* 0x000fea0003800000 */
.L_x_4515:
[----:B------:R-:W0:Y:S02]  /*b690*/  F2I.F64.TRUNC R17, R16 ;  /* 0x0000001000117311 */ /* 0x000e24000030d100 */
[----:B0-----:R-:W-:Y:S01]  /*b6a0*/  STG.E.U16 desc[UR36][R2.64], R17 ;  /* 0x0000001102007986 */ /* 0x001fe2000c101524 */
[----:B------:R-:W-:Y:S05]  /*b6b0*/  EXIT ;  /* 0x000000000000794d */ /* 0x000fea0003800000 */
.L_x_4511:
        /* <DEDUP_REMOVED lines=13> */
.L_x_4518:
        /* <DEDUP_REMOVED lines=8> */
.L_x_4517:
        /* <DEDUP_REMOVED lines=16> */
.L_x_4520:
        /* <DEDUP_REMOVED lines=11> */
.L_x_4519:
[----:B------:R-:W-:Y:S01]  /*b9c0*/  STG.E.64 desc[UR36][R2.64], R16 ;  /* 0x0000001002007986 */ /* 0x000fe2000c101b24 */
[----:B------:R-:W-:Y:S05]  /*b9d0*/  EXIT ;  /* 0x000000000000794d */ /* 0x000fea0003800000 */
.L_x_4510:
        /* <DEDUP_REMOVED lines=13> */
.L_x_4523:
[----:B------:R-:W-:Y:S01]  /*bab0*/  STG.E.128 desc[UR36][R2.64], R16 ;  /* 0x0000001002007986 */ /* 0x000fe2000c101d24 */
[----:B------:R-:W-:Y:S05]  /*bac0*/  EXIT ;  /* 0x000000000000794d */ /* 0x000fea0003800000 */
.L_x_4522:
        /* <DEDUP_REMOVED lines=25> */
.L_x_4527:
[----:B------:R-:W-:Y:S05]  /*bc60*/  BSYNC B0 ;  /* 0x0000000000007941 */ /* 0x000fea0003800000 */
.L_x_4526:
[----:B------:R-:W-:-:S05]  /*bc70*/  LOP3.LUT R5, R0, R5, RZ, 0xfc, !PT ;  /* 0x0000000500057212 */ /* 0x000fca00078efcff */
[----:B------:R-:W-:Y:S01]  /*bc80*/  STG.E.U8 desc[UR36][R2.64], R5 ;  /* 0x0000000502007986 */ /* 0x000fe2000c101124 */
[----:B------:R-:W-:Y:S05]  /*bc90*/  EXIT ;  /* 0x000000000000794d */ /* 0x000fea0003800000 */
.L_x_4525:
        /* <DEDUP_REMOVED lines=17> */
.L_x_4529:
[----:B------:R-:W-:Y:S01]  /*bdb0*/  IMAD.MOV.U32 R0, RZ, RZ, 0x7f ;  /* 0x0000007fff007424 */ /* 0x000fe200078e00ff */
[----:B------:R-:W-:-:S04]  /*bdc0*/  ISETP.GT.U32.AND P0, PT, R4, 0x7f800000, PT ;  /* 0x7f8000000400780c */ /* 0x000fc80003f04070 */
[----:B------:R-:W-:-:S09]  /*bdd0*/  SEL R0, R0, 0x7c, P0 ;  /* 0x0000007c00007807 */ /* 0x000fd20000000000 */
.L_x_4530:
[----:B------:R-:W-:Y:S05]  /*bde0*/  BSYNC B0 ;  /* 0x0000000000007941 */ /* 0x000fea0003800000 */
.L_x_4528:
[----:B------:R-:W-:-:S04]  /*bdf0*/  LOP3.LUT R4, R5, 0x80000000, RZ, 0xc0, !PT ;  /* 0x8000000005047812 */ /* 0x000fc800078ec0ff */
[----:B------:R-:W-:-:S04]  /*be00*/  SHF.R.U32.HI R5, RZ, 0x18, R4 ;  /* 0x00000018ff057819 */ /* 0x000fc80000011604 */
[----:B------:R-:W-:-:S05]  /*be10*/  LOP3.LUT R5, R0, R5, RZ, 0xfc, !PT ;  /* 0x0000000500057212 */ /* 0x000fca00078efcff */
[----:B------:R-:W-:Y:S01]  /*be20*/  STG.E.U8 desc[UR36][R2.64], R5 ;  /* 0x0000000502007986 */ /* 0x000fe2000c101124 */
[----:B------:R-:W-:Y:S05]  /*be30*/  EXIT ;  /* 0x000000000000794d */ /* 0x000fea0003800000 */
.L_x_4524:
        /* <DEDUP_REMOVED lines=8> */
.L_x_4521:
        /* <DEDUP_REMOVED lines=11> */
.L_x_4533:
        /* <DEDUP_REMOVED lines=21> */
.L_x_4536:
[----:B------:R-:W-:-:S04]  /*c0c0*/  LOP3.LUT R0, R7, 0x80000000, RZ, 0xc0, !PT ;  /* 0x8000000007007812 */ /* 0x000fc800078ec0ff */
[----:B------:R-:W-:-:S04]  /*c0d0*/  SHF.R.U32.HI R5, RZ, 0x18, R0 ;  /* 0x00000018ff057819 */ /* 0x000fc80000011600 */
[----:B------:R-:W-:-:S04]  /*c0e0*/  LOP3.LUT R4, R4, R5, RZ, 0xfc, !PT ;  /* 0x0000000504047212 */ /* 0x000fc800078efcff */
[----:B------:R-:W-:-:S07]  /*c0f0*/  PRMT R0, R4, 0x7610, R0 ;  /* 0x0000761004007816 */ /* 0x000fce0000000000 */
.L_x_4535:
[----:B------:R-:W-:Y:S05]  /*c100*/  BSYNC B0 ;  /* 0x0000000000007941 */ /* 0x000fea0003800000 */
.L_x_4534:
[----:B------:R-:W-:Y:S01]  /*c110*/  STG.E.U8 desc[UR36][R2.64], R0 ;  /* 0x0000000002007986 */ /* 0x000fe2000c101124 */
[----:B------:R-:W-:Y:S05]  /*c120*/  EXIT ;  /* 0x000000000000794d */ /* 0x000fea0003800000 */
.L_x_4532:
        /* <DEDUP_REMOVED lines=21> */
.L_x_4539:
[----:B------:R-:W-:-:S04]  /*c280*/  LOP3.LUT R0, R7, 0x80000000, RZ, 0xc0, !PT ;  /* 0x8000000007007812 */ /* 0x000fc800078ec0ff */
[----:B------:R-:W-:-:S04]  /*c290*/  SHF.R.U32.HI R5, RZ, 0x18, R0 ;  /* 0x00000018ff057819 */ /* 0x000fc80000011600 */
[----:B------:R-:W-:-:S04]  /*c2a0*/  LOP3.LUT R4, R4, R5, RZ, 0xfc, !PT ;  /* 0x0000000504047212 */ /* 0x000fc800078efcff */
[----:B------:R-:W-:-:S07]  /*c2b0*/  PRMT R0, R4, 0x7610, R0 ;  /* 0x0000761004007816 */ /* 0x000fce0000000000 */
.L_x_4538:
[----:B------:R-:W-:Y:S05]  /*c2c0*/  BSYNC B0 ;  /* 0x0000000000007941 */ /* 0x000fea0003800000 */
.L_x_4537:
[----:B------:R-:W-:Y:S01]  /*c2d0*/  STG.E.U8 desc[UR36][R2.64], R0 ;  /* 0x0000000002007986 */ /* 0x000fe2000c101124 */
[----:B------:R-:W-:Y:S05]  /*c2e0*/  EXIT ;  /* 0x000000000000794d */ /* 0x000fea0003800000 */
.L_x_4531:
        /* <DEDUP_REMOVED lines=26> */
.L_x_4514:
[----:B------:R-:W-:Y:S01]  /*c490*/  MOV R0, 0x0 ;  /* 0x0000000000007802 */ /* 0x000fe20000000f00 */
[----:B------:R-:W-:Y:S01]  /*c4a0*/  ULDC.64 UR4, c[0x4][0x118] ;  /* 0x0100460000047ab9 */ /* 0x000fe20000000a00 */
[----:B------:R-:W-:Y:S01]  /*c4b0*/  ULDC.64 UR6, c[0x4][0x10] ;  /* 0x0100040000067ab9 */ /* 0x000fe20000000a00 */
[----:B------:R-:W-:Y:S01]  /*c4c0*/  IMAD.U32 R4, RZ, RZ, UR4 ;  /* 0x00000004ff047e24 */ /* 0x000fe2000f8e00ff */
[----:B------:R0:W1:Y:S01]  /*c4d0*/  LDC.64 R2, c[0x4][R0] ;  /* 0x0100000000027b82 */ /* 0x0000620000000a00 */
[----:B------:R-:W-:Y:S01]  /*c4e0*/  IMAD.U32 R5, RZ, RZ, UR5 ;  /* 0x00000005ff057e24 */ /* 0x000fe2000f8e00ff */
[----:B------:R-:W-:Y:S01]  /*c4f0*/  ULDC.64 UR4, c[0x4][0x120] ;  /* 0x0100480000047ab9 */ /* 0x000fe20000000a00 */
[----:B--2---:R-:W-:Y:S02]  /*c500*/  IMAD.U32 R10, RZ, RZ, UR6 ;  /* 0x00000006ff0a7e24 */ /* 0x004fe4000f8e00ff */
        /* <DEDUP_REMOVED lines=8> */
.L_x_4542:
[----:B------:R-:W-:Y:S05]  /*c590*/  EXIT ;  /* 0x000000000000794d */ /* 0x000fea0003800000 */
.L_x_4541:
[----:B------:R-:W0:Y:S02]  /*c5a0*/  F2I.U64.F64.TRUNC R16, R16 ;  /* 0x0000001000107311 */ /* 0x000e24000030d800 */
[----:B0-----:R-:W-:Y:S01]  /*c5b0*/  STG.E.64 desc[UR36][R2.64], R16 ;  /* 0x0000001002007986 */ /* 0x001fe2000c101b24 */
[----:B------:R-:W-:Y:S05]  /*c5c0*/  EXIT ;  /* 0x000000000000794d */ /* 0x000fea0003800000 */
.L_x_4540:
[----:B------:R-:W0:Y:S02]  /*c5d0*/  F2I.U32.F64.TRUNC R17, R16 ;  /* 0x0000001000117311 */ /* 0x000e24000030d000 */
[----:B0-----:R-:W-:Y:S01]  /*c5e0*/  STG.E desc[UR36][R2.64], R17 ;  /* 0x0000001102007986 */ /* 0x001fe2000c101924 */
[----:B------:R-:W-:Y:S05]  /*c5f0*/  EXIT ;  /* 0x000000000000794d */ /* 0x000fea0003800000 */
.L_x_4543:
        /* <DEDUP_REMOVED lines=16> */
.L_x_4615:


//--------------------- .text._ZN2at6native18elementwise_kernelILi128ELi2EZNS0_22gpu_kernel_impl_nocastIZZZNS0_54_GLOBAL__N__7dbc7496_16_ComplexKernel_cu_75b981de_334619complex_kernel_cudaERNS_14TensorIteratorEENKUlvE_clEvENKUlvE_clEvEUlddE_EEvRNS_18TensorIteratorBaseERKT_EUliE_EEviT1_ --------------------------
	.section	.text._ZN2at6native18elementwise_kernelILi128ELi2EZNS0_22gpu_kernel_impl_nocastIZZZNS0_54_GLOBAL__N__7dbc7496_16_ComplexKernel_cu_75b981de_334619complex_kernel_cudaERNS_14TensorIteratorEENKUlvE_clEvENKUlvE_clEvEUlddE_EEvRNS_18TensorIteratorBaseERKT_EUliE_EEviT1_,"ax",@progbits
	.align	128
        .global         _ZN2at6native18elementwise_kernelILi128ELi2EZNS0_22gpu_kernel_impl_nocastIZZZNS0_54_GLOBAL__N__7dbc7496_16_ComplexKernel_cu_75b981de_334619complex_kernel_cudaERNS_14TensorIteratorEENKUlvE_clEvENKUlvE_clEvEUlddE_EEvRNS_18TensorIteratorBaseERKT_EUliE_EEviT1_
        .type           _ZN2at6native18elementwise_kernelILi128ELi2EZNS0_22gpu_kernel_impl_nocastIZZZNS0_54_GLOBAL__N__7dbc7496_16_ComplexKernel_cu_75b981de_334619complex_kernel_cudaERNS_14TensorIteratorEENKUlvE_clEvENKUlvE_clEvEUlddE_EEvRNS_18TensorIteratorBaseERKT_EUliE_EEviT1_,@function
        .size           _ZN2at6native18elementwise_kernelILi128ELi2EZNS0_22gpu_kernel_impl_nocastIZZZNS0_54_GLOBAL__N__7dbc7496_16_ComplexKernel_cu_75b981de_334619complex_kernel_cudaERNS_14TensorIteratorEENKUlvE_clEvENKUlvE_clEvEUlddE_EEvRNS_18TensorIteratorBaseERKT_EUliE_EEviT1_,(.L_x_4616 - _ZN2at6native18elementwise_kernelILi128ELi2EZNS0_22gpu_kernel_impl_nocastIZZZNS0_54_GLOBAL__N__7dbc7496_16_ComplexKernel_cu_75b981de_334619complex_kernel_cudaERNS_14TensorIteratorEENKUlvE_clEvENKUlvE_clEvEUlddE_EEvRNS_18TensorIteratorBaseERKT_EUliE_EEviT1_)
        .other          _ZN2at6native18elementwise_kernelILi128ELi2EZNS0_22gpu_kernel_impl_nocastIZZZNS0_54_GLOBAL__N__7dbc7496_16_ComplexKernel_cu_75b981de_334619complex_kernel_cudaERNS_14TensorIteratorEENKUlvE_clEvENKUlvE_clEvEUlddE_EEvRNS_18TensorIteratorBaseERKT_EUliE_EEviT1_,@"STO_CUDA_ENTRY STV_DEFAULT"
_ZN2at6native18elementwise_kernelILi128ELi2EZNS0_22gpu_kernel_impl_nocastIZZZNS0_54_GLOBAL__N__7dbc7496_16_ComplexKernel_cu_75b981de_334619complex_kernel_cudaERNS_14TensorIteratorEENKUlvE_clEvENKUlvE_clEvEUlddE_EEvRNS_18TensorIteratorBaseERKT_EUliE_EEviT1_:
.text._ZN2at6native18elementwise_kernelILi128ELi2EZNS0_22gpu_kernel_impl_nocastIZZZNS0_54_GLOBAL__N__7dbc7496_16_ComplexKernel_cu_75b981de_334619complex_kernel_cudaERNS_14TensorIteratorEENKUlvE_clEvENKUlvE_clEvEUlddE_EEvRNS_18TensorIteratorBaseERKT_EUliE_EEviT1_:
        /* <DEDUP_REMOVED lines=363> */
.L_x_4546:
[----:B------:R-:W-:Y:S01]  /*16b0*/  ULDC.64 UR10, c[0x0][0x488] ;  /* 0x00012200000a7ab9 */ /* 0x000fe20000000a00 */
[----:B------:R-:W-:Y:S01]  /*16c0*/  ULDC.64 UR8, c[0x0][0x480] ;  /* 0x0001200000087ab9 */ /* 0x000fe20000000a00 */
[----:B------:R-:W-:Y:S02]  /*16d0*/  IADD3 R6, P1, R4, UR10, RZ ;  /* 0x0000000a04067c10 */ /* 0x000fe4000ff3e0ff */
[----:B------:R-:W-:Y:S02]  /*16e0*/  IADD3 R4, P0, R2, UR8, RZ ;  /* 0x0000000802047c10 */ /* 0x000fe4000ff1e0ff */
[----:B------:R-:W-:Y:S02]  /*16f0*/  IADD3.X R7, RZ, UR11, RZ, P1, !PT ;  /* 0x0000000bff077c10 */ /* 0x000fe40008ffe4ff */
[----:B------:R-:W-:Y:S01]  /*1700*/  IADD3.X R5, RZ, UR9, RZ, P0, !PT ;  /* 0x00000009ff057c10 */ /* 0x000fe200087fe4ff */
[----:B------:R-:W-:-:S03]  /*1710*/  ULDC.64 UR8, c[0x0][0x478] ;  /* 0x00011e0000087ab9 */ /* 0x000fc60000000a00 */
[----:B------:R-:W2:Y:S04]  /*1720*/  LDG.E.64 R6, desc[UR4][R6.64] ;  /* 0x0000000406067981 */ /* 0x000ea8000c1e1b00 */
[----:B------:R-:W2:Y:S01]  /*1730*/  LDG.E.64 R4, desc[UR4][R4.64] ;  /* 0x0000000404047981 */ /* 0x000ea2000c1e1b00 */
[----:B------:R-:W-:Y:S02]  /*1740*/  IADD3 R2, P0, R3, UR8, RZ ;  /* 0x0000000803027c10 */ /* 0x000fe4000ff1e0ff */
[----:B------:R-:W-:Y:S02]  /*1750*/  IADD3 R9, R0, 0x80, RZ ;  /* 0x0000008000097810 */ /* 0x000fe40007ffe0ff */
[----:B------:R-:W-:-:S05]  /*1760*/  IADD3.X R3, RZ, UR9, RZ, P0, !PT ;  /* 0x00000009ff037c10 */ /* 0x000fca00087fe4ff */
[----:B--2---:R0:W-:Y:S04]  /*1770*/  STG.E.128 desc[UR4][R2.64], R4 ;  /* 0x0000000402007986 */ /* 0x0041e8000c101d04 */
.L_x_4545:
[----:B------:R-:W-:Y:S05]  /*1780*/  BSYNC B0 ;  /* 0x0000000000007941 */ /* 0x000fea0003800000 */
.L_x_4544:
        /* <DEDUP_REMOVED lines=355> */
.L_x_4547:
[----:B------:R-:W-:Y:S01]  /*2dc0*/  ULDC.64 UR6, c[0x0][0x480] ;  /* 0x0001200000067ab9 */ /* 0x000fe20000000a00 */
[----:B------:R-:W-:Y:S01]  /*2dd0*/  ULDC.64 UR8, c[0x0][0x488] ;  /* 0x0001220000087ab9 */ /* 0x000fe20000000a00 */
[----:B------:R-:W-:Y:S02]  /*2de0*/  IADD3 R4, P0, R2, UR6, RZ ;  /* 0x0000000602047c10 */ /* 0x000fe4000ff1e0ff */
[----:B------:R-:W-:Y:S02]  /*2df0*/  IADD3 R6, P1, R0, UR8, RZ ;  /* 0x0000000800067c10 */ /* 0x000fe4000ff3e0ff */
[----:B------:R-:W-:Y:S01]  /*2e00*/  IADD3.X R5, RZ, UR7, RZ, P0, !PT ;  /* 0x00000007ff057c10 */ /* 0x000fe200087fe4ff */
[----:B------:R-:W-:Y:S01]  /*2e10*/  ULDC.64 UR6, c[0x0][0x478] ;  /* 0x00011e0000067ab9 */ /* 0x000fe20000000a00 */
[----:B------:R-:W-:-:S04]  /*2e20*/  IADD3.X R7, RZ, UR9, RZ, P1, !PT ;  /* 0x00000009ff077c10 */ /* 0x000fc80008ffe4ff */
[----:B------:R-:W2:Y:S04]  /*2e30*/  LDG.E.64 R4, desc[UR4][R4.64] ;  /* 0x0000000404047981 */ /* 0x000ea8000c1e1b00 */
[----:B------:R-:W2:Y:S01]  /*2e40*/  LDG.E.64 R6, desc[UR4][R6.64] ;  /* 0x0000000406067981 */ /* 0x000ea2000c1e1b00 */
[----:B------:R-:W-:-:S04]  /*2e50*/  IADD3 R2, P0, R3, UR6, RZ ;  /* 0x0000000603027c10 */ /* 0x000fc8000ff1e0ff */
[----:B------:R-:W-:-:S05]  /*2e60*/  IADD3.X R3, RZ, UR7, RZ, P0, !PT ;  /* 0x00000007ff037c10 */ /* 0x000fca00087fe4ff */
[----:B--2---:R-:W-:Y:S01]  /*2e70*/  STG.E.128 desc[UR4][R2.64], R4 ;  /* 0x0000000402007986 */ /* 0x004fe2000c101d04 */
[----:B------:R-:W-:Y:S05]  /*2e80*/  EXIT ;  /* 0x000000000000794d */ /* 0x000fea0003800000 */
.L_x_4548:
        /* <DEDUP_REMOVED lines=15> */
.L_x_4616:


//--------------------- .text._ZN2at6native27unrolled_elementwise_kernelIZZZNS0_54_GLOBAL__N__7dbc7496_16_ComplexKernel_cu_75b981de_334619complex_kernel_cudaERNS_14TensorIteratorEENKUlvE_clEvENKUlvE_clEvEUlddE_St5arrayIPcLm3EELi4E23TrivialOffsetCalculatorILi2EjESB_ILi1EjENS0_6memory15LoadWithoutCastENSE_16StoreWithoutCastEEEviT_T0_T2_T3_T4_T5_ --------------------------
	.section	.text._ZN2at6native27unrolled_elementwise_kernelIZZZNS0_54_GLOBAL__N__7dbc7496_16_ComplexKernel_cu_75b981de_334619complex_kernel_cudaERNS_14TensorIteratorEENKUlvE_clEvENKUlvE_clEvEUlddE_St5arrayIPcLm3EELi4E23TrivialOffsetCalculatorILi2EjESB_ILi1EjENS0_6memory15LoadWithoutCastENSE_16StoreWithoutCastEEEviT_T0_T2_T3_T4_T5_,"ax",@progbits
	.align	128
        .global         _ZN2at6native27unrolled_elementwise_kernelIZZZNS0_54_GLOBAL__N__7dbc7496_16_ComplexKernel_cu_75b981de_334619complex_kernel_cudaERNS_14TensorIteratorEENKUlvE_clEvENKUlvE_clEvEUlddE_St5arrayIPcLm3EELi4E23TrivialOffsetCalculatorILi2EjESB_ILi1EjENS0_6memory15LoadWithoutCastENSE_16StoreWithoutCastEEEviT_T0_T2_T3_T4_T5_
        .type           _ZN2at6native27unrolled_elementwise_kernelIZZZNS0_54_GLOBAL__N__7dbc7496_16_ComplexKernel_cu_75b981de_334619complex_kernel_cudaERNS_14TensorIteratorEENKUlvE_clEvENKUlvE_clEvEUlddE_St5arrayIPcLm3EELi4E23TrivialOffsetCalculatorILi2EjESB_ILi1EjENS0_6memory15LoadWithoutCastENSE_16StoreWithoutCastEEEviT_T0_T2_T3_T4_T5_,@function
        .size           _ZN2at6native27unrolled_elementwise_kernelIZZZNS0_54_GLOBAL__N__7dbc7496_16_ComplexKernel_cu_75b981de_334619complex_kernel_cudaERNS_14TensorIteratorEENKUlvE_clEvENKUlvE_clEvEUlddE_St5arrayIPcLm3EELi4E23TrivialOffsetCalculatorILi2EjESB_ILi1EjENS0_6memory15LoadWithoutCastENSE_16StoreWithoutCastEEEviT_T0_T2_T3_T4_T5_,(.L_x_4617 - _ZN2at6native27unrolled_elementwise_kernelIZZZNS0_54_GLOBAL__N__7dbc7496_16_ComplexKernel_cu_75b981de_334619complex_kernel_cudaERNS_14TensorIteratorEENKUlvE_clEvENKUlvE_clEvEUlddE_St5arrayIPcLm3EELi4E23TrivialOffsetCalculatorILi2EjESB_ILi1EjENS0_6memory15LoadWithoutCastENSE_16StoreWithoutCastEEEviT_T0_T2_T3_T4_T5_)
        .other          _ZN2at6native27unrolled_elementwise_kernelIZZZNS0_54_GLOBAL__N__7dbc7496_16_ComplexKernel_cu_75b981de_334619complex_kernel_cudaERNS_14TensorIteratorEENKUlvE_clEvENKUlvE_clEvEUlddE_St5arrayIPcLm3EELi4E23TrivialOffsetCalculatorILi2EjESB_ILi1EjENS0_6memory15LoadWithoutCastENSE_16StoreWithoutCastEEEviT_T0_T2_T3_T4_T5_,@"STO_CUDA_ENTRY STV_DEFAULT"
_ZN2at6native27unrolled_elementwise_kernelIZZZNS0_54_GLOBAL__N__7dbc7496_16_ComplexKernel_cu_75b981de_334619complex_kernel_cudaERNS_14TensorIteratorEENKUlvE_clEvENKUlvE_clEvEUlddE_St5arrayIPcLm3EELi4E23TrivialOffsetCalculatorILi2EjESB_ILi1EjENS0_6memory15LoadWithoutCastENSE_16StoreWithoutCastEEEviT_T0_T2_T3_T4_T5_:
.text._ZN2at6native27unrolled_elementwise_kernelIZZZNS0_54_GLOBAL__N__7dbc7496_16_ComplexKernel_cu_75b981de_334619complex_kernel_cudaERNS_14TensorIteratorEENKUlvE_clEvENKUlvE_clEvEUlddE_St5arrayIPcLm3EELi4E23TrivialOffsetCalculatorILi2EjESB_ILi1EjENS0_6memory15LoadWithoutCastENSE_16StoreWithoutCastEEEviT_T0_T2_T3_T4_T5_:
[----:B------:R-:W-:Y:S01]  /*0000*/  LDC R1, c[0x0][0x28] ;  /* 0x00000a00ff017b82 */ /* 0x000fe20000000800 */
[----:B------:R-:W0:Y:S07]  /*0010*/  S2R R0, SR_CTAID.X ;  /* 0x0000000000007919 */ /* 0x000e2e0000002500 */
[----:B------:R-:W0:Y:S01]  /*0020*/  LDC R5, c[0x0][0x210] ;  /* 0x00008400ff057b82 */ /* 0x000e220000000800 */
[----:B------:R-:W-:Y:S02]  /*0030*/  CS2R R22, SRZ ;  /* 0x0000000000167805 */ /* 0x000fe4000001ff00 */
[----:B------:R-:W-:Y:S01]  /*0040*/  CS2R R18, SRZ ;  /* 0x0000000000127805 */ /* 0x000fe2000001ff00 */
[----:B------:R-:W1:Y:S01]  /*0050*/  S2R R3, SR_TID.X ;  /* 0x0000000000037919 */ /* 0x000e620000002100 */
[----:B------:R-:W-:Y:S01]  /*0060*/  ULDC.64 UR4, c[0x0][0x208] ;  /* 0x0000820000047ab9 */ /* 0x000fe20000000a00 */
[----:B------:R-:W-:Y:S01]  /*0070*/  CS2R R20, SRZ ;  /* 0x0000000000147805 */ /* 0x000fe2000001ff00 */
        /* <DEDUP_REMOVED lines=8> */
[----:B------:R-:W-:Y:S01]  /*0100*/  @!P1 IMAD R11, R0, 0x200, R5 ;  /* 0x00000200000b9824 */ /* 0x000fe200078e0205 */
[----:B------:R-:W2:Y:S01]  /*0110*/  @!P1 LDC.64 R16, c[0x0][0x220] ;  /* 0x00008800ff109b82 */ /* 0x000ea20000000a00 */
[----:B------:R-:W-:-:S05]  /*0120*/  @!P1 VIADD R5, R5, 0x80 ;  /* 0x0000008005059836 */ /* 0x000fca0000000000 */
[----:B------:R-:W-:Y:S02]  /*0130*/  ISETP.GE.AND P2, PT, R5, R2, PT ;  /* 0x000000020500720c */ /* 0x000fe40003f46270 */
[----:B------:R-:W3:Y:S11]  /*0140*/  @!P1 LDC.64 R24, c[0x0][0x228] ;  /* 0x00008a00ff189b82 */ /* 0x000ef60000000a00 */
[----:B------:R-:W4:Y:S01]  /*0150*/  @!P2 LDC.64 R14, c[0x0][0x220] ;  /* 0x00008800ff0eab82 */ /* 0x000f220000000a00 */
[----:B------:R-:W-:Y:S01]  /*0160*/  @!P2 LEA R27, R0, R5, 0x9 ;  /* 0x00000005001ba211 */ /* 0x000fe200078e48ff */
[----:B--2---:R-:W-:-:S06]  /*0170*/  @!P1 IMAD.WIDE.U32 R16, R11, 0x8, R16 ;  /* 0x000000080b109825 */ /* 0x004fcc00078e0010 */
[----:B------:R-:W2:Y:S01]  /*0180*/  @!P2 LDC.64 R8, c[0x0][0x228] ;  /* 0x00008a00ff08ab82 */ /* 0x000ea20000000a00 */
[----:B------:R-:W2:Y:S01]  /*0190*/  @!P1 LDG.E.64 R22, desc[UR4][R16.64] ;  /* 0x0000000410169981 */ /* 0x000ea2000c1e1b00 */
[----:B---3--:R-:W-:Y:S01]  /*01a0*/  @!P1 IMAD.WIDE.U32 R24, R11, 0x8, R24 ;  /* 0x000000080b189825 */ /* 0x008fe200078e0018 */
[----:B------:R-:W-:-:S03]  /*01b0*/  CS2R R10, SRZ ;  /* 0x00000000000a7805 */ /* 0x000fc6000001ff00 */
[----:B0-----:R-:W-:Y:S01]  /*01c0*/  @!P0 IMAD.WIDE.U32 R12, R4, 0x8, R12 ;  /* 0x00000008040c8825 */ /* 0x001fe200078e000c */
[----:B------:R1:W3:Y:S04]  /*01d0*/  @!P1 LDG.E.64 R18, desc[UR4][R24.64] ;  /* 0x0000000418129981 */ /* 0x0002e8000c1e1b00 */
[----:B------:R0:W3:Y:S01]  /*01e0*/  @!P0 LDG.E.64 R10, desc[UR4][R12.64] ;  /* 0x000000040c0a8981 */ /* 0x0000e2000c1e1b00 */
[----:B----4-:R-:W-:-:S04]  /*01f0*/  @!P2 IMAD.WIDE.U32 R14, R27, 0x8, R14 ;  /* 0x000000081b0ea825 */ /* 0x010fc800078e000e */
[----:B-1----:R-:W-:Y:S01]  /*0200*/  @!P0 IMAD.WIDE.U32 R24, R4, 0x8, R6 ;  /* 0x0000000804188825 */ /* 0x002fe200078e0006 */
[----:B------:R-:W4:Y:S03]  /*0210*/  @!P2 LDG.E.64 R20, desc[UR4][R14.64] ;  /* 0x000000040e14a981 */ /* 0x000f26000c1e1b00 */
[----:B--2---:R-:W-:Y:S01]  /*0220*/  @!P2 IMAD.WIDE.U32 R26, R27, 0x8, R8 ;  /* 0x000000081b1aa825 */ /* 0x004fe200078e0008 */
[----:B------:R-:W-:-:S06]  /*0230*/  CS2R R8, SRZ ;  /* 0x0000000000087805 */ /* 0x000fcc000001ff00 */
[----:B------:R1:W2:Y:S01]  /*0240*/  @!P0 LDG.E.64 R8, desc[UR4][R24.64] ;  /* 0x0000000418088981 */ /* 0x0002a2000c1e1b00 */
[----:B------:R-:W-:-:S06]  /*0250*/  CS2R R6, SRZ ;  /* 0x0000000000067805 */ /* 0x000fcc000001ff00 */
[----:B------:R-:W2:Y:S01]  /*0260*/  @!P2 LDG.E.64 R6, desc[UR4][R26.64] ;  /* 0x000000041a06a981 */ /* 0x000ea2000c1e1b00 */
[----:B------:R-:W-:-:S05]  /*0270*/  @!P2 VIADD R5, R5, 0x80 ;  /* 0x000000800505a836 */ /* 0x000fca0000000000 */
[----:B------:R-:W-:-:S13]  /*0280*/  ISETP.GE.AND P1, PT, R5, R2, PT ;  /* 0x000000020500720c */ /* 0x000fda0003f26270 */
[----:B------:R-:W1:Y:S01]  /*0290*/  @!P1 LDC.64 R16, c[0x0][0x228] ;  /* 0x00008a00ff109b82 */ /* 0x000e620000000a00 */
[----:B------:R-:W-:-:S07]  /*02a0*/  @!P1 IMAD R5, R0, 0x200, R5 ;  /* 0x0000020000059824 */ /* 0x000fce00078e0205 */
[----:B------:R-:W1:Y:S01]  /*02b0*/  @!P1 LDC.64 R28, c[0x0][0x220] ;  /* 0x00008800ff1c9b82 */ /* 0x000e620000000a00 */
[----:B0-----:R-:W-:Y:S01]  /*02c0*/  CS2R R12, SRZ ;  /* 0x00000000000c7805 */ /* 0x001fe2000001ff00 */
[----:B-1----:R-:W-:Y:S02]  /*02d0*/  VIADD R25, R3, 0x80 ;  /* 0x0000008003197836 */ /* 0x002fe40000000000 */
[----:B------:R-:W-:-:S05]  /*02e0*/  @!P1 IMAD.WIDE.U32 R16, R5, 0x8, R16 ;  /* 0x0000000805109825 */ /* 0x000fca00078e0010 */
[----:B------:R0:W5:Y:S01]  /*02f0*/  @!P1 LDG.E.64 R12, desc[UR4][R16.64] ;  /* 0x00000004100c9981 */ /* 0x000162000c1e1b00 */
[----:B------:R-:W-:Y:S02]  /*0300*/  ISETP.GE.AND P2, PT, R25, R2, PT ;  /* 0x000000021900720c */ /* 0x000fe40003f46270 */
[----:B------:R-:W-:Y:S01]  /*0310*/  CS2R R14, SRZ ;  /* 0x00000000000e7805 */ /* 0x000fe2000001ff00 */
[----:B------:R-:W-:Y:S01]  /*0320*/  @!P1 IMAD.WIDE.U32 R28, R5, 0x8, R28 ;  /* 0x00000008051c9825 */ /* 0x000fe200078e001c */
[----:B0-----:R-:W0:Y:S01]  /*0330*/  @!P0 LDC.64 R16, c[0x0][0x218] ;  /* 0x00008600ff108b82 */ /* 0x001e220000000a00 */
[----:B------:R-:W-:Y:S02]  /*0340*/  MOV R5, R3 ;  /* 0x0000000300057202 */ /* 0x000fe40000000f00 */
[----:B------:R-:W-:Y:S01]  /*0350*/  @!P0 IMAD.MOV.U32 R5, RZ, RZ, R25 ;  /* 0x000000ffff058224 */ /* 0x000fe200078e0019 */
[----:B------:R1:W5:Y:S01]  /*0360*/  @!P1 LDG.E.64 R14, desc[UR4][R28.64] ;  /* 0x000000041c0e9981 */ /* 0x000362000c1e1b00 */
[----:B------:R-:W-:-:S05]  /*0370*/  VIADD R27, R3, 0x100 ;  /* 0x00000100031b7836 */ /* 0x000fca0000000000 */
[-C--:B------:R-:W-:Y:S02]  /*0380*/  ISETP.GE.AND P1, PT, R27, R2.reuse, PT ;  /* 0x000000021b00720c */ /* 0x080fe40003f26270 */
[----:B------:R-:W-:Y:S01]  /*0390*/  ISETP.GE.AND P3, PT, R5, R2, PT ;  /* 0x000000020500720c */ /* 0x000fe20003f66270 */
[----:B------:R-:W-:Y:S01]  /*03a0*/  BSSY B0, `(.L_x_4549) ;  /* 0x0000027000007945 */ /* 0x000fe20003800000 */
[----:B------:R-:W-:Y:S02]  /*03b0*/  FSEL R25, R22, RZ, !P2 ;  /* 0x000000ff16197208 */ /* 0x000fe40005000000 */
[----:B------:R-:W-:Y:S02]  /*03c0*/  FSEL R22, R23, RZ, !P2 ;  /* 0x000000ff17167208 */ /* 0x000fe40005000000 */
[----:B---3--:R-:W-:Y:S02]  /*03d0*/  FSEL R23, R18, RZ, !P2 ;  /* 0x000000ff12177208 */ /* 0x008fe40005000000 */
[----:B------:R-:W-:-:S02]  /*03e0*/  FSEL R18, R19, RZ, !P2 ;  /* 0x000000ff13127208 */ /* 0x000fc40005000000 */
[----:B------:R-:W-:-:S04]  /*03f0*/  ISETP.GE.AND P2, PT, R3, R2, PT ;  /* 0x000000020300720c */ /* 0x000fc80003f46270 */
[----:B------:R-:W-:Y:S02]  /*0400*/  FSEL R10, R10, RZ, !P2 ;  /* 0x000000ff0a0a7208 */ /* 0x000fe40005000000 */
[----:B------:R-:W-:Y:S02]  /*0410*/  FSEL R27, R11, RZ, !P2 ;  /* 0x000000ff0b1b7208 */ /* 0x000fe40005000000 */
[----:B----4-:R-:W-:Y:S02]  /*0420*/  FSEL R4, R20, RZ, !P1 ;  /* 0x000000ff14047208 */ /* 0x010fe40004800000 */
[----:B------:R-:W-:Y:S01]  /*0430*/  FSEL R19, R21, RZ, !P1 ;  /* 0x000000ff15137208 */ /* 0x000fe20004800000 */
[----:B------:R-:W-:Y:S01]  /*0440*/  @!P0 IMAD R21, R0, 0x200, R3 ;  /* 0x0000020000158824 */ /* 0x000fe200078e0203 */
[----:B--2---:R-:W-:Y:S01]  /*0450*/  FSEL R20, R8, RZ, !P2 ;  /* 0x000000ff08147208 */ /* 0x004fe20005000000 */
[----:B------:R-:W-:Y:S01]  /*0460*/  @!P0 IMAD.MOV.U32 R8, RZ, RZ, R10 ;  /* 0x000000ffff088224 */ /* 0x000fe200078e000a */
[----:B------:R-:W-:Y:S01]  /*0470*/  FSEL R11, R9, RZ, !P2 ;  /* 0x000000ff090b7208 */ /* 0x000fe20005000000 */
[----:B0-----:R-:W-:Y:S01]  /*0480*/  @!P0 IMAD.WIDE.U32 R16, R21, 0x10, R16 ;  /* 0x0000001015108825 */ /* 0x001fe200078e0010 */
[----:B------:R-:W-:-:S03]  /*0490*/  @!P0 MOV R10, R20 ;  /* 0x00000014000a8202 */ /* 0x000fc60000000f00 */
[----:B------:R-:W-:-:S05]  /*04a0*/  @!P0 IMAD.MOV.U32 R9, RZ, RZ, R27 ;  /* 0x000000ffff098224 */ /* 0x000fca00078e001b */
[----:B------:R1:W-:Y:S01]  /*04b0*/  @!P0 STG.E.128 desc[UR4][R16.64], R8 ;  /* 0x0000000810008986 */ /* 0x0003e2000c101d04 */
[----:B------:R-:W-:Y:S02]  /*04c0*/  FSEL R6, R6, RZ, !P1 ;  /* 0x000000ff06067208 */ /* 0x000fe40004800000 */
[----:B------:R-:W-:Y:S01]  /*04d0*/  FSEL R7, R7, RZ, !P1 ;  /* 0x000000ff07077208 */ /* 0x000fe20004800000 */
[----:B------:R-:W-:Y:S06]  /*04e0*/  @P3 BRA `(.L_x_4550) ;  /* 0x0000000000483947 */ /* 0x000fec0003800000 */
[----:B-1----:R-:W0:Y:S01]  /*04f0*/  LDC.64 R16, c[0x0][0x218] ;  /* 0x00008600ff107b82 */ /* 0x002e220000000a00 */
[----:B------:R-:W-:Y:S01]  /*0500*/  IMAD R21, R0, 0x200, R5 ;  /* 0x0000020000157824 */ /* 0x000fe200078e0205 */
[----:B------:R-:W-:Y:S01]  /*0510*/  MOV R9, R22 ;  /* 0x0000001600097202 */ /* 0x000fe20000000f00 */
[----:B------:R-:W-:Y:S02]  /*0520*/  VIADD R5, R5, 0x80 ;  /* 0x0000008005057836 */ /* 0x000fe40000000000 */
[----:B------:R-:W-:Y:S02]  /*0530*/  IMAD.MOV.U32 R8, RZ, RZ, R25 ;  /* 0x000000ffff087224 */ /* 0x000fe400078e0019 */
[----:B------:R-:W-:Y:S01]  /*0540*/  IMAD.MOV.U32 R10, RZ, RZ, R23 ;  /* 0x000000ffff0a7224 */ /* 0x000fe200078e0017 */
[----:B------:R-:W-:-:S13]  /*0550*/  ISETP.GE.AND P0, PT, R5, R2, PT ;  /* 0x000000020500720c */ /* 0x000fda0003f06270 */
[----:B------:R-:W-:Y:S02]  /*0560*/  @!P0 IMAD R11, R0, 0x200, R5 ;  /* 0x00000200000b8824 */ /* 0x000fe400078e0205 */
[----:B------:R-:W-:Y:S02]  /*0570*/  @!P0 VIADD R5, R5, 0x80 ;  /* 0x0000008005058836 */ /* 0x000fe40000000000 */
[----:B0-----:R-:W-:-:S04]  /*0580*/  IMAD.WIDE.U32 R20, R21, 0x10, R16 ;  /* 0x0000001015147825 */ /* 0x001fc800078e0010 */
[----:B------:R-:W-:-:S04]  /*0590*/  @!P0 IMAD.WIDE.U32 R16, R11, 0x10, R16 ;  /* 0x000000100b108825 */ /* 0x000fc800078e0010 */
[----:B------:R-:W-:-:S05]  /*05a0*/  IMAD.MOV.U32 R11, RZ, RZ, R18 ;  /* 0x000000ffff0b7224 */ /* 0x000fca00078e0012 */
[----:B------:R0:W-:Y:S02]  /*05b0*/  STG.E.128 desc[UR4][R20.64], R8 ;  /* 0x0000000814007986 */ /* 0x0001e4000c101d04 */
[----:B0-----:R-:W-:Y:S01]  /*05c0*/  @!P0 IMAD.MOV.U32 R8, RZ, RZ, R4 ;  /* 0x000000ffff088224 */ /* 0x001fe200078e0004 */
[----:B------:R-:W-:Y:S01]  /*05d0*/  @!P0 MOV R10, R6 ;  /* 0x00000006000a8202 */ /* 0x000fe20000000f00 */
[----:B------:R-:W-:Y:S02]  /*05e0*/  @!P0 IMAD.MOV.U32 R9, RZ, RZ, R19 ;  /* 0x000000ffff098224 */ /* 0x000fe400078e0013 */
[----:B------:R-:W-:-:S05]  /*05f0*/  @!P0 IMAD.MOV.U32 R11, RZ, RZ, R7 ;  /* 0x000000ffff0b8224 */ /* 0x000fca00078e0007 */
[----:B------:R0:W-:Y:S02]  /*0600*/  @!P0 STG.E.128 desc[UR4][R16.64], R8 ;  /* 0x0000000810008986 */ /* 0x0001e4000c101d04 */
.L_x_4550:
[----:B------:R-:W-:Y:S05]  /*0610*/  BSYNC B0 ;  /* 0x0000000000007941 */ /* 0x000fea0003800000 */
.L_x_4549:
[----:B------:R-:W-:-:S13]  /*0620*/  ISETP.GE.AND P0, PT, R5, R2, PT ;  /* 0x000000020500720c */ /* 0x000fda0003f06270 */
[----:B------:R-:W-:Y:S05]  /*0630*/  @P0 EXIT ;  /* 0x000000000000094d */ /* 0x000fea0003800000 */
[----:B------:R-:W2:Y:S01]  /*0640*/  LDC.64 R6, c[0x0][0x218] ;  /* 0x00008600ff067b82 */ /* 0x000ea20000000a00 */
[----:B------:R-:W-:-:S05]  /*0650*/  VIADD R3, R3, 0x180 ;  /* 0x0000018003037836 */ /* 0x000fca0000000000 */
[----:B------:R-:W-:Y:S02]  /*0660*/  ISETP.GE.AND P0, PT, R3, R2, PT ;  /* 0x000000020300720c */ /* 0x000fe40003f06270 */
[----:B------:R-:W-:Y:S02]  /*0670*/  LEA R3, R0, R5, 0x9 ;  /* 0x0000000500037211 */ /* 0x000fe400078e48ff */
[----:B-----5:R-:W-:Y:S02]  /*0680*/  FSEL R0, R12, RZ, !P0 ;  /* 0x000000ff0c007208 */ /* 0x020fe40004000000 */
[----:B------:R-:W-:Y:S02]  /*0690*/  FSEL R13, R13, RZ, !P0 ;  /* 0x000000ff0d0d7208 */ /* 0x000fe40004000000 */
[----:B------:R-:W-:Y:S02]  /*06a0*/  FSEL R4, R14, RZ, !P0 ;  /* 0x000000ff0e047208 */ /* 0x000fe40004000000 */
[----:B------:R-:W-:Y:S01]  /*06b0*/  FSEL R5, R15, RZ, !P0 ;  /* 0x000000ff0f057208 */ /* 0x000fe20004000000 */
[----:B--2---:R-:W-:-:S04]  /*06c0*/  IMAD.WIDE.U32 R2, R3, 0x10, R6 ;  /* 0x0000001003027825 */ /* 0x004fc800078e0006 */
[----:B------:R-:W-:Y:S02]  /*06d0*/  IMAD.MOV.U32 R6, RZ, RZ, R0 ;  /* 0x000000ffff067224 */ /* 0x000fe400078e0000 */
[----:B------:R-:W-:-:S05]  /*06e0*/  IMAD.MOV.U32 R7, RZ, RZ, R13 ;  /* 0x000000ffff077224 */ /* 0x000fca00078e000d */
[----:B------:R-:W-:Y:S01]  /*06f0*/  STG.E.128 desc[UR4][R2.64], R4 ;  /* 0x0000000402007986 */ /* 0x000fe2000c101d04 */
[----:B------:R-:W-:Y:S05]  /*0700*/  EXIT ;  /* 0x000000000000794d */ /* 0x000fea0003800000 */
.L_x_4551:
        /* <DEDUP_REMOVED lines=15> */
.L_x_4617:


//--------------------- .text._ZN2at6native29vectorized_elementwise_kernelILi2EZZZNS0_54_GLOBAL__N__7dbc7496_16_ComplexKernel_cu_75b981de_334619complex_kernel_cudaERNS_14TensorIteratorEENKUlvE_clEvENKUlvE_clEvEUlddE_St5arrayIPcLm3EEEEviT0_T1_ --------------------------
	.section	.text._ZN2at6native29vectorized_elementwise_kernelILi2EZZZNS0_54_GLOBAL__N__7dbc7496_16_ComplexKernel_cu_75b981de_334619complex_kernel_cudaERNS_14TensorIteratorEENKUlvE_clEvENKUlvE_clEvEUlddE_St5arrayIPcLm3EEEEviT0_T1_,"ax",@progbits
	.align	128
        .global         _ZN2at6native29vectorized_elementwise_kernelILi2EZZZNS0_54_GLOBAL__N__7dbc7496_16_ComplexKernel_cu_75b981de_334619complex_kernel_cudaERNS_14TensorIteratorEENKUlvE_clEvENKUlvE_clEvEUlddE_St5arrayIPcLm3EEEEviT0_T1_
        .type           _ZN2at6native29vectorized_elementwise_kernelILi2EZZZNS0_54_GLOBAL__N__7dbc7496_16_ComplexKernel_cu_75b981de_334619complex_kernel_cudaERNS_14TensorIteratorEENKUlvE_clEvENKUlvE_clEvEUlddE_St5arrayIPcLm3EEEEviT0_T1_,@function
        .size           _ZN2at6native29vectorized_elementwise_kernelILi2EZZZNS0_54_GLOBAL__N__7dbc7496_16_ComplexKernel_cu_75b981de_334619complex_kernel_cudaERNS_14TensorIteratorEENKUlvE_clEvENKUlvE_clEvEUlddE_St5arrayIPcLm3EEEEviT0_T1_,(.L_x_4618 - _ZN2at6native29vectorized_elementwise_kernelILi2EZZZNS0_54_GLOBAL__N__7dbc7496_16_ComplexKernel_cu_75b981de_334619complex_kernel_cudaERNS_14TensorIteratorEENKUlvE_clEvENKUlvE_clEvEUlddE_St5arrayIPcLm3EEEEviT0_T1_)
        .other          _ZN2at6native29vectorized_elementwise_kernelILi2EZZZNS0_54_GLOBAL__N__7dbc7496_16_ComplexKernel_cu_75b981de_334619complex_kernel_cudaERNS_14TensorIteratorEENKUlvE_clEvENKUlvE_clEvEUlddE_St5arrayIPcLm3EEEEviT0_T1_,@"STO_CUDA_ENTRY STV_DEFAULT"
_ZN2at6native29vectorized_elementwise_kernelILi2EZZZNS0_54_GLOBAL__N__7dbc7496_16_ComplexKernel_cu_75b981de_334619complex_kernel_cudaERNS_14TensorIteratorEENKUlvE_clEvENKUlvE_clEvEUlddE_St5arrayIPcLm3EEEEviT0_T1_:
.text._ZN2at6native29vectorized_elementwise_kernelILi2EZZZNS0_54_GLOBAL__N__7dbc7496_16_ComplexKernel_cu_75b981de_334619complex_kernel_cudaERNS_14TensorIteratorEENKUlvE_clEvENKUlvE_clEvEUlddE_St5arrayIPcLm3EEEEviT0_T1_:
[----:B------:R-:W-:Y:S08]  /*0000*/  LDC R1, c[0x0][0x28] ;  /* 0x00000a00ff017b82 */ /* 0x000ff00000000800 */
[----:B------:R-:W0:Y:S01]  /*0010*/  S2UR UR8, SR_CTAID.X ;  /* 0x00000000000879c3 */ /* 0x000e220000002500 */
[----:B------:R-:W-:Y:S01]  /*0020*/  ULDC UR9, c[0x0][0x210] ;  /* 0x0000840000097ab9 */ /* 0x000fe20000000800 */
[----:B------:R-:W-:Y:S01]  /*0030*/  ULDC.64 UR10, c[0x0][0x208] ;  /* 0x00008200000a7ab9 */ /* 0x000fe20000000a00 */
[----:B0-----:R-:W-:-:S04]  /*0040*/  USHF.L.U32 UR8, UR8, 0xa, URZ ;  /* 0x0000000a08087899 */ /* 0x001fc8000800063f */
[----:B------:R-:W-:-:S04]  /*0050*/  UIADD3 UR9, -UR8, UR9, URZ ;  /* 0x0000000908097290 */ /* 0x000fc8000fffe13f */
[----:B------:R-:W-:-:S06]  /*0060*/  UISETP.GE.U32.AND UP0, UPT, UR9, 0x400, UPT ;  /* 0x000004000900788c */ /* 0x000fcc000bf06070 */
[----:B------:R-:W-:-:S13]  /*0070*/  PLOP3.LUT P0, PT, PT, PT, UP0, 0x80, 0x0 ;  /* 0x000000000000781c */ /* 0x000fda0003f0f008 */
[----:B------:R-:W-:Y:S05]  /*0080*/  @!P0 BRA `(.L_x_4552) ;  /* 0x0000000000e88947 */ /* 0x000fea0003800000 */
[----:B------:R-:W0:Y:S01]  /*0090*/  S2R R2, SR_TID.X ;  /* 0x0000000000027919 */ /* 0x000e220000002100 */
[----:B------:R-:W-:Y:S01]  /*00a0*/  ULDC.64 UR6, c[0x0][0x228] ;  /* 0x00008a0000067ab9 */ /* 0x000fe20000000a00 */
[----:B------:R-:W-:Y:S01]  /*00b0*/  ULDC.64 UR4, c[0x0][0x220] ;  /* 0x0000880000047ab9 */ /* 0x000fe20000000a00 */
[----:B------:R-:W-:Y:S02]  /*00c0*/  UIMAD.WIDE UR6, UR8, 0x8, UR6 ;  /* 0x00000008080678a5 */ /* 0x000fe4000f8e0206 */
[----:B------:R-:W-:-:S04]  /*00d0*/  UIMAD.WIDE UR4, UR8, 0x8, UR4 ;  /* 0x00000008080478a5 */ /* 0x000fc8000f8e0204 */
[----:B------:R-:W-:Y:S01]  /*00e0*/  MOV R43, UR7 ;  /* 0x00000007002b7c02 */ /* 0x000fe20008000f00 */
[----:B------:R-:W-:Y:S02]  /*00f0*/  IMAD.U32 R42, RZ, RZ, UR6 ;  /* 0x00000006ff2a7e24 */ /* 0x000fe4000f8e00ff */
[----:B------:R-:W-:Y:S02]  /*0100*/  IMAD.U32 R40, RZ, RZ, UR4 ;  /* 0x00000004ff287e24 */ /* 0x000fe4000f8e00ff */
[----:B------:R-:W-:Y:S01]  /*0110*/  IMAD.U32 R41, RZ, RZ, UR5 ;  /* 0x00000005ff297e24 */ /* 0x000fe2000f8e00ff */
[----:B------:R-:W-:Y:S01]  /*0120*/  ULDC.64 UR4, c[0x0][0x218] ;  /* 0x0000860000047ab9 */ /* 0x000fe20000000a00 */
[----:B0-----:R-:W-:-:S04]  /*0130*/  IMAD.WIDE.U32 R40, R2, 0x10, R40 ;  /* 0x0000001002287825 */ /* 0x001fc800078e0028 */
[----:B------:R-:W-:Y:S01]  /*0140*/  IMAD.WIDE.U32 R42, R2, 0x10, R42 ;  /* 0x00000010022a7825 */ /* 0x000fe200078e002a */
[----:B------:R-:W2:Y:S04]  /*0150*/  LDG.E.128 R4, desc[UR10][R40.64] ;  /* 0x0000000a28047981 */ /* 0x000ea8000c1e1d00 */
[----:B------:R-:W3:Y:S04]  /*0160*/  LDG.E.128 R8, desc[UR10][R42.64] ;  /* 0x0000000a2a087981 */ /* 0x000ee8000c1e1d00 */
[----:B------:R-:W4:Y:S04]  /*0170*/  LDG.E.128 R36, desc[UR10][R40.64+0x800] ;  /* 0x0008000a28247981 */ /* 0x000f28000c1e1d00 */
[----:B------:R-:W5:Y:S04]  /*0180*/  LDG.E.128 R12, desc[UR10][R42.64+0x800] ;  /* 0x0008000a2a0c7981 */ /* 0x000f68000c1e1d00 */
[----:B------:R-:W5:Y:S04]  /*0190*/  LDG.E.128 R16, desc[UR10][R40.64+0x1000] ;  /* 0x0010000a28107981 */ /* 0x000f68000c1e1d00 */
[----:B------:R-:W5:Y:S04]  /*01a0*/  LDG.E.128 R20, desc[UR10][R40.64+0x1800] ;  /* 0x0018000a28147981 */ /* 0x000f68000c1e1d00 */
[----:B------:R-:W5:Y:S04]  /*01b0*/  LDG.E.128 R24, desc[UR10][R42.64+0x1000] ;  /* 0x0010000a2a187981 */ /* 0x000f68000c1e1d00 */
[----:B------:R-:W5:Y:S01]  /*01c0*/  LDG.E.128 R28, desc[UR10][R42.64+0x1800] ;  /* 0x0018000a2a1c7981 */ /* 0x000f62000c1e1d00 */
[----:B------:R-:W-:Y:S01]  /*01d0*/  UIMAD.WIDE.U32 UR4, UR8, 0x10, UR4 ;  /* 0x00000010080478a5 */ /* 0x000fe2000f8e0004 */
[----:B------:R-:W-:-:S05]  /*01e0*/  IMAD.MOV.U32 R3, RZ, RZ, 0x20 ;  /* 0x00000020ff037424 */ /* 0x000fca00078e00ff */
[----:B------:R-:W-:-:S04]  /*01f0*/  IMAD.WIDE R2, R2, R3, UR4 ;  /* 0x0000000402027e25 */ /* 0x000fc8000f8e0203 */
[----:B--2---:R-:W-:Y:S02]  /*0200*/  IMAD.MOV.U32 R32, RZ, RZ, R4 ;  /* 0x000000ffff207224 */ /* 0x004fe400078e0004 */
[----:B------:R-:W-:Y:S01]  /*0210*/  IMAD.MOV.U32 R33, RZ, RZ, R5 ;  /* 0x000000ffff217224 */ /* 0x000fe200078e0005 */
[----:B---3--:R-:W-:Y:S01]  /*0220*/  MOV R34, R8 ;  /* 0x0000000800227202 */ /* 0x008fe20000000f00 */
[----:B------:R-:W-:Y:S01]  /*0230*/  IMAD.MOV.U32 R35, RZ, RZ, R9 ;  /* 0x000000ffff237224 */ /* 0x000fe200078e0009 */
[----:B------:R-:W-:Y:S01]  /*0240*/  MOV R8, R6 ;  /* 0x0000000600087202 */ /* 0x000fe20000000f00 */
[----:B------:R-:W-:Y:S02]  /*0250*/  IMAD.MOV.U32 R9, RZ, RZ, R7 ;  /* 0x000000ffff097224 */ /* 0x000fe400078e0007 */
[----:B----4-:R-:W-:Y:S01]  /*0260*/  IMAD.MOV.U32 R4, RZ, RZ, R36 ;  /* 0x000000ffff047224 */ /* 0x010fe200078e0024 */
[----:B------:R0:W-:Y:S01]  /*0270*/  STG.E.128 desc[UR10][R2.64], R32 ;  /* 0x0000002002007986 */ /* 0x0001e2000c101d0a */
[----:B------:R-:W-:-:S02]  /*0280*/  IMAD.MOV.U32 R5, RZ, RZ, R37 ;  /* 0x000000ffff057224 */ /* 0x000fc400078e0025 */
[----:B-----5:R-:W-:Y:S01]  /*0290*/  IMAD.MOV.U32 R6, RZ, RZ, R12 ;  /* 0x000000ffff067224 */ /* 0x020fe200078e000c */
[----:B------:R-:W-:Y:S01]  /*02a0*/  MOV R12, R38 ;  /* 0x00000026000c7202 */ /* 0x000fe20000000f00 */
[----:B------:R-:W-:Y:S01]  /*02b0*/  IMAD.MOV.U32 R7, RZ, RZ, R13 ;  /* 0x000000ffff077224 */ /* 0x000fe200078e000d */
[----:B------:R-:W-:Y:S01]  /*02c0*/  STG.E.128 desc[UR10][R2.64+0x10], R8 ;  /* 0x0000100802007986 */ /* 0x000fe2000c101d0a */
[----:B------:R-:W-:Y:S01]  /*02d0*/  IMAD.MOV.U32 R36, RZ, RZ, R16 ;  /* 0x000000ffff247224 */ /* 0x000fe200078e0010 */
[----:B------:R-:W-:Y:S01]  /*02e0*/  MOV R16, R18 ;  /* 0x0000001200107202 */ /* 0x000fe20000000f00 */
[----:B------:R-:W-:Y:S01]  /*02f0*/  IMAD.MOV.U32 R37, RZ, RZ, R17 ;  /* 0x000000ffff257224 */ /* 0x000fe200078e0011 */
[----:B------:R-:W-:Y:S01]  /*0300*/  STG.E.128 desc[UR10][R2.64+0x1000], R4 ;  /* 0x0010000402007986 */ /* 0x000fe2000c101d0a */
[----:B------:R-:W-:Y:S02]  /*0310*/  IMAD.MOV.U32 R13, RZ, RZ, R39 ;  /* 0x000000ffff0d7224 */ /* 0x000fe400078e0027 */
[----:B------:R-:W-:Y:S01]  /*0320*/  IMAD.MOV.U32 R17, RZ, RZ, R19 ;  /* 0x000000ffff117224 */ /* 0x000fe200078e0013 */
[----:B------:R-:W-:Y:S01]  /*0330*/  MOV R38, R24 ;  /* 0x0000001800267202 */ /* 0x000fe20000000f00 */
[----:B------:R-:W-:Y:S01]  /*0340*/  IMAD.MOV.U32 R39, RZ, RZ, R25 ;  /* 0x000000ffff277224 */ /* 0x000fe200078e0019 */
[----:B------:R-:W-:Y:S01]  /*0350*/  STG.E.128 desc[UR10][R2.64+0x1010], R12 ;  /* 0x0010100c02007986 */ /* 0x000fe2000c101d0a */
[----:B------:R-:W-:-:S02]  /*0360*/  IMAD.MOV.U32 R18, RZ, RZ, R26 ;  /* 0x000000ffff127224 */ /* 0x000fc400078e001a */
[----:B0-----:R-:W-:Y:S01]  /*0370*/  IMAD.MOV.U32 R32, RZ, RZ, R22 ;  /* 0x000000ffff207224 */ /* 0x001fe200078e0016 */
[----:B------:R-:W-:Y:S01]  /*0380*/  MOV R22, R28 ;  /* 0x0000001c00167202 */ /* 0x000fe20000000f00 */
[----:B------:R-:W-:Y:S01]  /*0390*/  IMAD.MOV.U32 R33, RZ, RZ, R23 ;  /* 0x000000ffff217224 */ /* 0x000fe200078e0017 */
[----:B------:R-:W-:Y:S01]  /*03a0*/  STG.E.128 desc[UR10][R2.64+0x2000], R36 ;  /* 0x0020002402007986 */ /* 0x000fe2000c101d0a */
[----:B------:R-:W-:Y:S02]  /*03b0*/  IMAD.MOV.U32 R19, RZ, RZ, R27 ;  /* 0x000000ffff137224 */ /* 0x000fe400078e001b */
[----:B------:R-:W-:Y:S02]  /*03c0*/  IMAD.MOV.U32 R23, RZ, RZ, R29 ;  /* 0x000000ffff177224 */ /* 0x000fe400078e001d */
[----:B------:R-:W-:Y:S01]  /*03d0*/  IMAD.MOV.U32 R34, RZ, RZ, R30 ;  /* 0x000000ffff227224 */ /* 0x000fe200078e001e */
[----:B------:R-:W-:Y:S01]  /*03e0*/  STG.E.128 desc[UR10][R2.64+0x2010], R16 ;  /* 0x0020101002007986 */ /* 0x000fe2000c101d0a */
[----:B------:R-:W-:-:S03]  /*03f0*/  IMAD.MOV.U32 R35, RZ, RZ, R31 ;  /* 0x000000ffff237224 */ /* 0x000fc600078e001f */
[----:B------:R-:W-:Y:S04]  /*0400*/  STG.E.128 desc[UR10][R2.64+0x3000], R20 ;  /* 0x0030001402007986 */ /* 0x000fe8000c101d0a */
[----:B------:R-:W-:Y:S01]  /*0410*/  STG.E.128 desc[UR10][R2.64+0x3010], R32 ;  /* 0x0030102002007986 */ /* 0x000fe2000c101d0a */
[----:B------:R-:W-:Y:S05]  /*0420*/  EXIT ;  /* 0x000000000000794d */ /* 0x000fea0003800000 */
.L_x_4552:
[----:B------:R-:W0:Y:S01]  /*0430*/  S2R R15, SR_TID.X ;  /* 0x00000000000f7919 */ /* 0x000e220000002100 */
[----:B------:R-:W-:Y:S02]  /*0440*/  CS2R R20, SRZ ;  /* 0x0000000000147805 */ /* 0x000fe4000001ff00 */
[----:B------:R-:W-:Y:S02]  /*0450*/  CS2R R22, SRZ ;  /* 0x0000000000167805 */ /* 0x000fe4000001ff00 */
[----:B0-----:R-:W-:Y:S02]  /*0460*/  ISETP.GE.AND P0, PT, R15, UR9, PT ;  /* 0x000000090f007c0c */ /* 0x001fe4000bf06270 */
[----:B------:R-:W-:-:S11]  /*0470*/  MOV R8, R15 ;  /* 0x0000000f00087202 */ /* 0x000fd60000000f00 */
[C---:B------:R-:W-:Y:S02]  /*0480*/  @!P0 VIADD R0, R8.reuse, UR8 ;  /* 0x0000000808008c36 */ /* 0x040fe40008000000 */
[----:B------:R-:W-:-:S05]  /*0490*/  @!P0 VIADD R8, R8, 0x80 ;  /* 0x0000008008088836 */ /* 0x000fca0000000000 */
[----:B------:R-:W-:-:S13]  /*04a0*/  ISETP.GE.AND P5, PT, R8, UR9, PT ;  /* 0x0000000908007c0c */ /* 0x000fda000bfa6270 */
[C---:B------:R-:W-:Y:S01]  /*04b0*/  @!P5 VIADD R17, R8.reuse, UR8 ;  /* 0x000000080811dc36 */ /* 0x040fe20008000000 */
[----:B------:R-:W-:Y:S01]  /*04c0*/  @!P5 IADD3 R8, R8, 0x80, RZ ;  /* 0x000000800808d810 */ /* 0x000fe20007ffe0ff */
[----:B------:R-:W0:Y:S03]  /*04d0*/  @!P5 LDC.64 R2, c[0x0][0x220] ;  /* 0x00008800ff02db82 */ /* 0x000e260000000a00 */
[----:B------:R-:W-:-:S05]  /*04e0*/  ISETP.GE.AND P1, PT, R8, UR9, PT ;  /* 0x0000000908007c0c */ /* 0x000fca000bf26270 */
[----:B------:R-:W1:Y:S08]  /*04f0*/  @!P5 LDC.64 R12, c[0x0][0x228] ;  /* 0x00008a00ff0cdb82 */ /* 0x000e700000000a00 */
[C---:B------:R-:W-:Y:S01]  /*0500*/  @!P1 VIADD R9, R8.reuse, UR8 ;  /* 0x0000000808099c36 */ /* 0x040fe20008000000 */
[----:B------:R-:W2:Y:S01]  /*0510*/  @!P1 LDC.64 R24, c[0x0][0x220] ;  /* 0x00008800ff189b82 */ /* 0x000ea20000000a00 */
[----:B------:R-:W-:-:S05]  /*0520*/  @!P1 VIADD R8, R8, 0x80 ;  /* 0x0000008008089836 */ /* 0x000fca0000000000 */
[----:B------:R-:W-:Y:S01]  /*0530*/  ISETP.GE.AND P2, PT, R8, UR9, PT ;  /* 0x0000000908007c0c */ /* 0x000fe2000bf46270 */
[C---:B0-----:R-:W-:Y:S01]  /*0540*/  @!P5 IMAD.WIDE.U32 R10, R17.reuse, 0x8, R2 ;  /* 0x00000008110ad825 */ /* 0x041fe200078e0002 */
[----:B------:R-:W0:Y:S04]  /*0550*/  @!P1 LDC.64 R40, c[0x0][0x228] ;  /* 0x00008a00ff289b82 */ /* 0x000e280000000a00 */
[----:B------:R3:W4:Y:S01]  /*0560*/  @!P5 LDG.E.64 R20, desc[UR10][R10.64] ;  /* 0x0000000a0a14d981 */ /* 0x000722000c1e1b00 */
[----:B-1----:R-:W-:-:S06]  /*0570*/  @!P5 IMAD.WIDE.U32 R16, R17, 0x8, R12 ;  /* 0x000000081110d825 */ /* 0x002fcc00078e000c */
[C---:B------:R-:W-:Y:S01]  /*0580*/  @!P2 VIADD R5, R8.reuse, UR8 ;  /* 0x000000080805ac36 */ /* 0x040fe20008000000 */
[----:B------:R-:W-:Y:S01]  /*0590*/  @!P2 IADD3 R8, R8, 0x80, RZ ;  /* 0x000000800808a810 */ /* 0x000fe20007ffe0ff */
[----:B------:R-:W1:Y:S01]  /*05a0*/  @!P2 LDC.64 R36, c[0x0][0x220] ;  /* 0x00008800ff24ab82 */ /* 0x000e620000000a00 */
[----:B------:R-:W5:Y:S02]  /*05b0*/  @!P5 LDG.E.64 R22, desc[UR10][R16.64] ;  /* 0x0000000a1016d981 */ /* 0x000f64000c1e1b00 */
[----:B------:R-:W-:-:S05]  /*05c0*/  ISETP.GE.AND P3, PT, R8, UR9, PT ;  /* 0x0000000908007c0c */ /* 0x000fca000bf66270 */
[----:B------:R-:W3:Y:S08]  /*05d0*/  @!P2 LDC.64 R38, c[0x0][0x228] ;  /* 0x00008a00ff26ab82 */ /* 0x000ef00000000a00 */
[C---:B------:R-:W-:Y:S01]  /*05e0*/  @!P3 VIADD R7, R8.reuse, UR8 ;  /* 0x000000080807bc36 */ /* 0x040fe20008000000 */
[----:B------:R-:W2:Y:S01]  /*05f0*/  @!P3 LDC.64 R2, c[0x0][0x220] ;  /* 0x00008800ff02bb82 */ /* 0x000ea20000000a00 */
[----:B------:R-:W-:-:S05]  /*0600*/  @!P3 VIADD R8, R8, 0x80 ;  /* 0x000000800808b836 */ /* 0x000fca0000000000 */
[C---:B------:R-:W-:Y:S01]  /*0610*/  ISETP.GE.AND P4, PT, R8.reuse, UR9, PT ;  /* 0x0000000908007c0c */ /* 0x040fe2000bf86270 */
[C---:B-1----:R-:W-:Y:S01]  /*0620*/  @!P2 IMAD.WIDE.U32 R36, R5.reuse, 0x8, R36 ;  /* 0x000000080524a825 */ /* 0x042fe200078e0024 */
[----:B------:R-:W1:Y:S11]  /*0630*/  @!P3 LDC.64 R30, c[0x0][0x228] ;  /* 0x00008a00ff1ebb82 */ /* 0x000e760000000a00 */
[C---:B------:R-:W-:Y:S01]  /*0640*/  @!P4 VIADD R13, R8.reuse, UR8 ;  /* 0x00000008080dcc36 */ /* 0x040fe20008000000 */
[----:B------:R-:W-:Y:S01]  /*0650*/  @!P4 IADD3 R8, R8, 0x80, RZ ;  /* 0x000000800808c810 */ /* 0x000fe20007ffe0ff */
[----:B------:R-:W1:Y:S03]  /*0660*/  @!P4 LDC.64 R34, c[0x0][0x220] ;  /* 0x00008800ff22cb82 */ /* 0x000e660000000a00 */
[----:B------:R-:W-:Y:S01]  /*0670*/  ISETP.GE.AND P5, PT, R8, UR9, PT ;  /* 0x0000000908007c0c */ /* 0x000fe2000bfa6270 */
[----:B---3--:R-:W-:-:S04]  /*0680*/  @!P2 IMAD.WIDE.U32 R38, R5, 0x8, R38 ;  /* 0x000000080526a825 */ /* 0x008fc800078e0026 */
[----:B------:R-:W3:Y:S01]  /*0690*/  @!P4 LDC.64 R10, c[0x0][0x228] ;  /* 0x00008a00ff0acb82 */ /* 0x000ee20000000a00 */
[----:B--2---:R-:W-:-:S07]  /*06a0*/  @!P3 IMAD.WIDE.U32 R42, R7, 0x8, R2 ;  /* 0x00000008072ab825 */ /* 0x004fce00078e0002 */
[----:B------:R-:W2:Y:S01]  /*06b0*/  @!P5 LDC.64 R4, c[0x0][0x220] ;  /* 0x00008800ff04db82 */ /* 0x000ea20000000a00 */
[----:B------:R-:W-:Y:S01]  /*06c0*/  @!P1 IMAD.WIDE.U32 R24, R9, 0x8, R24 ;  /* 0x0000000809189825 */ /* 0x000fe200078e0018 */
[----:B------:R-:W-:Y:S02]  /*06d0*/  CS2R R26, SRZ ;  /* 0x00000000001a7805 */ /* 0x000fe4000001ff00 */
[----:B------:R-:W-:-:S04]  /*06e0*/  CS2R R32, SRZ ;  /* 0x0000000000207805 */ /* 0x000fc8000001ff00 */
[----:B------:R-:W2:Y:S01]  /*06f0*/  @!P5 LDC.64 R2, c[0x0][0x228] ;  /* 0x00008a00ff02db82 */ /* 0x000ea20000000a00 */
[----:B0-----:R-:W-:Y:S01]  /*0700*/  @!P1 IMAD.WIDE.U32 R40, R9, 0x8, R40 ;  /* 0x0000000809289825 */ /* 0x001fe200078e0028 */
[----:B------:R0:W4:Y:S03]  /*0710*/  @!P1 LDG.E.64 R26, desc[UR10][R24.64] ;  /* 0x0000000a181a9981 */ /* 0x000126000c1e1b00 */
[C---:B------:R-:W-:Y:S01]  /*0720*/  @!P5 VIADD R9, R8.reuse, UR8 ;  /* 0x000000080809dc36 */ /* 0x040fe20008000000 */
[----:B------:R-:W5:Y:S01]  /*0730*/  @!P1 LDG.E.64 R32, desc[UR10][R40.64] ;  /* 0x0000000a28209981 */ /* 0x000f62000c1e1b00 */
[----:B------:R-:W-:Y:S01]  /*0740*/  @!P5 VIADD R8, R8, 0x80 ;  /* 0x000000800808d836 */ /* 0x000fe20000000000 */
[----:B------:R-:W-:-:S04]  /*0750*/  CS2R R28, SRZ ;  /* 0x00000000001c7805 */ /* 0x000fc8000001ff00 */
[----:B------:R-:W-:Y:S02]  /*0760*/  ISETP.GE.AND P1, PT, R8, UR9, PT ;  /* 0x0000000908007c0c */ /* 0x000fe4000bf26270 */
[----:B0-----:R-:W-:Y:S01]  /*0770*/  CS2R R24, SRZ ;  /* 0x0000000000187805 */ /* 0x001fe2000001ff00 */
[----:B-1----:R-:W-:Y:S01]  /*0780*/  @!P3 IMAD.WIDE.U32 R30, R7, 0x8, R30 ;  /* 0x00000008071eb825 */ /* 0x002fe200078e001e */
[----:B------:R2:W4:Y:S03]  /*0790*/  @!P2 LDG.E.64 R28, desc[UR10][R38.64] ;  /* 0x0000000a261ca981 */ /* 0x000526000c1e1b00 */
[C---:B------:R-:W-:Y:S01]  /*07a0*/  @!P4 IMAD.WIDE.U32 R34, R13.reuse, 0x8, R34 ;  /* 0x000000080d22c825 */ /* 0x040fe200078e0022 */
[----:B------:R0:W4:Y:S03]  /*07b0*/  @!P3 LDG.E.64 R24, desc[UR10][R30.64] ;  /* 0x0000000a1e18b981 */ /* 0x000126000c1e1b00 */
[----:B---3--:R-:W-:Y:S01]  /*07c0*/  @!P4 IMAD.WIDE.U32 R10, R13, 0x8, R10 ;  /* 0x000000080d0ac825 */ /* 0x008fe200078e000a */
[----:B------:R-:W-:Y:S01]  /*07d0*/  CS2R R12, SRZ ;  /* 0x00000000000c7805 */ /* 0x000fe2000001ff00 */
[----:B------:R-:W1:Y:S02]  /*07e0*/  @!P1 LDC.64 R6, c[0x0][0x220] ;  /* 0x00008800ff069b82 */ /* 0x000e640000000a00 */
[----:B--2---:R-:W-:Y:S01]  /*07f0*/  @!P5 IMAD.WIDE.U32 R38, R9, 0x8, R4 ;  /* 0x000000080926d825 */ /* 0x004fe200078e0004 */
[----:B------:R-:W-:-:S02]  /*0800*/  CS2R R4, SRZ ;  /* 0x0000000000047805 */ /* 0x000fc4000001ff00 */
[----:B------:R2:W3:Y:S01]  /*0810*/  @!P4 LDG.E.64 R12, desc[UR10][R10.64] ;  /* 0x0000000a0a0cc981 */ /* 0x0004e2000c1e1b00 */
[----:B------:R-:W-:-:S03]  /*0820*/  @!P5 IMAD.WIDE.U32 R44, R9, 0x8, R2 ;  /* 0x00000008092cd825 */ /* 0x000fc600078e0002 */
[----:B------:R2:W3:Y:S01]  /*0830*/  @!P5 LDG.E.64 R4, desc[UR10][R38.64] ;  /* 0x0000000a2604d981 */ /* 0x0004e2000c1e1b00 */
[----:B0-----:R-:W-:Y:S02]  /*0840*/  @!P1 VIADD R31, R8, UR8 ;  /* 0x00000008081f9c36 */ /* 0x001fe40008000000 */
[----:B------:R-:W0:Y:S08]  /*0850*/  @!P1 LDC.64 R8, c[0x0][0x228] ;  /* 0x00008a00ff089b82 */ /* 0x000e300000000a00 */
[----:B--2---:R-:W2:Y:S08]  /*0860*/  @!P0 LDC.64 R10, c[0x0][0x220] ;  /* 0x00008800ff0a8b82 */ /* 0x004eb00000000a00 */
[----:B------:R-:W2:Y:S01]  /*0870*/  @!P0 LDC.64 R38, c[0x0][0x228] ;  /* 0x00008a00ff268b82 */ /* 0x000ea20000000a00 */
[----:B------:R-:W-:Y:S01]  /*0880*/  CS2R R16, SRZ ;  /* 0x0000000000107805 */ /* 0x000fe2000001ff00 */
[----:B-1----:R-:W-:-:S05]  /*0890*/  @!P1 IMAD.WIDE.U32 R40, R31, 0x8, R6 ;  /* 0x000000081f289825 */ /* 0x002fca00078e0006 */
[----:B------:R0:W3:Y:S02]  /*08a0*/  @!P3 LDG.E.64 R16, desc[UR10][R42.64] ;  /* 0x0000000a2a10b981 */ /* 0x0000e4000c1e1b00 */
[----:B0-----:R-:W-:Y:S01]  /*08b0*/  @!P1 IMAD.WIDE.U32 R42, R31, 0x8, R8 ;  /* 0x000000081f2a9825 */ /* 0x001fe200078e0008 */
[----:B------:R-:W-:-:S03]  /*08c0*/  CS2R R8, SRZ ;  /* 0x0000000000087805 */ /* 0x000fc6000001ff00 */
[----:B--2---:R-:W-:Y:S01]  /*08d0*/  @!P0 IMAD.WIDE.U32 R30, R0, 0x8, R10 ;  /* 0x00000008001e8825 */ /* 0x004fe200078e000a */
[----:B------:R-:W-:-:S03]  /*08e0*/  CS2R R10, SRZ ;  /* 0x00000000000a7805 */ /* 0x000fc6000001ff00 */
[----:B------:R-:W-:Y:S01]  /*08f0*/  @!P0 IMAD.WIDE.U32 R38, R0, 0x8, R38 ;  /* 0x0000000800268825 */ /* 0x000fe200078e0026 */
[----:B------:R-:W2:Y:S04]  /*0900*/  @!P0 LDG.E.64 R8, desc[UR10][R30.64] ;  /* 0x0000000a1e088981 */ /* 0x000ea8000c1e1b00 */
[----:B------:R-:W5:Y:S01]  /*0910*/  @!P0 LDG.E.64 R10, desc[UR10][R38.64] ;  /* 0x0000000a260a8981 */ /* 0x000f62000c1e1b00 */
[----:B------:R-:W-:-:S06]  /*0920*/  CS2R R18, SRZ ;  /* 0x0000000000127805 */ /* 0x000fcc000001ff00 */
[----:B------:R0:W3:Y:S01]  /*0930*/  @!P2 LDG.E.64 R18, desc[UR10][R36.64] ;  /* 0x0000000a2412a981 */ /* 0x0000e2000c1e1b00 */
[----:B------:R-:W-:-:S06]  /*0940*/  CS2R R2, SRZ ;  /* 0x0000000000027805 */ /* 0x000fcc000001ff00 */
[----:B------:R-:W3:Y:S01]  /*0950*/  @!P5 LDG.E.64 R2, desc[UR10][R44.64] ;  /* 0x0000000a2c02d981 */ /* 0x000ee2000c1e1b00 */
[----:B0-----:R-:W-:-:S06]  /*0960*/  CS2R R36, SRZ ;  /* 0x0000000000247805 */ /* 0x001fcc000001ff00 */
[----:B------:R0:W3:Y:S01]  /*0970*/  @!P4 LDG.E.64 R36, desc[UR10][R34.64] ;  /* 0x0000000a2224c981 */ /* 0x0000e2000c1e1b00 */
[----:B------:R-:W-:-:S06]  /*0980*/  CS2R R6, SRZ ;  /* 0x0000000000067805 */ /* 0x000fcc000001ff00 */
[----:B------:R-:W3:Y:S01]  /*0990*/  @!P1 LDG.E.64 R6, desc[UR10][R42.64] ;  /* 0x0000000a2a069981 */ /* 0x000ee2000c1e1b00 */
[----:B0-----:R-:W-:-:S06]  /*09a0*/  CS2R R34, SRZ ;  /* 0x0000000000227805 */ /* 0x001fcc000001ff00 */
[----:B------:R-:W3:Y:S01]  /*09b0*/  @!P1 LDG.E.64 R34, desc[UR10][R40.64] ;  /* 0x0000000a28229981 */ /* 0x000ee2000c1e1b00 */
[C---:B------:R-:W-:Y:S02]  /*09c0*/  ISETP.GE.AND P1, PT, R15.reuse, UR9, PT ;  /* 0x000000090f007c0c */ /* 0x040fe4000bf26270 */
[----:B------:R-:W-:Y:S01]  /*09d0*/  IADD3 R0, R15, 0x100, RZ ;  /* 0x000001000f007810 */ /* 0x000fe20007ffe0ff */
[----:B------:R-:W-:Y:S04]  /*09e0*/  BSSY B0, `(.L_x_4553) ;  /* 0x0000077000007945 */ /* 0x000fe80003800000 */
[----:B------:R-:W-:Y:S01]  /*09f0*/  BSSY B1, `(.L_x_4554) ;  /* 0x000006b000017945 */ /* 0x000fe20003800000 */
[----:B--2---:R-:W-:Y:S02]  /*0a00*/  FSEL R8, R8, RZ, !P1 ;  /* 0x000000ff08087208 */ /* 0x004fe40004800000 */
[----:B------:R-:W-:-:S02]  /*0a10*/  FSEL R9, R9, RZ, !P1 ;  /* 0x000000ff09097208 */ /* 0x000fc40004800000 */
[----:B-----5:R-:W-:Y:S02]  /*0a20*/  FSEL R10, R10, RZ, !P1 ;  /* 0x000000ff0a0a7208 */ /* 0x020fe40004800000 */
[----:B------:R-:W-:Y:S02]  /*0a30*/  FSEL R11, R11, RZ, !P1 ;  /* 0x000000ff0b0b7208 */ /* 0x000fe40004800000 */
[----:B------:R-:W-:Y:S01]  /*0a40*/  ISETP.GE.AND P1, PT, R0, UR9, PT ;  /* 0x0000000900007c0c */ /* 0x000fe2000bf26270 */
[----:B------:R-:W-:-:S03]  /*0a50*/  VIADD R0, R15, 0x180 ;  /* 0x000001800f007836 */ /* 0x000fc60000000000 */
[----:B------:R-:W-:Y:S02]  /*0a60*/  FSEL R31, R32, RZ, !P1 ;  /* 0x000000ff201f7208 */ /* 0x000fe40004800000 */
[----:B------:R-:W-:Y:S02]  /*0a70*/  FSEL R30, R33, RZ, !P1 ;  /* 0x000000ff211e7208 */ /* 0x000fe40004800000 */
[----:B----4-:R-:W-:Y:S02]  /*0a80*/  FSEL R32, R26, RZ, !P1 ;  /* 0x000000ff1a207208 */ /* 0x010fe40004800000 */
[----:B------:R-:W-:Y:S02]  /*0a90*/  FSEL R33, R27, RZ, !P1 ;  /* 0x000000ff1b217208 */ /* 0x000fe40004800000 */
[----:B------:R-:W-:Y:S01]  /*0aa0*/  ISETP.GE.AND P1, PT, R0, UR9, PT ;  /* 0x0000000900007c0c */ /* 0x000fe2000bf26270 */
[----:B------:R-:W-:-:S03]  /*0ab0*/  VIADD R0, R15, 0x200 ;  /* 0x000002000f007836 */ /* 0x000fc60000000000 */
[----:B------:R-:W-:Y:S02]  /*0ac0*/  FSEL R27, R28, RZ, !P1 ;  /* 0x000000ff1c1b7208 */ /* 0x000fe40004800000 */
[----:B------:R-:W-:Y:S02]  /*0ad0*/  FSEL R26, R29, RZ, !P1 ;  /* 0x000000ff1d1a7208 */ /* 0x000fe40004800000 */
[----:B---3--:R-:W-:Y:S02]  /*0ae0*/  FSEL R28, R18, RZ, !P1 ;  /* 0x000000ff121c7208 */ /* 0x008fe40004800000 */
[----:B------:R-:W-:Y:S02]  /*0af0*/  FSEL R29, R19, RZ, !P1 ;  /* 0x000000ff131d7208 */ /* 0x000fe40004800000 */
[----:B------:R-:W-:Y:S01]  /*0b00*/  ISETP.GE.AND P1, PT, R0, UR9, PT ;  /* 0x0000000900007c0c */ /* 0x000fe2000bf26270 */
[----:B------:R-:W-:-:S03]  /*0b10*/  VIADD R0, R15, 0x280 ;  /* 0x000002800f007836 */ /* 0x000fc60000000000 */
[----:B------:R-:W-:Y:S02]  /*0b20*/  FSEL R19, R24, RZ, !P1 ;  /* 0x000000ff18137208 */ /* 0x000fe40004800000 */
[----:B------:R-:W-:Y:S02]  /*0b30*/  FSEL R18, R25, RZ, !P1 ;  /* 0x000000ff19127208 */ /* 0x000fe40004800000 */
[----:B------:R-:W-:Y:S02]  /*0b40*/  FSEL R24, R16, RZ, !P1 ;  /* 0x000000ff10187208 */ /* 0x000fe40004800000 */
[----:B------:R-:W-:Y:S02]  /*0b50*/  FSEL R25, R17, RZ, !P1 ;  /* 0x000000ff11197208 */ /* 0x000fe40004800000 */
[----:B------:R-:W-:Y:S02]  /*0b60*/  ISETP.GE.AND P1, PT, R0, UR9, PT ;  /* 0x0000000900007c0c */ /* 0x000fe4000bf26270 */
[----:B------:R-:W-:-:S02]  /*0b70*/  IADD3 R0, R15, 0x300, RZ ;  /* 0x000003000f007810 */ /* 0x000fc40007ffe0ff */
[----:B------:R-:W-:Y:S02]  /*0b80*/  FSEL R14, R12, RZ, !P1 ;  /* 0x000000ff0c0e7208 */ /* 0x000fe40004800000 */
[----:B------:R-:W-:Y:S02]  /*0b90*/  FSEL R13, R13, RZ, !P1 ;  /* 0x000000ff0d0d7208 */ /* 0x000fe40004800000 */
[----:B------:R-:W-:Y:S02]  /*0ba0*/  FSEL R17, R36, RZ, !P1 ;  /* 0x000000ff24117208 */ /* 0x000fe40004800000 */
[----:B------:R-:W-:Y:S02]  /*0bb0*/  FSEL R16, R37, RZ, !P1 ;  /* 0x000000ff25107208 */ /* 0x000fe40004800000 */
[----:B------:R-:W-:-:S04]  /*0bc0*/  ISETP.GE.AND P1, PT, R0, UR9, PT ;  /* 0x0000000900007c0c */ /* 0x000fc8000bf26270 */
[----:B------:R-:W-:Y:S02]  /*0bd0*/  FSEL R0, R2, RZ, !P1 ;  /* 0x000000ff02007208 */ /* 0x000fe40004800000 */
[----:B------:R-:W-:Y:S02]  /*0be0*/  FSEL R2, R3, RZ, !P1 ;  /* 0x000000ff03027208 */ /* 0x000fe40004800000 */
[----:B------:R-:W-:Y:S02]  /*0bf0*/  FSEL R3, R4, RZ, !P1 ;  /* 0x000000ff04037208 */ /* 0x000fe40004800000 */
[----:B------:R-:W-:Y:S01]  /*0c00*/  FSEL R4, R5, RZ, !P1 ;  /* 0x000000ff05047208 */ /* 0x000fe20004800000 */
[----:B------:R-:W-:-:S05]  /*0c10*/  VIADD R5, R15, 0x380 ;  /* 0x000003800f057836 */ /* 0x000fca0000000000 */
[----:B------:R-:W-:-:S04]  /*0c20*/  ISETP.GE.AND P1, PT, R5, UR9, PT ;  /* 0x0000000905007c0c */ /* 0x000fc8000bf26270 */
[----:B------:R-:W-:Y:S02]  /*0c30*/  FSEL R5, R6, RZ, !P1 ;  /* 0x000000ff06057208 */ /* 0x000fe40004800000 */
[----:B------:R-:W-:Y:S02]  /*0c40*/  FSEL R6, R7, RZ, !P1 ;  /* 0x000000ff07067208 */ /* 0x000fe40004800000 */
[----:B------:R-:W-:Y:S02]  /*0c50*/  FSEL R7, R34, RZ, !P1 ;  /* 0x000000ff22077208 */ /* 0x000fe40004800000 */
[----:B------:R-:W-:Y:S02]  /*0c60*/  FSEL R12, R35, RZ, !P1 ;  /* 0x000000ff230c7208 */ /* 0x000fe40004800000 */
[----:B------:R-:W0:Y:S01]  /*0c70*/  @!P0 LDC.64 R34, c[0x0][0x218] ;  /* 0x00008600ff228b82 */ /* 0x000e220000000a00 */
[C---:B------:R-:W-:Y:S02]  /*0c80*/  VIADD R36, R15.reuse, 0x80 ;  /* 0x000000800f247836 */ /* 0x040fe40000000000 */
[----:B------:R-:W-:-:S03]  /*0c90*/  @!P0 VIADD R37, R15, UR8 ;  /* 0x000000080f258c36 */ /* 0x000fc60008000000 */
[----:B------:R-:W-:-:S04]  /*0ca0*/  @!P0 MOV R15, R36 ;  /* 0x00000024000f8202 */ /* 0x000fc80000000f00 */
[----:B------:R-:W-:Y:S01]  /*0cb0*/  ISETP.GE.AND P1, PT, R15, UR9, PT ;  /* 0x000000090f007c0c */ /* 0x000fe2000bf26270 */
[----:B0-----:R-:W-:-:S05]  /*0cc0*/  @!P0 IMAD.WIDE.U32 R34, R37, 0x10, R34 ;  /* 0x0000001025228825 */ /* 0x001fca00078e0022 */
[----:B------:R0:W-:Y:S01]  /*0cd0*/  @!P0 STG.E.128 desc[UR10][R34.64], R8 ;  /* 0x0000000822008986 */ /* 0x0001e2000c101d0a */
[----:B------:R-:W-:-:S04]  /*0ce0*/  ISETP.GE.AND P0, PT, R36, UR9, PT ;  /* 0x0000000924007c0c */ /* 0x000fc8000bf06270 */
[----:B------:R-:W-:Y:S02]  /*0cf0*/  FSEL R36, R20, RZ, !P0 ;  /* 0x000000ff14247208 */ /* 0x000fe40004000000 */
[----:B------:R-:W-:Y:S02]  /*0d00*/  FSEL R37, R21, RZ, !P0 ;  /* 0x000000ff15257208 */ /* 0x000fe40004000000 */
[----:B------:R-:W-:Y:S02]  /*0d10*/  FSEL R22, R22, RZ, !P0 ;  /* 0x000000ff16167208 */ /* 0x000fe40004000000 */
[----:B------:R-:W-:Y:S01]  /*0d20*/  FSEL R23, R23, RZ, !P0 ;  /* 0x000000ff17177208 */ /* 0x000fe20004000000 */
[----:B------:R-:W-:Y:S06]  /*0d30*/  @P1 BRA `(.L_x_4555) ;  /* 0x0000000000501947 */ /* 0x000fec0003800000 */
[----:B------:R-:W1:Y:S01]  /*0d40*/  LDC.64 R20, c[0x0][0x218] ;  /* 0x00008600ff147b82 */ /* 0x000e620000000a00 */
[C---:B0-----:R-:W-:Y:S01]  /*0d50*/  VIADD R9, R15.reuse, UR8 ;  /* 0x000000080f097c36 */ /* 0x041fe20008000000 */
[----:B------:R-:W-:Y:S01]  /*0d60*/  MOV R10, R22 ;  /* 0x00000016000a7202 */ /* 0x000fe20000000f00 */
[----:B------:R-:W-:Y:S02]  /*0d70*/  IMAD.MOV.U32 R8, RZ, RZ, R36 ;  /* 0x000000ffff087224 */ /* 0x000fe400078e0024 */
[----:B------:R-:W-:Y:S02]  /*0d80*/  IMAD.MOV.U32 R11, RZ, RZ, R23 ;  /* 0x000000ffff0b7224 */ /* 0x000fe400078e0017 */
[----:B------:R-:W-:-:S05]  /*0d90*/  VIADD R15, R15, 0x80 ;  /* 0x000000800f0f7836 */ /* 0x000fca0000000000 */
[----:B------:R-:W-:Y:S01]  /*0da0*/  ISETP.GE.AND P0, PT, R15, UR9, PT ;  /* 0x000000090f007c0c */ /* 0x000fe2000bf06270 */
[----:B-1----:R-:W-:-:S04]  /*0db0*/  IMAD.WIDE.U32 R20, R9, 0x10, R20 ;  /* 0x0000001009147825 */ /* 0x002fc800078e0014 */
[----:B------:R-:W-:-:S05]  /*0dc0*/  IMAD.MOV.U32 R9, RZ, RZ, R37 ;  /* 0x000000ffff097224 */ /* 0x000fca00078e0025 */
[----:B------:R0:W-:Y:S03]  /*0dd0*/  STG.E.128 desc[UR10][R20.64], R8 ;  /* 0x0000000814007986 */ /* 0x0001e6000c101d0a */
[----:B------:R-:W-:Y:S05]  /*0de0*/  @P0 BRA `(.L_x_4556) ;  /* 0x0000000000500947 */ /* 0x000fea0003800000 */
[----:B0-----:R-:W0:Y:S01]  /*0df0*/  LDC.64 R20, c[0x0][0x218] ;  /* 0x00008600ff147b82 */ /* 0x001e220000000a00 */
[C---:B------:R-:W-:Y:S01]  /*0e00*/  IADD3 R9, R15.reuse, UR8, RZ ;  /* 0x000000080f097c10 */ /* 0x040fe2000fffe0ff */
[----:B------:R-:W-:Y:S01]  /*0e10*/  IMAD.MOV.U32 R8, RZ, RZ, R32 ;  /* 0x000000ffff087224 */ /* 0x000fe200078e0020 */
[----:B------:R-:W-:Y:S01]  /*0e20*/  MOV R10, R31 ;  /* 0x0000001f000a7202 */ /* 0x000fe20000000f00 */
[----:B------:R-:W-:Y:S02]  /*0e30*/  IMAD.MOV.U32 R11, RZ, RZ, R30 ;  /* 0x000000ffff0b7224 */ /* 0x000fe400078e001e */
[----:B------:R-:W-:Y:S02]  /*0e40*/  VIADD R15, R15, 0x80 ;  /* 0x000000800f0f7836 */ /* 0x000fe40000000000 */
[----:B0-----:R-:W-:-:S04]  /*0e50*/  IMAD.WIDE.U32 R20, R9, 0x10, R20 ;  /* 0x0000001009147825 */ /* 0x001fc800078e0014 */
[----:B------:R-:W-:-:S05]  /*0e60*/  IMAD.MOV.U32 R9, RZ, RZ, R33 ;  /* 0x000000ffff097224 */ /* 0x000fca00078e0021 */
[----:B------:R1:W-:Y:S02]  /*0e70*/  STG.E.128 desc[UR10][R20.64], R8 ;  /* 0x0000000814007986 */ /* 0x0003e4000c101d0a */
.L_x_4555:
[----:B------:R-:W-:-:S13]  /*0e80*/  ISETP.GE.AND P0, PT, R15, UR9, PT ;  /* 0x000000090f007c0c */ /* 0x000fda000bf06270 */
[----:B------:R-:W-:Y:S05]  /*0e90*/  @P0 BRA `(.L_x_4557) ;  /* 0x0000000000500947 */ /* 0x000fea0003800000 */
[----:B-1----:R-:W1:Y:S01]  /*0ea0*/  LDC.64 R20, c[0x0][0x218] ;  /* 0x00008600ff147b82 */ /* 0x002e620000000a00 */
[C---:B0-----:R-:W-:Y:S01]  /*0eb0*/  IADD3 R9, R15.reuse, UR8, RZ ;  /* 0x000000080f097c10 */ /* 0x041fe2000fffe0ff */
[----:B------:R-:W-:Y:S01]  /*0ec0*/  IMAD.MOV.U32 R8, RZ, RZ, R28 ;  /* 0x000000ffff087224 */ /* 0x000fe200078e001c */
[----:B------:R-:W-:Y:S01]  /*0ed0*/  MOV R10, R27 ;  /* 0x0000001b000a7202 */ /* 0x000fe20000000f00 */
[----:B------:R-:W-:Y:S02]  /*0ee0*/  IMAD.MOV.U32 R11, RZ, RZ, R26 ;  /* 0x000000ffff0b7224 */ /* 0x000fe400078e001a */
[----:B------:R-:W-:Y:S02]  /*0ef0*/  VIADD R15, R15, 0x80 ;  /* 0x000000800f0f7836 */ /* 0x000fe40000000000 */
[----:B-1----:R-:W-:-:S04]  /*0f00*/  IMAD.WIDE.U32 R20, R9, 0x10, R20 ;  /* 0x0000001009147825 */ /* 0x002fc800078e0014 */
[----:B------:R-:W-:-:S05]  /*0f10*/  IMAD.MOV.U32 R9, RZ, RZ, R29 ;  /* 0x000000ffff097224 */ /* 0x000fca00078e001d */
[----:B------:R1:W-:Y:S02]  /*0f20*/  STG.E.128 desc[UR10][R20.64], R8 ;  /* 0x0000000814007986 */ /* 0x0003e4000c101d0a */
.L_x_4556:
[----:B------:R-:W-:-:S13]  /*0f30*/  ISETP.GE.AND P0, PT, R15, UR9, PT ;  /* 0x000000090f007c0c */ /* 0x000fda000bf06270 */
[----:B------:R-:W-:Y:S05]  /*0f40*/  @P0 BRA `(.L_x_4558) ;  /* 0x0000000000540947 */ /* 0x000fea0003800000 */
[----:B01----:R-:W0:Y:S01]  /*0f50*/  LDC.64 R20, c[0x0][0x218] ;  /* 0x00008600ff147b82 */ /* 0x003e220000000a00 */
        /* <DEDUP_REMOVED lines=8> */
.L_x_4557:
[----:B------:R-:W-:-:S13]  /*0fe0*/  ISETP.GE.AND P0, PT, R15, UR9, PT ;  /* 0x000000090f007c0c */ /* 0x000fda000bf06270 */
[----:B------:R-:W-:Y:S05]  /*0ff0*/  @P0 BREAK B1 ;  /* 0x0000000000010942 */ /* 0x000fea0003800000 */
[----:B------:R-:W-:Y:S05]  /*1000*/  @P0 BRA `(.L_x_4559) ;  /* 0x0000000000500947 */ /* 0x000fea0003800000 */
[----:B012---:R-:W0:Y:S01]  /*1010*/  LDC.64 R8, c[0x0][0x218] ;  /* 0x00008600ff087b82 */ /* 0x007e220000000a00 */
[C---:B------:R-:W-:Y:S01]  /*1020*/  IADD3 R19, R15.reuse, UR8, RZ ;  /* 0x000000080f137c10 */ /* 0x040fe2000fffe0ff */
[----:B------:R-:W-:Y:S01]  /*1030*/  IMAD.MOV.U32 R11, RZ, RZ, R13 ;  /* 0x000000ffff0b7224 */ /* 0x000fe200078e000d */
[----:B------:R-:W-:Y:S01]  /*1040*/  MOV R10, R14 ;  /* 0x0000000e000a7202 */ /* 0x000fe20000000f00 */
[----:B------:R-:W-:Y:S02]  /*1050*/  VIADD R15, R15, 0x80 ;  /* 0x000000800f0f7836 */ /* 0x000fe40000000000 */
[----:B0-----:R-:W-:-:S04]  /*1060*/  IMAD.WIDE.U32 R18, R19, 0x10, R8 ;  /* 0x0000001013127825 */ /* 0x001fc800078e0008 */
[----:B------:R-:W-:Y:S02]  /*1070*/  IMAD.MOV.U32 R8, RZ, RZ, R17 ;  /* 0x000000ffff087224 */ /* 0x000fe400078e0011 */
[----:B------:R-:W-:-:S05]  /*1080*/  IMAD.MOV.U32 R9, RZ, RZ, R16 ;  /* 0x000000ffff097224 */ /* 0x000fca00078e0010 */
[----:B------:R2:W-:Y:S02]  /*1090*/  STG.E.128 desc[UR10][R18.64], R8 ;  /* 0x0000000812007986 */ /* 0x0005e4000c101d0a */
.L_x_4558:
[----:B------:R-:W-:Y:S05]  /*10a0*/  BSYNC B1 ;  /* 0x0000000000017941 */ /* 0x000fea0003800000 */
.L_x_4554:
[----:B------:R-:W-:-:S13]  /*10b0*/  ISETP.GE.AND P0, PT, R15, UR9, PT ;  /* 0x000000090f007c0c */ /* 0x000fda000bf06270 */
[----:B012---:R-:W0:Y:S01]  /*10c0*/  @!P0 LDC.64 R8, c[0x0][0x218] ;  /* 0x00008600ff088b82 */ /* 0x007e220000000a00 */
[C---:B------:R-:W-:Y:S01]  /*10d0*/  @!P0 IADD3 R17, R15.reuse, UR8, RZ ;  /* 0x000000080f118c10 */ /* 0x040fe2000fffe0ff */
[----:B------:R-:W-:Y:S01]  /*10e0*/  @!P0 IMAD.MOV.U32 R11, RZ, RZ, R2 ;  /* 0x000000ffff0b8224 */ /* 0x000fe200078e0002 */
[----:B------:R-:W-:Y:S01]  /*10f0*/  @!P0 MOV R10, R0 ;  /* 0x00000000000a8202 */ /* 0x000fe20000000f00 */
[----:B------:R-:W-:Y:S02]  /*1100*/  @!P0 VIADD R15, R15, 0x80 ;  /* 0x000000800f0f8836 */ /* 0x000fe40000000000 */
[----:B0-----:R-:W-:-:S04]  /*1110*/  @!P0 IMAD.WIDE.U32 R16, R17, 0x10, R8 ;  /* 0x0000001011108825 */ /* 0x001fc800078e0008 */
[----:B------:R-:W-:Y:S02]  /*1120*/  @!P0 IMAD.MOV.U32 R8, RZ, RZ, R3 ;  /* 0x000000ffff088224 */ /* 0x000fe400078e0003 */
[----:B------:R-:W-:-:S05]  /*1130*/  @!P0 IMAD.MOV.U32 R9, RZ, RZ, R4 ;  /* 0x000000ffff098224 */ /* 0x000fca00078e0004 */
[----:B------:R3:W-:Y:S02]  /*1140*/  @!P0 STG.E.128 desc[UR10][R16.64], R8 ;  /* 0x0000000810008986 */ /* 0x0007e4000c101d0a */
.L_x_4559:
[----:B------:R-:W-:Y:S05]  /*1150*/  BSYNC B0 ;  /* 0x0000000000007941 */ /* 0x000fea0003800000 */
.L_x_4553:
[----:B------:R-:W-:Y:S05]  /*1160*/  WARPSYNC.ALL ;  /* 0x0000000000007948 */ /* 0x000fea0003800000 */
[----:B------:R-:W-:-:S13]  /*1170*/  ISETP.GE.AND P0, PT, R15, UR9, PT ;  /* 0x000000090f007c0c */ /* 0x000fda000bf06270 */
[----:B------:R-:W-:Y:S05]  /*1180*/  @P0 EXIT ;  /* 0x000000000000094d */ /* 0x000fea0003800000 */
[----:B------:R-:W4:Y:S01]  /*1190*/  LDC.64 R2, c[0x0][0x218] ;  /* 0x00008600ff027b82 */ /* 0x000f220000000a00 */
[----:B------:R-:W-:Y:S01]  /*11a0*/  IADD3 R15, R15, UR8, RZ ;  /* 0x000000080f0f7c10 */ /* 0x000fe2000fffe0ff */
[----:B------:R-:W-:Y:S01]  /*11b0*/  IMAD.MOV.U32 R13, RZ, RZ, R12 ;  /* 0x000000ffff0d7224 */ /* 0x000fe200078e000c */
[----:B------:R-:W-:Y:S01]  /*11c0*/  MOV R14, R5 ;  /* 0x00000005000e7202 */ /* 0x000fe20000000f00 */
[----:B------:R-:W-:Y:S02]  /*11d0*/  IMAD.MOV.U32 R12, RZ, RZ, R7 ;  /* 0x000000ffff0c7224 */ /* 0x000fe400078e0007 */
[----:B----4-:R-:W-:-:S04]  /*11e0*/  IMAD.WIDE.U32 R2, R15, 0x10, R2 ;  /* 0x000000100f027825 */ /* 0x010fc800078e0002 */
[----:B------:R-:W-:-:S05]  /*11f0*/  IMAD.MOV.U32 R15, RZ, RZ, R6 ;  /* 0x000000ffff0f7224 */ /* 0x000fca00078e0006 */
[----:B------:R-:W-:Y:S01]  /*1200*/  STG.E.128 desc[UR10][R2.64], R12 ;  /* 0x0000000c02007986 */ /* 0x000fe2000c101d0a */
[----:B------:R-:W-:Y:S05]  /*1210*/  EXIT ;  /* 0x000000000000794d */ /* 0x000fea0003800000 */
.L_x_4560:
        /* <DEDUP_REMOVED lines=14> */
.L_x_4618:


//--------------------- .text._ZN2at6native29vectorized_elementwise_kernelILi4EZZZNS0_54_GLOBAL__N__7dbc7496_16_ComplexKernel_cu_75b981de_334619complex_kernel_cudaERNS_14TensorIteratorEENKUlvE_clEvENKUlvE_clEvEUlddE_St5arrayIPcLm3EEEEviT0_T1_ --------------------------
	.section	.text._ZN2at6native29vectorized_elementwise_kernelILi4EZZZNS0_54_GLOBAL__N__7dbc7496_16_ComplexKernel_cu_75b981de_334619complex_kernel_cudaERNS_14TensorIteratorEENKUlvE_clEvENKUlvE_clEvEUlddE_St5arrayIPcLm3EEEEviT0_T1_,"ax",@progbits
	.align	128
        .global         _ZN2at6native29vectorized_elementwise_kernelILi4EZZZNS0_54_GLOBAL__N__7dbc7496_16_ComplexKernel_cu_75b981de_334619complex_kernel_cudaERNS_14TensorIteratorEENKUlvE_clEvENKUlvE_clEvEUlddE_St5arrayIPcLm3EEEEviT0_T1_
        .type           _ZN2at6native29vectorized_elementwise_kernelILi4EZZZNS0_54_GLOBAL__N__7dbc7496_16_ComplexKernel_cu_75b981de_334619complex_kernel_cudaERNS_14TensorIteratorEENKUlvE_clEvENKUlvE_clEvEUlddE_St5arrayIPcLm3EEEEviT0_T1_,@function
        .size           _ZN2at6native29vectorized_elementwise_kernelILi4EZZZNS0_54_GLOBAL__N__7dbc7496_16_ComplexKernel_cu_75b981de_334619complex_kernel_cudaERNS_14TensorIteratorEENKUlvE_clEvENKUlvE_clEvEUlddE_St5arrayIPcLm3EEEEviT0_T1_,(.L_x_4619 - _ZN2at6native29vectorized_elementwise_kernelILi4EZZZNS0_54_GLOBAL__N__7dbc7496_16_ComplexKernel_cu_75b981de_334619complex_kernel_cudaERNS_14TensorIteratorEENKUlvE_clEvENKUlvE_clEvEUlddE_St5arrayIPcLm3EEEEviT0_T1_)
        .other          _ZN2at6native29vectorized_elementwise_kernelILi4EZZZNS0_54_GLOBAL__N__7dbc7496_16_ComplexKernel_cu_75b981de_334619complex_kernel_cudaERNS_14TensorIteratorEENKUlvE_clEvENKUlvE_clEvEUlddE_St5arrayIPcLm3EEEEviT0_T1_,@"STO_CUDA_ENTRY STV_DEFAULT"
_ZN2at6native29vectorized_elementwise_kernelILi4EZZZNS0_54_GLOBAL__N__7dbc7496_16_ComplexKernel_cu_75b981de_334619complex_kernel_cudaERNS_14TensorIteratorEENKUlvE_clEvENKUlvE_clEvEUlddE_St5arrayIPcLm3EEEEviT0_T1_:
.text._ZN2at6native29vectorized_elementwise_kernelILi4EZZZNS0_54_GLOBAL__N__7dbc7496_16_ComplexKernel_cu_75b981de_334619complex_kernel_cudaERNS_14TensorIteratorEENKUlvE_clEvENKUlvE_clEvEUlddE_St5arrayIPcLm3EEEEviT0_T1_:
        /* <DEDUP_REMOVED lines=67> */
.L_x_4561:
        /* <DEDUP_REMOVED lines=165> */
.L_x_4564:
        /* <DEDUP_REMOVED lines=11> */
.L_x_4565:
        /* <DEDUP_REMOVED lines=11> */
.L_x_4566:
        /* <DEDUP_REMOVED lines=12> */
.L_x_4567:
[----:B------:R-:W-:Y:S05]  /*10a0*/  BSYNC B1 ;  /* 0x0000000000017941 */ /* 0x000fea0003800000 */
.L_x_4563:
        /* <DEDUP_REMOVED lines=10> */
.L_x_4568:
[----:B------:R-:W-:Y:S05]  /*1150*/  BSYNC B0 ;  /* 0x0000000000007941 */ /* 0x000fea0003800000 */
.L_x_4562:
        /* <DEDUP_REMOVED lines=12> */
.L_x_4569:
        /* <DEDUP_REMOVED lines=14> */
.L_x_4619:


//--------------------- .text._ZN2at6native29vectorized_elementwise_kernelILi8EZZZNS0_54_GLOBAL__N__7dbc7496_16_ComplexKernel_cu_75b981de_334619complex_kernel_cudaERNS_14TensorIteratorEENKUlvE_clEvENKUlvE_clEvEUlddE_St5arrayIPcLm3EEEEviT0_T1_ --------------------------
	.section	.text._ZN2at6native29vectorized_elementwise_kernelILi8EZZZNS0_54_GLOBAL__N__7dbc7496_16_ComplexKernel_cu_75b981de_334619complex_kernel_cudaERNS_14TensorIteratorEENKUlvE_clEvENKUlvE_clEvEUlddE_St5arrayIPcLm3EEEEviT0_T1_,"ax",@progbits
	.align	128
        .global         _ZN2at6native29vectorized_elementwise_kernelILi8EZZZNS0_54_GLOBAL__N__7dbc7496_16_ComplexKernel_cu_75b981de_334619complex_kernel_cudaERNS_14TensorIteratorEENKUlvE_clEvENKUlvE_clEvEUlddE_St5arrayIPcLm3EEEEviT0_T1_
        .type           _ZN2at6native29vectorized_elementwise_kernelILi8EZZZNS0_54_GLOBAL__N__7dbc7496_16_ComplexKernel_cu_75b981de_334619complex_kernel_cudaERNS_14TensorIteratorEENKUlvE_clEvENKUlvE_clEvEUlddE_St5arrayIPcLm3EEEEviT0_T1_,@function
        .size           _ZN2at6native29vectorized_elementwise_kernelILi8EZZZNS0_54_GLOBAL__N__7dbc7496_16_ComplexKernel_cu_75b981de_334619complex_kernel_cudaERNS_14TensorIteratorEENKUlvE_clEvENKUlvE_clEvEUlddE_St5arrayIPcLm3EEEEviT0_T1_,(.L_x_4620 - _ZN2at6native29vectorized_elementwise_kernelILi8EZZZNS0_54_GLOBAL__N__7dbc7496_16_ComplexKernel_cu_75b981de_334619complex_kernel_cudaERNS_14TensorIteratorEENKUlvE_clEvENKUlvE_clEvEUlddE_St5arrayIPcLm3EEEEviT0_T1_)
        .other          _ZN2at6native29vectorized_elementwise_kernelILi8EZZZNS0_54_GLOBAL__N__7dbc7496_16_ComplexKernel_cu_75b981de_334619complex_kernel_cudaERNS_14TensorIteratorEENKUlvE_clEvENKUlvE_clEvEUlddE_St5arrayIPcLm3EEEEviT0_T1_,@"STO_CUDA_ENTRY STV_DEFAULT"
_ZN2at6native29vectorized_elementwise_kernelILi8EZZZNS0_54_GLOBAL__N__7dbc7496_16_ComplexKernel_cu_75b981de_334619complex_kernel_cudaERNS_14TensorIteratorEENKUlvE_clEvENKUlvE_clEvEUlddE_St5arrayIPcLm3EEEEviT0_T1_:
.text._ZN2at6native29vectorized_elementwise_kernelILi8EZZZNS0_54_GLOBAL__N__7dbc7496_16_ComplexKernel_cu_75b981de_334619complex_kernel_cudaERNS_14TensorIteratorEENKUlvE_clEvENKUlvE_clEvEUlddE_St5arrayIPcLm3EEEEviT0_T1_:
        /* <DEDUP_REMOVED lines=67> */
.L_x_4570:
        /* <DEDUP_REMOVED lines=165> */
.L_x_4573:
        /* <DEDUP_REMOVED lines=11> */
.L_x_4574:
        /* <DEDUP_REMOVED lines=11> */
.L_x_4575:
        /* <DEDUP_REMOVED lines=12> */
.L_x_4576:
[----:B------:R-:W-:Y:S05]  /*10a0*/  BSYNC B1 ;  /* 0x0000000000017941 */ /* 0x000fea0003800000 */
.L_x_4572:
        /* <DEDUP_REMOVED lines=10> */
.L_x_4577:
[----:B------:R-:W-:Y:S05]  /*1150*/  BSYNC B0 ;  /* 0x0000000000007941 */ /* 0x000fea0003800000 */
.L_x_4571:
        /* <DEDUP_REMOVED lines=12> */
.L_x_4578:
        /* <DEDUP_REMOVED lines=14> */
.L_x_4620:


//--------------------- .nv.global.init           --------------------------
	.section	.nv.global.init,"aw",@progbits
	.align	16
.nv.global.init:
	.type		__cudart_sin_cos_coeffs,@object
	.size		__cudart_sin_cos_coeffs,(__cudart_i2opi_d - __cudart_sin_cos_coeffs)
__cudart_sin_cos_coeffs:
        /*0000*/ 	.byte	0x46, 0xd2, 0xb0, 0x2c, 0xf1, 0xe5, 0x5a, 0xbe, 0x92, 0xe3, 0xac, 0x69, 0xe3, 0x1d, 0xc7, 0x3e
        /*0010*/ 	.byte	0xa1, 0x62, 0xdb, 0x19, 0xa0, 0x01, 0x2a, 0xbf, 0x18, 0x08, 0x11, 0x11, 0x11, 0x11, 0x81, 0x3f
        /*0020*/ 	.byte	0x54, 0x55, 0x55, 0x55, 0x55, 0x55, 0xc5, 0xbf, 0x00, 0x00, 0x00, 0x00, 0x00, 0x00, 0x00, 0x00
        /*0030*/ 	.byte	0x00, 0x00, 0x00, 0x00, 0x00, 0x00, 0x00, 0x00, 0x64, 0x81, 0xfd, 0x20, 0x83, 0xff, 0xa8, 0xbd
        /*0040*/ 	.byte	0x28, 0x85, 0xef, 0xc1, 0xa7, 0xee, 0x21, 0x3e, 0xd9, 0xe6, 0x06, 0x8e, 0x4f, 0x7e, 0x92, 0xbe
        /*0050*/ 	.byte	0xe9, 0xbc, 0xdd, 0x19, 0xa0, 0x01, 0xfa, 0x3e, 0x47, 0x5d, 0xc1, 0x16, 0x6c, 0xc1, 0x56, 0xbf
        /*0060*/ 	.byte	0x51, 0x55, 0x55, 0x55, 0x55, 0x55, 0xa5, 0x3f, 0x00, 0x00, 0x00, 0x00, 0x00, 0x00, 0xe0, 0xbf
        /*0070*/ 	.byte	0x00, 0x00, 0x00, 0x00, 0x00, 0x00, 0xf0, 0x3f, 0x00, 0x00, 0x00, 0x00, 0x00, 0x00, 0x00, 0x00
	.type		__cudart_i2opi_d,@object
	.size		__cudart_i2opi_d,($str$6 - __cudart_i2opi_d)
__cudart_i2opi_d:
        /* <DEDUP_REMOVED lines=9> */
	.type		$str$6,@object
	.size		$str$6,(__unnamed_1 - $str$6)
$str$6:
        /*0110*/ 	.byte	0x66, 0x61, 0x6c, 0x73, 0x65, 0x00
	.type		__unnamed_1,@object
	.size		__unnamed_1,(__unnamed_5 - __unnamed_1)
__unnamed_1:
        /*0116*/ 	.byte	0x66, 0x65, 0x74, 0x63, 0x68, 0x5f, 0x61, 0x6e, 0x64, 0x5f, 0x63, 0x61, 0x73, 0x74, 0x00
	.type		__unnamed_5,@object
	.size		__unnamed_5,(__unnamed_3 - __unnamed_5)
__unnamed_5:
        /*0125*/ 	.byte	0x66, 0x65, 0x74, 0x63, 0x68, 0x5f, 0x61, 0x6e, 0x64, 0x5f, 0x63, 0x61, 0x73, 0x74, 0x00
	.type		__unnamed_3,@object
	.size		__unnamed_3,(__unnamed_2 - __unnamed_3)
__unnamed_3:
        /*0134*/ 	.byte	0x66, 0x65, 0x74, 0x63, 0x68, 0x5f, 0x61, 0x6e, 0x64, 0x5f, 0x63, 0x61, 0x73, 0x74, 0x00
	.type		__unnamed_2,@object
	.size		__unnamed_2,(__unnamed_6 - __unnamed_2)
__unnamed_2:
        /*0143*/ 	.byte	0x63, 0x61, 0x73, 0x74, 0x5f, 0x61, 0x6e, 0x64, 0x5f, 0x73, 0x74, 0x6f, 0x72, 0x65, 0x00
	.type		__unnamed_6,@object
	.size		__unnamed_6,(__unnamed_4 - __unnamed_6)
__unnamed_6:
        /*0152*/ 	.byte	0x63, 0x61, 0x73, 0x74, 0x5f, 0x61, 0x6e, 0x64, 0x5f, 0x73, 0x74, 0x6f, 0x72, 0x65, 0x00
	.type		__unnamed_4,@object
	.size		__unnamed_4,($str$7 - __unnamed_4)
__unnamed_4:
        /*0161*/ 	.byte	0x63, 0x61, 0x73, 0x74, 0x5f, 0x61, 0x6e, 0x64, 0x5f, 0x73, 0x74, 0x6f, 0x72, 0x65, 0x00
	.type		$str$7,@object
	.size		$str$7,(.L_35 - $str$7)
$str$7:
        /*0170*/ 	.byte	0x2f, 0x72, 0x6f, 0x6f, 0x74, 0x2f, 0x2e, 0x70, 0x79, 0x65, 0x6e, 0x76, 0x2f, 0x76, 0x65, 0x72
        /*0180*/ 	.byte	0x73, 0x69, 0x6f, 0x6e, 0x73, 0x2f, 0x33, 0x2e, 0x31, 0x33, 0x2e, 0x31, 0x32, 0x2f, 0x6c, 0x69
        /*0190*/ 	.byte	0x62, 0x2f, 0x70, 0x79, 0x74, 0x68, 0x6f, 0x6e, 0x33, 0x2e, 0x31, 0x33, 0x2f, 0x73, 0x69, 0x74
        /*01a0*/ 	.byte	0x65, 0x2d, 0x70, 0x61, 0x63, 0x6b, 0x61, 0x67, 0x65, 0x73, 0x2f, 0x74, 0x6f, 0x72, 0x63, 0x68
        /*01b0*/ 	.byte	0x2f, 0x69, 0x6e, 0x63, 0x6c, 0x75, 0x64, 0x65, 0x2f, 0x63, 0x31, 0x30, 0x2f, 0x63, 0x6f, 0x72
        /*01c0*/ 	.byte	0x65, 0x2f, 0x44, 0x79, 0x6e, 0x61, 0x6d, 0x69, 0x63, 0x43, 0x61, 0x73, 0x74, 0x2e, 0x68, 0x00
.L_35:


//--------------------- .nv.shared.reserved.0     --------------------------
	.section	.nv.shared.reserved.0,"aw",@nobits
	.weak		__nv_reservedSMEM_offset_0_alias
	.size		__nv_reservedSMEM_offset_0_alias, 0, 0
	.other		__nv_reservedSMEM_offset_0_alias,@"STO_CUDA_RESERVED_SHARED STV_DEFAULT"
__nv_reservedSMEM_offset_0_alias:
	.zero		0


//--------------------- .nv.global                --------------------------
	.section	.nv.global,"aw",@nobits
.nv.global:
	.type		_ZN52_INTERNAL_7dbc7496_16_ComplexKernel_cu_75b981de_33464cuda3std3__48in_placeE,@object
	.size		_ZN52_INTERNAL_7dbc7496_16_ComplexKernel_cu_75b981de_33464cuda3std3__48in_placeE,(_ZN52_INTERNAL_7dbc7496_16_ComplexKernel_cu_75b981de_33464cuda3std6ranges3__45__cpo8distanceE - _ZN52_INTERNAL_7dbc7496_16_ComplexKernel_cu_75b981de_33464cuda3std3__48in_placeE)
_ZN52_INTERNAL_7dbc7496_16_ComplexKernel_cu_75b981de_33464cuda3std3__48in_placeE:
	.zero		1
	.type		_ZN52_INTERNAL_7dbc7496_16_ComplexKernel_cu_75b981de_33464cuda3std6ranges3__45__cpo8distanceE,@object
	.size		_ZN52_INTERNAL_7dbc7496_16_ComplexKernel_cu_75b981de_33464cuda3std6ranges3__45__cpo8distanceE,(_ZN52_INTERNAL_7dbc7496_16_ComplexKernel_cu_75b981de_33464cuda3std3__45__cpo6cbeginE - _ZN52_INTERNAL_7dbc7496_16_ComplexKernel_cu_75b981de_33464cuda3std6ranges3__45__cpo8distanceE)
_ZN52_INTERNAL_7dbc7496_16_ComplexKernel_cu_75b981de_33464cuda3std6ranges3__45__cpo8distanceE:
	.zero		1
	.type		_ZN52_INTERNAL_7dbc7496_16_ComplexKernel_cu_75b981de_33464cuda3std3__45__cpo6cbeginE,@object
	.size		_ZN52_INTERNAL_7dbc7496_16_ComplexKernel_cu_75b981de_33464cuda3std3__45__cpo6cbeginE,(_ZN52_INTERNAL_7dbc7496_16_ComplexKernel_cu_75b981de_33464cuda3std6ranges3__45__cpo7advanceE - _ZN52_INTERNAL_7dbc7496_16_ComplexKernel_cu_75b981de_33464cuda3std3__45__cpo6cbeginE)
_ZN52_INTERNAL_7dbc7496_16_ComplexKernel_cu_75b981de_33464cuda3std3__45__cpo6cbeginE:
	.zero		1
	.type		_ZN52_INTERNAL_7dbc7496_16_ComplexKernel_cu_75b981de_33464cuda3std6ranges3__45__cpo7advanceE,@object
	.size		_ZN52_INTERNAL_7dbc7496_16_ComplexKernel_cu_75b981de_33464cuda3std6ranges3__45__cpo7advanceE,(_ZN52_INTERNAL_7dbc7496_16_ComplexKernel_cu_75b981de_33464cuda3std3__45__cpo7crbeginE - _ZN52_INTERNAL_7dbc7496_16_ComplexKernel_cu_75b981de_33464cuda3std6ranges3__45__cpo7advanceE)
_ZN52_INTERNAL_7dbc7496_16_ComplexKernel_cu_75b981de_33464cuda3std6ranges3__45__cpo7advanceE:
	.zero		1
	.type		_ZN52_INTERNAL_7dbc7496_16_ComplexKernel_cu_75b981de_33464cuda3std3__45__cpo7crbeginE,@object
	.size		_ZN52_INTERNAL_7dbc7496_16_ComplexKernel_cu_75b981de_33464cuda3std3__45__cpo7crbeginE,(_ZN52_INTERNAL_7dbc7496_16_ComplexKernel_cu_75b981de_33464cuda3std6ranges3__45__cpo4dataE - _ZN52_INTERNAL_7dbc7496_16_ComplexKernel_cu_75b981de_33464cuda3std3__45__cpo7crbeginE)
_ZN52_INTERNAL_7dbc7496_16_ComplexKernel_cu_75b981de_33464cuda3std3__45__cpo7crbeginE:
	.zero		1
	.type		_ZN52_INTERNAL_7dbc7496_16_ComplexKernel_cu_75b981de_33464cuda3std6ranges3__45__cpo4dataE,@object
	.size		_ZN52_INTERNAL_7dbc7496_16_ComplexKernel_cu_75b981de_33464cuda3std6ranges3__45__cpo4dataE,(_ZN52_INTERNAL_7dbc7496_16_ComplexKernel_cu_75b981de_33464cuda3std6ranges3__45__cpo5beginE - _ZN52_INTERNAL_7dbc7496_16_ComplexKernel_cu_75b981de_33464cuda3std6ranges3__45__cpo4dataE)
_ZN52_INTERNAL_7dbc7496_16_ComplexKernel_cu_75b981de_33464cuda3std6ranges3__45__cpo4dataE:
	.zero		1
	.type		_ZN52_INTERNAL_7dbc7496_16_ComplexKernel_cu_75b981de_33464cuda3std6ranges3__45__cpo5beginE,@object
	.size		_ZN52_INTERNAL_7dbc7496_16_ComplexKernel_cu_75b981de_33464cuda3std6ranges3__45__cpo5beginE,(_ZN52_INTERNAL_7dbc7496_16_ComplexKernel_cu_75b981de_33464cuda3std3__454_GLOBAL__N__7dbc7496_16_ComplexKernel_cu_75b981de_33466ignoreE - _ZN52_INTERNAL_7dbc7496_16_ComplexKernel_cu_75b981de_33464cuda3std6ranges3__45__cpo5beginE)
_ZN52_INTERNAL_7dbc7496_16_ComplexKernel_cu_75b981de_33464cuda3std6ranges3__45__cpo5beginE:
	.zero		1
	.type		_ZN52_INTERNAL_7dbc7496_16_ComplexKernel_cu_75b981de_33464cuda3std3__454_GLOBAL__N__7dbc7496_16_ComplexKernel_cu_75b981de_33466ignoreE,@object
	.size		_ZN52_INTERNAL_7dbc7496_16_ComplexKernel_cu_75b981de_33464cuda3std3__454_GLOBAL__N__7dbc7496_16_ComplexKernel_cu_75b981de_33466ignoreE,(_ZN52_INTERNAL_7dbc7496_16_ComplexKernel_cu_75b981de_33464cuda3std6ranges3__45__cpo4sizeE - _ZN52_INTERNAL_7dbc7496_16_ComplexKernel_cu_75b981de_33464cuda3std3__454_GLOBAL__N__7dbc7496_16_ComplexKernel_cu_75b981de_33466ignoreE)
_ZN52_INTERNAL_7dbc7496_16_ComplexKernel_cu_75b981de_33464cuda3std3__454_GLOBAL__N__7dbc7496_16_ComplexKernel_cu_75b981de_33466ignoreE:
	.zero		1
	.type		_ZN52_INTERNAL_7dbc7496_16_ComplexKernel_cu_75b981de_33464cuda3std6ranges3__45__cpo4sizeE,@object
	.size		_ZN52_INTERNAL_7dbc7496_16_ComplexKernel_cu_75b981de_33464cuda3std6ranges3__45__cpo4sizeE,(_ZN52_INTERNAL_7dbc7496_16_ComplexKernel_cu_75b981de_33464cuda3std3__45__cpo5beginE - _ZN52_INTERNAL_7dbc7496_16_ComplexKernel_cu_75b981de_33464cuda3std6ranges3__45__cpo4sizeE)
_ZN52_INTERNAL_7dbc7496_16_ComplexKernel_cu_75b981de_33464cuda3std6ranges3__45__cpo4sizeE:
	.zero		1
	.type		_ZN52_INTERNAL_7dbc7496_16_ComplexKernel_cu_75b981de_33464cuda3std3__45__cpo5beginE,@object
	.size		_ZN52_INTERNAL_7dbc7496_16_ComplexKernel_cu_75b981de_33464cuda3std3__45__cpo5beginE,(_ZN52_INTERNAL_7dbc7496_16_ComplexKernel_cu_75b981de_33464cuda3std6ranges3__45__cpo6cbeginE - _ZN52_INTERNAL_7dbc7496_16_ComplexKernel_cu_75b981de_33464cuda3std3__45__cpo5beginE)
_ZN52_INTERNAL_7dbc7496_16_ComplexKernel_cu_75b981de_33464cuda3std3__45__cpo5beginE:
	.zero		1
	.type		_ZN52_INTERNAL_7dbc7496_16_ComplexKernel_cu_75b981de_33464cuda3std6ranges3__45__cpo6cbeginE,@object
	.size		_ZN52_INTERNAL_7dbc7496_16_ComplexKernel_cu_75b981de_33464cuda3std6ranges3__45__cpo6cbeginE,(_ZN52_INTERNAL_7dbc7496_16_ComplexKernel_cu_75b981de_33464cuda3std3__45__cpo6rbeginE - _ZN52_INTERNAL_7dbc7496_16_ComplexKernel_cu_75b981de_33464cuda3std6ranges3__45__cpo6cbeginE)
_ZN52_INTERNAL_7dbc7496_16_ComplexKernel_cu_75b981de_33464cuda3std6ranges3__45__cpo6cbeginE:
	.zero		1
	.type		_ZN52_INTERNAL_7dbc7496_16_ComplexKernel_cu_75b981de_33464cuda3std3__45__cpo6rbeginE,@object
	.size		_ZN52_INTERNAL_7dbc7496_16_ComplexKernel_cu_75b981de_33464cuda3std3__45__cpo6rbeginE,(_ZN52_INTERNAL_7dbc7496_16_ComplexKernel_cu_75b981de_33464cuda3std6ranges3__45__cpo4nextE - _ZN52_INTERNAL_7dbc7496_16_ComplexKernel_cu_75b981de_33464cuda3std3__45__cpo6rbeginE)
_ZN52_INTERNAL_7dbc7496_16_ComplexKernel_cu_75b981de_33464cuda3std3__45__cpo6rbeginE:
	.zero		1
	.type		_ZN52_INTERNAL_7dbc7496_16_ComplexKernel_cu_75b981de_33464cuda3std6ranges3__45__cpo4nextE,@object
	.size		_ZN52_INTERNAL_7dbc7496_16_ComplexKernel_cu_75b981de_33464cuda3std6ranges3__45__cpo4nextE,(_ZN52_INTERNAL_7dbc7496_16_ComplexKernel_cu_75b981de_33464cuda3std6ranges3__45__cpo4swapE - _ZN52_INTERNAL_7dbc7496_16_ComplexKernel_cu_75b981de_33464cuda3std6ranges3__45__cpo4nextE)
_ZN52_INTERNAL_7dbc7496_16_ComplexKernel_cu_75b981de_33464cuda3std6ranges3__45__cpo4nextE:
	.zero		1
	.type		_ZN52_INTERNAL_7dbc7496_16_ComplexKernel_cu_75b981de_33464cuda3std6ranges3__45__cpo4swapE,@object
	.size		_ZN52_INTERNAL_7dbc7496_16_ComplexKernel_cu_75b981de_33464cuda3std6ranges3__45__cpo4swapE,(_ZN52_INTERNAL_7dbc7496_16_ComplexKernel_cu_75b981de_33464cuda3std3__420unreachable_sentinelE - _ZN52_INTERNAL_7dbc7496_16_ComplexKernel_cu_75b981de_33464cuda3std6ranges3__45__cpo4swapE)
_ZN52_INTERNAL_7dbc7496_16_ComplexKernel_cu_75b981de_33464cuda3std6ranges3__45__cpo4swapE:
	.zero		1
	.type		_ZN52_INTERNAL_7dbc7496_16_ComplexKernel_cu_75b981de_33464cuda3std3__420unreachable_sentinelE,@object
	.size		_ZN52_INTERNAL_7dbc7496_16_ComplexKernel_cu_75b981de_33464cuda3std3__420unreachable_sentinelE,(_ZN52_INTERNAL_7dbc7496_16_ComplexKernel_cu_75b981de_33466thrust23THRUST_300001_SM_900_NS6system6detail10sequential3seqE - _ZN52_INTERNAL_7dbc7496_16_ComplexKernel_cu_75b981de_33464cuda3std3__420unreachable_sentinelE)
_ZN52_INTERNAL_7dbc7496_16_ComplexKernel_cu_75b981de_33464cuda3std3__420unreachable_sentinelE:
	.zero		1
	.type		_ZN52_INTERNAL_7dbc7496_16_ComplexKernel_cu_75b981de_33466thrust23THRUST_300001_SM_900_NS6system6detail10sequential3seqE,@object
	.size		_ZN52_INTERNAL_7dbc7496_16_ComplexKernel_cu_75b981de_33466thrust23THRUST_300001_SM_900_NS6system6detail10sequential3seqE,(_ZN52_INTERNAL_7dbc7496_16_ComplexKernel_cu_75b981de_33464cuda3std3__45__cpo4cendE - _ZN52_INTERNAL_7dbc7496_16_ComplexKernel_cu_75b981de_33466thrust23THRUST_300001_SM_900_NS6system6detail10sequential3seqE)
_ZN52_INTERNAL_7dbc7496_16_ComplexKernel_cu_75b981de_33466thrust23THRUST_300001_SM_900_NS6system6detail10sequential3seqE:
	.zero		1
	.type		_ZN52_INTERNAL_7dbc7496_16_ComplexKernel_cu_75b981de_33464cuda3std3__45__cpo4cendE,@object
	.size		_ZN52_INTERNAL_7dbc7496_16_ComplexKernel_cu_75b981de_33464cuda3std3__45__cpo4cendE,(_ZN52_INTERNAL_7dbc7496_16_ComplexKernel_cu_75b981de_33464cuda3std6ranges3__45__cpo9iter_swapE - _ZN52_INTERNAL_7dbc7496_16_ComplexKernel_cu_75b981de_33464cuda3std3__45__cpo4cendE)
_ZN52_INTERNAL_7dbc7496_16_ComplexKernel_cu_75b981de_33464cuda3std3__45__cpo4cendE:
	.zero		1
	.type		_ZN52_INTERNAL_7dbc7496_16_ComplexKernel_cu_75b981de_33464cuda3std6ranges3__45__cpo9iter_swapE,@object
	.size		_ZN52_INTERNAL_7dbc7496_16_ComplexKernel_cu_75b981de_33464cuda3std6ranges3__45__cpo9iter_swapE,(_ZN52_INTERNAL_7dbc7496_16_ComplexKernel_cu_75b981de_33464cuda3std3__45__cpo5crendE - _ZN52_INTERNAL_7dbc7496_16_ComplexKernel_cu_75b981de_33464cuda3std6ranges3__45__cpo9iter_swapE)
_ZN52_INTERNAL_7dbc7496_16_ComplexKernel_cu_75b981de_33464cuda3std6ranges3__45__cpo9iter_swapE:
	.zero		1
	.type		_ZN52_INTERNAL_7dbc7496_16_ComplexKernel_cu_75b981de_33464cuda3std3__45__cpo5crendE,@object
	.size		_ZN52_INTERNAL_7dbc7496_16_ComplexKernel_cu_75b981de_33464cuda3std3__45__cpo5crendE,(_ZN52_INTERNAL_7dbc7496_16_ComplexKernel_cu_75b981de_33464cuda3std6ranges3__45__cpo5cdataE - _ZN52_INTERNAL_7dbc7496_16_ComplexKernel_cu_75b981de_33464cuda3std3__45__cpo5crendE)
_ZN52_INTERNAL_7dbc7496_16_ComplexKernel_cu_75b981de_33464cuda3std3__45__cpo5crendE:
	.zero		1
	.type		_ZN52_INTERNAL_7dbc7496_16_ComplexKernel_cu_75b981de_33464cuda3std6ranges3__45__cpo5cdataE,@object
	.size		_ZN52_INTERNAL_7dbc7496_16_ComplexKernel_cu_75b981de_33464cuda3std6ranges3__45__cpo5cdataE,(_ZN52_INTERNAL_7dbc7496_16_ComplexKernel_cu_75b981de_33464cuda3std6ranges3__45__cpo3endE - _ZN52_INTERNAL_7dbc7496_16_ComplexKernel_cu_75b981de_33464cuda3std6ranges3__45__cpo5cdataE)
_ZN52_INTERNAL_7dbc7496_16_ComplexKernel_cu_75b981de_33464cuda3std6ranges3__45__cpo5cdataE:
	.zero		1
	.type		_ZN52_INTERNAL_7dbc7496_16_ComplexKernel_cu_75b981de_33464cuda3std6ranges3__45__cpo3endE,@object
	.size		_ZN52_INTERNAL_7dbc7496_16_ComplexKernel_cu_75b981de_33464cuda3std6ranges3__45__cpo3endE,(_ZN52_INTERNAL_7dbc7496_16_ComplexKernel_cu_75b981de_33464cuda3std3__419piecewise_constructE - _ZN52_INTERNAL_7dbc7496_16_ComplexKernel_cu_75b981de_33464cuda3std6ranges3__45__cpo3endE)
_ZN52_INTERNAL_7dbc7496_16_ComplexKernel_cu_75b981de_33464cuda3std6ranges3__45__cpo3endE:
	.zero		1
	.type		_ZN52_INTERNAL_7dbc7496_16_ComplexKernel_cu_75b981de_33464cuda3std3__419piecewise_constructE,@object
	.size		_ZN52_INTERNAL_7dbc7496_16_ComplexKernel_cu_75b981de_33464cuda3std3__419piecewise_constructE,(_ZN52_INTERNAL_7dbc7496_16_ComplexKernel_cu_75b981de_33464cuda3std6ranges3__45__cpo5ssizeE - _ZN52_INTERNAL_7dbc7496_16_ComplexKernel_cu_75b981de_33464cuda3std3__419piecewise_constructE)
_ZN52_INTERNAL_7dbc7496_16_ComplexKernel_cu_75b981de_33464cuda3std3__419piecewise_constructE:
	.zero		1
	.type		_ZN52_INTERNAL_7dbc7496_16_ComplexKernel_cu_75b981de_33464cuda3std6ranges3__45__cpo5ssizeE,@object
	.size		_ZN52_INTERNAL_7dbc7496_16_ComplexKernel_cu_75b981de_33464cuda3std6ranges3__45__cpo5ssizeE,(_ZN52_INTERNAL_7dbc7496_16_ComplexKernel_cu_75b981de_33464cuda3std3__45__cpo3endE - _ZN52_INTERNAL_7dbc7496_16_ComplexKernel_cu_75b981de_33464cuda3std6ranges3__45__cpo5ssizeE)
_ZN52_INTERNAL_7dbc7496_16_ComplexKernel_cu_75b981de_33464cuda3std6ranges3__45__cpo5ssizeE:
	.zero		1
	.type		_ZN52_INTERNAL_7dbc7496_16_ComplexKernel_cu_75b981de_33464cuda3std3__45__cpo3endE,@object
	.size		_ZN52_INTERNAL_7dbc7496_16_ComplexKernel_cu_75b981de_33464cuda3std3__45__cpo3endE,(_ZN52_INTERNAL_7dbc7496_16_ComplexKernel_cu_75b981de_33464cuda3std6ranges3__45__cpo4cendE - _ZN52_INTERNAL_7dbc7496_16_ComplexKernel_cu_75b981de_33464cuda3std3__45__cpo3endE)
_ZN52_INTERNAL_7dbc7496_16_ComplexKernel_cu_75b981de_33464cuda3std3__45__cpo3endE:
	.zero		1
	.type		_ZN52_INTERNAL_7dbc7496_16_ComplexKernel_cu_75b981de_33464cuda3std6ranges3__45__cpo4cendE,@object
	.size		_ZN52_INTERNAL_7dbc7496_16_ComplexKernel_cu_75b981de_33464cuda3std6ranges3__45__cpo4cendE,(_ZN52_INTERNAL_7dbc7496_16_ComplexKernel_cu_75b981de_33464cuda3std3__45__cpo4rendE - _ZN52_INTERNAL_7dbc7496_16_ComplexKernel_cu_75b981de_33464cuda3std6ranges3__45__cpo4cendE)
_ZN52_INTERNAL_7dbc7496_16_ComplexKernel_cu_75b981de_33464cuda3std6ranges3__45__cpo4cendE:
	.zero		1
	.type		_ZN52_INTERNAL_7dbc7496_16_ComplexKernel_cu_75b981de_33464cuda3std3__45__cpo4rendE,@object
	.size		_ZN52_INTERNAL_7dbc7496_16_ComplexKernel_cu_75b981de_33464cuda3std3__45__cpo4rendE,(_ZN52_INTERNAL_7dbc7496_16_ComplexKernel_cu_75b981de_33464cuda3std6ranges3__45__cpo4prevE - _ZN52_INTERNAL_7dbc7496_16_ComplexKernel_cu_75b981de_33464cuda3std3__45__cpo4rendE)
_ZN52_INTERNAL_7dbc7496_16_ComplexKernel_cu_75b981de_33464cuda3std3__45__cpo4rendE:
	.zero		1
	.type		_ZN52_INTERNAL_7dbc7496_16_ComplexKernel_cu_75b981de_33464cuda3std6ranges3__45__cpo4prevE,@object
	.size		_ZN52_INTERNAL_7dbc7496_16_ComplexKernel_cu_75b981de_33464cuda3std6ranges3__45__cpo4prevE,(_ZN52_INTERNAL_7dbc7496_16_ComplexKernel_cu_75b981de_33464cuda3std6ranges3__45__cpo9iter_moveE - _ZN52_INTERNAL_7dbc7496_16_ComplexKernel_cu_75b981de_33464cuda3std6ranges3__45__cpo4prevE)
_ZN52_INTERNAL_7dbc7496_16_ComplexKernel_cu_75b981de_33464cuda3std6ranges3__45__cpo4prevE:
	.zero		1
	.type		_ZN52_INTERNAL_7dbc7496_16_ComplexKernel_cu_75b981de_33464cuda3std6ranges3__45__cpo9iter_moveE,@object
	.size		_ZN52_INTERNAL_7dbc7496_16_ComplexKernel_cu_75b981de_33464cuda3std6ranges3__45__cpo9iter_moveE,(.L_19 - _ZN52_INTERNAL_7dbc7496_16_ComplexKernel_cu_75b981de_33464cuda3std6ranges3__45__cpo9iter_moveE)
_ZN52_INTERNAL_7dbc7496_16_ComplexKernel_cu_75b981de_33464cuda3std6ranges3__45__cpo9iter_moveE:
	.zero		1
.L_19:


//--------------------- .nv.constant0._ZN2at6native18elementwise_kernelILi128ELi4EZNS0_15gpu_kernel_implIZZZNS0_54_GLOBAL__N__7dbc7496_16_ComplexKernel_cu_75b981de_334617polar_kernel_cudaERNS_14TensorIteratorEENKUlvE_clEvENKUlvE0_clEvEUlffE_EEvRNS_18TensorIteratorBaseERKT_EUliE_EEviT1_ --------------------------
	.section	.nv.constant0._ZN2at6native18elementwise_kernelILi128ELi4EZNS0_15gpu_kernel_implIZZZNS0_54_GLOBAL__N__7dbc7496_16_ComplexKernel_cu_75b981de_334617polar_kernel_cudaERNS_14TensorIteratorEENKUlvE_clEvENKUlvE0_clEvEUlffE_EEvRNS_18TensorIteratorBaseERKT_EUliE_EEviT1_,"a",@progbits
	.sectionflags	@""
	.align	4
.nv.constant0._ZN2at6native18elementwise_kernelILi128ELi4EZNS0_15gpu_kernel_implIZZZNS0_54_GLOBAL__N__7dbc7496_16_ComplexKernel_cu_75b981de_334617polar_kernel_cudaERNS_14TensorIteratorEENKUlvE_clEvENKUlvE0_clEvEUlffE_EEvRNS_18TensorIteratorBaseERKT_EUliE_EEviT1_:
	.zero		1184


//--------------------- .nv.constant0._ZN2at6native27unrolled_elementwise_kernelIZZZNS0_54_GLOBAL__N__7dbc7496_16_ComplexKernel_cu_75b981de_334617polar_kernel_cudaERNS_14TensorIteratorEENKUlvE_clEvENKUlvE0_clEvEUlffE_St5arrayIPcLm3EELi4E23TrivialOffsetCalculatorILi2EjESB_ILi1EjENS0_6memory12LoadWithCastILi2EEENSE_13StoreWithCastILi1EEEEEviT_T0_T2_T3_T4_T5_ --------------------------
	.section	.nv.constant0._ZN2at6native27unrolled_elementwise_kernelIZZZNS0_54_GLOBAL__N__7dbc7496_16_ComplexKernel_cu_75b981de_334617polar_kernel_cudaERNS_14TensorIteratorEENKUlvE_clEvENKUlvE0_clEvEUlffE_St5arrayIPcLm3EELi4E23TrivialOffsetCalculatorILi2EjESB_ILi1EjENS0_6memory12LoadWithCastILi2EEENSE_13StoreWithCastILi1EEEEEviT_T0_T2_T3_T4_T5_,"a",@progbits
	.sectionflags	@""
	.align	4
.nv.constant0._ZN2at6native27unrolled_elementwise_kernelIZZZNS0_54_GLOBAL__N__7dbc7496_16_ComplexKernel_cu_75b981de_334617polar_kernel_cudaERNS_14TensorIteratorEENKUlvE_clEvENKUlvE0_clEvEUlffE_St5arrayIPcLm3EELi4E23TrivialOffsetCalculatorILi2EjESB_ILi1EjENS0_6memory12LoadWithCastILi2EEENSE_13StoreWithCastILi1EEEEEviT_T0_T2_T3_T4_T5_:
	.zero		584


//--------------------- .nv.constant0._ZN2at6native18elementwise_kernelILi128ELi2EZNS0_22gpu_kernel_impl_nocastIZZZNS0_54_GLOBAL__N__7dbc7496_16_ComplexKernel_cu_75b981de_334617polar_kernel_cudaERNS_14TensorIteratorEENKUlvE_clEvENKUlvE0_clEvEUlffE_EEvRNS_18TensorIteratorBaseERKT_EUliE_EEviT1_ --------------------------
	.section	.nv.constant0._ZN2at6native18elementwise_kernelILi128ELi2EZNS0_22gpu_kernel_impl_nocastIZZZNS0_54_GLOBAL__N__7dbc7496_16_ComplexKernel_cu_75b981de_334617polar_kernel_cudaERNS_14TensorIteratorEENKUlvE_clEvENKUlvE0_clEvEUlffE_EEvRNS_18TensorIteratorBaseERKT_EUliE_EEviT1_,"a",@progbits
	.sectionflags	@""
	.align	4
.nv.constant0._ZN2at6native18elementwise_kernelILi128ELi2EZNS0_22gpu_kernel_impl_nocastIZZZNS0_54_GLOBAL__N__7dbc7496_16_ComplexKernel_cu_75b981de_334617polar_kernel_cudaERNS_14TensorIteratorEENKUlvE_clEvENKUlvE0_clEvEUlffE_EEvRNS_18TensorIteratorBaseERKT_EUliE_EEviT1_:
	.zero		1184


//--------------------- .nv.constant0._ZN2at6native27unrolled_elementwise_kernelIZZZNS0_54_GLOBAL__N__7dbc7496_16_ComplexKernel_cu_75b981de_334617polar_kernel_cudaERNS_14TensorIteratorEENKUlvE_clEvENKUlvE0_clEvEUlffE_St5arrayIPcLm3EELi4E23TrivialOffsetCalculatorILi2EjESB_ILi1EjENS0_6memory15LoadWithoutCastENSE_16StoreWithoutCastEEEviT_T0_T2_T3_T4_T5_ --------------------------
	.section	.nv.constant0._ZN2at6native27unrolled_elementwise_kernelIZZZNS0_54_GLOBAL__N__7dbc7496_16_ComplexKernel_cu_75b981de_334617polar_kernel_cudaERNS_14TensorIteratorEENKUlvE_clEvENKUlvE0_clEvEUlffE_St5arrayIPcLm3EELi4E23TrivialOffsetCalculatorILi2EjESB_ILi1EjENS0_6memory15LoadWithoutCastENSE_16StoreWithoutCastEEEviT_T0_T2_T3_T4_T5_,"a",@progbits
	.sectionflags	@""
	.align	4
.nv.constant0._ZN2at6native27unrolled_elementwise_kernelIZZZNS0_54_GLOBAL__N__7dbc7496_16_ComplexKernel_cu_75b981de_334617polar_kernel_cudaERNS_14TensorIteratorEENKUlvE_clEvENKUlvE0_clEvEUlffE_St5arrayIPcLm3EELi4E23TrivialOffsetCalculatorILi2EjESB_ILi1EjENS0_6memory15LoadWithoutCastENSE_16StoreWithoutCastEEEviT_T0_T2_T3_T4_T5_:
	.zero		564


//--------------------- .nv.constant0._ZN2at6native29vectorized_elementwise_kernelILi2EZZZNS0_54_GLOBAL__N__7dbc7496_16_ComplexKernel_cu_75b981de_334617polar_kernel_cudaERNS_14TensorIteratorEENKUlvE_clEvENKUlvE0_clEvEUlffE_St5arrayIPcLm3EEEEviT0_T1_ --------------------------
	.section	.nv.constant0._ZN2at6native29vectorized_elementwise_kernelILi2EZZZNS0_54_GLOBAL__N__7dbc7496_16_ComplexKernel_cu_75b981de_334617polar_kernel_cudaERNS_14TensorIteratorEENKUlvE_clEvENKUlvE0_clEvEUlffE_St5arrayIPcLm3EEEEviT0_T1_,"a",@progbits
	.sectionflags	@""
	.align	4
.nv.constant0._ZN2at6native29vectorized_elementwise_kernelILi2EZZZNS0_54_GLOBAL__N__7dbc7496_16_ComplexKernel_cu_75b981de_334617polar_kernel_cudaERNS_14TensorIteratorEENKUlvE_clEvENKUlvE0_clEvEUlffE_St5arrayIPcLm3EEEEviT0_T1_:
	.zero		560


//--------------------- .nv.constant0._ZN2at6native29vectorized_elementwise_kernelILi4EZZZNS0_54_GLOBAL__N__7dbc7496_16_ComplexKernel_cu_75b981de_334617polar_kernel_cudaERNS_14TensorIteratorEENKUlvE_clEvENKUlvE0_clEvEUlffE_St5arrayIPcLm3EEEEviT0_T1_ --------------------------
	.section	.nv.constant0._ZN2at6native29vectorized_elementwise_kernelILi4EZZZNS0_54_GLOBAL__N__7dbc7496_16_ComplexKernel_cu_75b981de_334617polar_kernel_cudaERNS_14TensorIteratorEENKUlvE_clEvENKUlvE0_clEvEUlffE_St5arrayIPcLm3EEEEviT0_T1_,"a",@progbits
	.sectionflags	@""
	.align	4
.nv.constant0._ZN2at6native29vectorized_elementwise_kernelILi4EZZZNS0_54_GLOBAL__N__7dbc7496_16_ComplexKernel_cu_75b981de_334617polar_kernel_cudaERNS_14TensorIteratorEENKUlvE_clEvENKUlvE0_clEvEUlffE_St5arrayIPcLm3EEEEviT0_T1_:
	.zero		560


//--------------------- .nv.constant0._ZN2at6native29vectorized_elementwise_kernelILi8EZZZNS0_54_GLOBAL__N__7dbc7496_16_ComplexKernel_cu_75b981de_334617polar_kernel_cudaERNS_14TensorIteratorEENKUlvE_clEvENKUlvE0_clEvEUlffE_St5arrayIPcLm3EEEEviT0_T1_ --------------------------
	.section	.nv.constant0._ZN2at6native29vectorized_elementwise_kernelILi8EZZZNS0_54_GLOBAL__N__7dbc7496_16_ComplexKernel_cu_75b981de_334617polar_kernel_cudaERNS_14TensorIteratorEENKUlvE_clEvENKUlvE0_clEvEUlffE_St5arrayIPcLm3EEEEviT0_T1_,"a",@progbits
	.sectionflags	@""
	.align	4
.nv.constant0._ZN2at6native29vectorized_elementwise_kernelILi8EZZZNS0_54_GLOBAL__N__7dbc7496_16_ComplexKernel_cu_75b981de_334617polar_kernel_cudaERNS_14TensorIteratorEENKUlvE_clEvENKUlvE0_clEvEUlffE_St5arrayIPcLm3EEEEviT0_T1_:
	.zero		560


//--------------------- .nv.constant0._ZN2at6native18elementwise_kernelILi128ELi4EZNS0_15gpu_kernel_implIZZZNS0_54_GLOBAL__N__7dbc7496_16_ComplexKernel_cu_75b981de_334617polar_kernel_cudaERNS_14TensorIteratorEENKUlvE_clEvENKUlvE_clEvEUlddE_EEvRNS_18TensorIteratorBaseERKT_EUliE_EEviT1_ --------------------------
	.section	.nv.constant0._ZN2at6native18elementwise_kernelILi128ELi4EZNS0_15gpu_kernel_implIZZZNS0_54_GLOBAL__N__7dbc7496_16_ComplexKernel_cu_75b981de_334617polar_kernel_cudaERNS_14TensorIteratorEENKUlvE_clEvENKUlvE_clEvEUlddE_EEvRNS_18TensorIteratorBaseERKT_EUliE_EEviT1_,"a",@progbits
	.sectionflags	@""
	.align	4
.nv.constant0._ZN2at6native18elementwise_kernelILi128ELi4EZNS0_15gpu_kernel_implIZZZNS0_54_GLOBAL__N__7dbc7496_16_ComplexKernel_cu_75b981de_334617polar_kernel_cudaERNS_14TensorIteratorEENKUlvE_clEvENKUlvE_clEvEUlddE_EEvRNS_18TensorIteratorBaseERKT_EUliE_EEviT1_:
	.zero		1184


//--------------------- .nv.constant0._ZN2at6native27unrolled_elementwise_kernelIZZZNS0_54_GLOBAL__N__7dbc7496_16_ComplexKernel_cu_75b981de_334617polar_kernel_cudaERNS_14TensorIteratorEENKUlvE_clEvENKUlvE_clEvEUlddE_St5arrayIPcLm3EELi4E23TrivialOffsetCalculatorILi2EjESB_ILi1EjENS0_6memory12LoadWithCastILi2EEENSE_13StoreWithCastILi1EEEEEviT_T0_T2_T3_T4_T5_ --------------------------
	.section	.nv.constant0._ZN2at6native27unrolled_elementwise_kernelIZZZNS0_54_GLOBAL__N__7dbc7496_16_ComplexKernel_cu_75b981de_334617polar_kernel_cudaERNS_14TensorIteratorEENKUlvE_clEvENKUlvE_clEvEUlddE_St5arrayIPcLm3EELi4E23TrivialOffsetCalculatorILi2EjESB_ILi1EjENS0_6memory12LoadWithCastILi2EEENSE_13StoreWithCastILi1EEEEEviT_T0_T2_T3_T4_T5_,"a",@progbits
	.sectionflags	@""
	.align	4
.nv.constant0._ZN2at6native27unrolled_elementwise_kernelIZZZNS0_54_GLOBAL__N__7dbc7496_16_ComplexKernel_cu_75b981de_334617polar_kernel_cudaERNS_14TensorIteratorEENKUlvE_clEvENKUlvE_clEvEUlddE_St5arrayIPcLm3EELi4E23TrivialOffsetCalculatorILi2EjESB_ILi1EjENS0_6memory12LoadWithCastILi2EEENSE_13StoreWithCastILi1EEEEEviT_T0_T2_T3_T4_T5_:
	.zero		584


//--------------------- .nv.constant0._ZN2at6native18elementwise_kernelILi128ELi2EZNS0_22gpu_kernel_impl_nocastIZZZNS0_54_GLOBAL__N__7dbc7496_16_ComplexKernel_cu_75b981de_334617polar_kernel_cudaERNS_14TensorIteratorEENKUlvE_clEvENKUlvE_clEvEUlddE_EEvRNS_18TensorIteratorBaseERKT_EUliE_EEviT1_ --------------------------
	.section	.nv.constant0._ZN2at6native18elementwise_kernelILi128ELi2EZNS0_22gpu_kernel_impl_nocastIZZZNS0_54_GLOBAL__N__7dbc7496_16_ComplexKernel_cu_75b981de_334617polar_kernel_cudaERNS_14TensorIteratorEENKUlvE_clEvENKUlvE_clEvEUlddE_EEvRNS_18TensorIteratorBaseERKT_EUliE_EEviT1_,"a",@progbits
	.sectionflags	@""
	.align	4
.nv.constant0._ZN2at6native18elementwise_kernelILi128ELi2EZNS0_22gpu_kernel_impl_nocastIZZZNS0_54_GLOBAL__N__7dbc7496_16_ComplexKernel_cu_75b981de_334617polar_kernel_cudaERNS_14TensorIteratorEENKUlvE_clEvENKUlvE_clEvEUlddE_EEvRNS_18TensorIteratorBaseERKT_EUliE_EEviT1_:
	.zero		1184


//--------------------- .nv.constant0._ZN2at6native27unrolled_elementwise_kernelIZZZNS0_54_GLOBAL__N__7dbc7496_16_ComplexKernel_cu_75b981de_334617polar_kernel_cudaERNS_14TensorIteratorEENKUlvE_clEvENKUlvE_clEvEUlddE_St5arrayIPcLm3EELi4E23TrivialOffsetCalculatorILi2EjESB_ILi1EjENS0_6memory15LoadWithoutCastENSE_16StoreWithoutCastEEEviT_T0_T2_T3_T4_T5_ --------------------------
	.section	.nv.constant0._ZN2at6native27unrolled_elementwise_kernelIZZZNS0_54_GLOBAL__N__7dbc7496_16_ComplexKernel_cu_75b981de_334617polar_kernel_cudaERNS_14TensorIteratorEENKUlvE_clEvENKUlvE_clEvEUlddE_St5arrayIPcLm3EELi4E23TrivialOffsetCalculatorILi2EjESB_ILi1EjENS0_6memory15LoadWithoutCastENSE_16StoreWithoutCastEEEviT_T0_T2_T3_T4_T5_,"a",@progbits
	.sectionflags	@""
	.align	4
.nv.constant0._ZN2at6native27unrolled_elementwise_kernelIZZZNS0_54_GLOBAL__N__7dbc7496_16_ComplexKernel_cu_75b981de_334617polar_kernel_cudaERNS_14TensorIteratorEENKUlvE_clEvENKUlvE_clEvEUlddE_St5arrayIPcLm3EELi4E23TrivialOffsetCalculatorILi2EjESB_ILi1EjENS0_6memory15LoadWithoutCastENSE_16StoreWithoutCastEEEviT_T0_T2_T3_T4_T5_:
	.zero		564


//--------------------- .nv.constant0._ZN2at6native29vectorized_elementwise_kernelILi2EZZZNS0_54_GLOBAL__N__7dbc7496_16_ComplexKernel_cu_75b981de_334617polar_kernel_cudaERNS_14TensorIteratorEENKUlvE_clEvENKUlvE_clEvEUlddE_St5arrayIPcLm3EEEEviT0_T1_ --------------------------
	.section	.nv.constant0._ZN2at6native29vectorized_elementwise_kernelILi2EZZZNS0_54_GLOBAL__N__7dbc7496_16_ComplexKernel_cu_75b981de_334617polar_kernel_cudaERNS_14TensorIteratorEENKUlvE_clEvENKUlvE_clEvEUlddE_St5arrayIPcLm3EEEEviT0_T1_,"a",@progbits
	.sectionflags	@""
	.align	4
.nv.constant0._ZN2at6native29vectorized_elementwise_kernelILi2EZZZNS0_54_GLOBAL__N__7dbc7496_16_ComplexKernel_cu_75b981de_334617polar_kernel_cudaERNS_14TensorIteratorEENKUlvE_clEvENKUlvE_clEvEUlddE_St5arrayIPcLm3EEEEviT0_T1_:
	.zero		560


//--------------------- .nv.constant0._ZN2at6native29vectorized_elementwise_kernelILi4EZZZNS0_54_GLOBAL__N__7dbc7496_16_ComplexKernel_cu_75b981de_334617polar_kernel_cudaERNS_14TensorIteratorEENKUlvE_clEvENKUlvE_clEvEUlddE_St5arrayIPcLm3EEEEviT0_T1_ --------------------------
	.section	.nv.constant0._ZN2at6native29vectorized_elementwise_kernelILi4EZZZNS0_54_GLOBAL__N__7dbc7496_16_ComplexKernel_cu_75b981de_334617polar_kernel_cudaERNS_14TensorIteratorEENKUlvE_clEvENKUlvE_clEvEUlddE_St5arrayIPcLm3EEEEviT0_T1_,"a",@progbits
	.sectionflags	@""
	.align	4
.nv.constant0._ZN2at6native29vectorized_elementwise_kernelILi4EZZZNS0_54_GLOBAL__N__7dbc7496_16_ComplexKernel_cu_75b981de_334617polar_kernel_cudaERNS_14TensorIteratorEENKUlvE_clEvENKUlvE_clEvEUlddE_St5arrayIPcLm3EEEEviT0_T1_:
	.zero		560


//--------------------- .nv.constant0._ZN2at6native29vectorized_elementwise_kernelILi8EZZZNS0_54_GLOBAL__N__7dbc7496_16_ComplexKernel_cu_75b981de_334617polar_kernel_cudaERNS_14TensorIteratorEENKUlvE_clEvENKUlvE_clEvEUlddE_St5arrayIPcLm3EEEEviT0_T1_ --------------------------
	.section	.nv.constant0._ZN2at6native29vectorized_elementwise_kernelILi8EZZZNS0_54_GLOBAL__N__7dbc7496_16_ComplexKernel_cu_75b981de_334617polar_kernel_cudaERNS_14TensorIteratorEENKUlvE_clEvENKUlvE_clEvEUlddE_St5arrayIPcLm3EEEEviT0_T1_,"a",@progbits
	.sectionflags	@""
	.align	4
.nv.constant0._ZN2at6native29vectorized_elementwise_kernelILi8EZZZNS0_54_GLOBAL__N__7dbc7496_16_ComplexKernel_cu_75b981de_334617polar_kernel_cudaERNS_14TensorIteratorEENKUlvE_clEvENKUlvE_clEvEUlddE_St5arrayIPcLm3EEEEviT0_T1_:
	.zero		560


//--------------------- .nv.constant0._ZN2at6native18elementwise_kernelILi128ELi4EZNS0_15gpu_kernel_implIZZZNS0_54_GLOBAL__N__7dbc7496_16_ComplexKernel_cu_75b981de_334619complex_kernel_cudaERNS_14TensorIteratorEENKUlvE_clEvENKUlvE1_clEvEUlN3c104HalfES9_E_EEvRNS_18TensorIteratorBaseERKT_EUliE_EEviT1_ --------------------------
	.section	.nv.constant0._ZN2at6native18elementwise_kernelILi128ELi4EZNS0_15gpu_kernel_implIZZZNS0_54_GLOBAL__N__7dbc7496_16_ComplexKernel_cu_75b981de_334619complex_kernel_cudaERNS_14TensorIteratorEENKUlvE_clEvENKUlvE1_clEvEUlN3c104HalfES9_E_EEvRNS_18TensorIteratorBaseERKT_EUliE_EEviT1_,"a",@progbits
	.sectionflags	@""
	.align	4
.nv.constant0._ZN2at6native18elementwise_kernelILi128ELi4EZNS0_15gpu_kernel_implIZZZNS0_54_GLOBAL__N__7dbc7496_16_ComplexKernel_cu_75b981de_334619complex_kernel_cudaERNS_14TensorIteratorEENKUlvE_clEvENKUlvE1_clEvEUlN3c104HalfES9_E_EEvRNS_18TensorIteratorBaseERKT_EUliE_EEviT1_:
	.zero		1184


//--------------------- .nv.constant0._ZN2at6native27unrolled_elementwise_kernelIZZZNS0_54_GLOBAL__N__7dbc7496_16_ComplexKernel_cu_75b981de_334619complex_kernel_cudaERNS_14TensorIteratorEENKUlvE_clEvENKUlvE1_clEvEUlN3c104HalfES8_E_St5arrayIPcLm3EELi4E23TrivialOffsetCalculatorILi2EjESD_ILi1EjENS0_6memory12LoadWithCastILi2EEENSG_13StoreWithCastILi1EEEEEviT_T0_T2_T3_T4_T5_ --------------------------
	.section	.nv.constant0._ZN2at6native27unrolled_elementwise_kernelIZZZNS0_54_GLOBAL__N__7dbc7496_16_ComplexKernel_cu_75b981de_334619complex_kernel_cudaERNS_14TensorIteratorEENKUlvE_clEvENKUlvE1_clEvEUlN3c104HalfES8_E_St5arrayIPcLm3EELi4E23TrivialOffsetCalculatorILi2EjESD_ILi1EjENS0_6memory12LoadWithCastILi2EEENSG_13StoreWithCastILi1EEEEEviT_T0_T2_T3_T4_T5_,"a",@progbits
	.sectionflags	@""
	.align	4
.nv.constant0._ZN2at6native27unrolled_elementwise_kernelIZZZNS0_54_GLOBAL__N__7dbc7496_16_ComplexKernel_cu_75b981de_334619complex_kernel_cudaERNS_14TensorIteratorEENKUlvE_clEvENKUlvE1_clEvEUlN3c104HalfES8_E_St5arrayIPcLm3EELi4E23TrivialOffsetCalculatorILi2EjESD_ILi1EjENS0_6memory12LoadWithCastILi2EEENSG_13StoreWithCastILi1EEEEEviT_T0_T2_T3_T4_T5_:
	.zero		584


//--------------------- .nv.constant0._ZN2at6native18elementwise_kernelILi128ELi2EZNS0_22gpu_kernel_impl_nocastIZZZNS0_54_GLOBAL__N__7dbc7496_16_ComplexKernel_cu_75b981de_334619complex_kernel_cudaERNS_14TensorIteratorEENKUlvE_clEvENKUlvE1_clEvEUlN3c104HalfES9_E_EEvRNS_18TensorIteratorBaseERKT_EUliE_EEviT1_ --------------------------
	.section	.nv.constant0._ZN2at6native18elementwise_kernelILi128ELi2EZNS0_22gpu_kernel_impl_nocastIZZZNS0_54_GLOBAL__N__7dbc7496_16_ComplexKernel_cu_75b981de_334619complex_kernel_cudaERNS_14TensorIteratorEENKUlvE_clEvENKUlvE1_clEvEUlN3c104HalfES9_E_EEvRNS_18TensorIteratorBaseERKT_EUliE_EEviT1_,"a",@progbits
	.sectionflags	@""
	.align	4
.nv.constant0._ZN2at6native18elementwise_kernelILi128ELi2EZNS0_22gpu_kernel_impl_nocastIZZZNS0_54_GLOBAL__N__7dbc7496_16_ComplexKernel_cu_75b981de_334619complex_kernel_cudaERNS_14TensorIteratorEENKUlvE_clEvENKUlvE1_clEvEUlN3c104HalfES9_E_EEvRNS_18TensorIteratorBaseERKT_EUliE_EEviT1_:
	.zero		1184


//--------------------- .nv.constant0._ZN2at6native27unrolled_elementwise_kernelIZZZNS0_54_GLOBAL__N__7dbc7496_16_ComplexKernel_cu_75b981de_334619complex_kernel_cudaERNS_14TensorIteratorEENKUlvE_clEvENKUlvE1_clEvEUlN3c104HalfES8_E_St5arrayIPcLm3EELi4E23TrivialOffsetCalculatorILi2EjESD_ILi1EjENS0_6memory15LoadWithoutCastENSG_16StoreWithoutCastEEEviT_T0_T2_T3_T4_T5_ --------------------------
	.section	.nv.constant0._ZN2at6native27unrolled_elementwise_kernelIZZZNS0_54_GLOBAL__N__7dbc7496_16_ComplexKernel_cu_75b981de_334619complex_kernel_cudaERNS_14TensorIteratorEENKUlvE_clEvENKUlvE1_clEvEUlN3c104HalfES8_E_St5arrayIPcLm3EELi4E23TrivialOffsetCalculatorILi2EjESD_ILi1EjENS0_6memory15LoadWithoutCastENSG_16StoreWithoutCastEEEviT_T0_T2_T3_T4_T5_,"a",@progbits
	.sectionflags	@""
	.align	4
.nv.constant0._ZN2at6native27unrolled_elementwise_kernelIZZZNS0_54_GLOBAL__N__7dbc7496_16_ComplexKernel_cu_75b981de_334619complex_kernel_cudaERNS_14TensorIteratorEENKUlvE_clEvENKUlvE1_clEvEUlN3c104HalfES8_E_St5arrayIPcLm3EELi4E23TrivialOffsetCalculatorILi2EjESD_ILi1EjENS0_6memory15LoadWithoutCastENSG_16StoreWithoutCastEEEviT_T0_T2_T3_T4_T5_:
	.zero		564


//--------------------- .nv.constant0._ZN2at6native29vectorized_elementwise_kernelILi2EZZZNS0_54_GLOBAL__N__7dbc7496_16_ComplexKernel_cu_75b981de_334619complex_kernel_cudaERNS_14TensorIteratorEENKUlvE_clEvENKUlvE1_clEvEUlN3c104HalfES8_E_St5arrayIPcLm3EEEEviT0_T1_ --------------------------
	.section	.nv.constant0._ZN2at6native29vectorized_elementwise_kernelILi2EZZZNS0_54_GLOBAL__N__7dbc7496_16_ComplexKernel_cu_75b981de_334619complex_kernel_cudaERNS_14TensorIteratorEENKUlvE_clEvENKUlvE1_clEvEUlN3c104HalfES8_E_St5arrayIPcLm3EEEEviT0_T1_,"a",@progbits
	.sectionflags	@""
	.align	4
.nv.constant0._ZN2at6native29vectorized_elementwise_kernelILi2EZZZNS0_54_GLOBAL__N__7dbc7496_16_ComplexKernel_cu_75b981de_334619complex_kernel_cudaERNS_14TensorIteratorEENKUlvE_clEvENKUlvE1_clEvEUlN3c104HalfES8_E_St5arrayIPcLm3EEEEviT0_T1_:
	.zero		560


//--------------------- .nv.constant0._ZN2at6native29vectorized_elementwise_kernelILi4EZZZNS0_54_GLOBAL__N__7dbc7496_16_ComplexKernel_cu_75b981de_334619complex_kernel_cudaERNS_14TensorIteratorEENKUlvE_clEvENKUlvE1_clEvEUlN3c104HalfES8_E_St5arrayIPcLm3EEEEviT0_T1_ --------------------------
	.section	.nv.constant0._ZN2at6native29vectorized_elementwise_kernelILi4EZZZNS0_54_GLOBAL__N__7dbc7496_16_ComplexKernel_cu_75b981de_334619complex_kernel_cudaERNS_14TensorIteratorEENKUlvE_clEvENKUlvE1_clEvEUlN3c104HalfES8_E_St5arrayIPcLm3EEEEviT0_T1_,"a",@progbits
	.sectionflags	@""
	.align	4
.nv.constant0._ZN2at6native29vectorized_elementwise_kernelILi4EZZZNS0_54_GLOBAL__N__7dbc7496_16_ComplexKernel_cu_75b981de_334619complex_kernel_cudaERNS_14TensorIteratorEENKUlvE_clEvENKUlvE1_clEvEUlN3c104HalfES8_E_St5arrayIPcLm3EEEEviT0_T1_:
	.zero		560


//--------------------- .nv.constant0._ZN2at6native29vectorized_elementwise_kernelILi8EZZZNS0_54_GLOBAL__N__7dbc7496_16_ComplexKernel_cu_75b981de_334619complex_kernel_cudaERNS_14TensorIteratorEENKUlvE_clEvENKUlvE1_clEvEUlN3c104HalfES8_E_St5arrayIPcLm3EEEEviT0_T1_ --------------------------
	.section	.nv.constant0._ZN2at6native29vectorized_elementwise_kernelILi8EZZZNS0_54_GLOBAL__N__7dbc7496_16_ComplexKernel_cu_75b981de_334619complex_kernel_cudaERNS_14TensorIteratorEENKUlvE_clEvENKUlvE1_clEvEUlN3c104HalfES8_E_St5arrayIPcLm3EEEEviT0_T1_,"a",@progbits
	.sectionflags	@""
	.align	4
.nv.constant0._ZN2at6native29vectorized_elementwise_kernelILi8EZZZNS0_54_GLOBAL__N__7dbc7496_16_ComplexKernel_cu_75b981de_334619complex_kernel_cudaERNS_14TensorIteratorEENKUlvE_clEvENKUlvE1_clEvEUlN3c104HalfES8_E_St5arrayIPcLm3EEEEviT0_T1_:
	.zero		560


//--------------------- .nv.constant0._ZN2at6native18elementwise_kernelILi128ELi4EZNS0_15gpu_kernel_implIZZZNS0_54_GLOBAL__N__7dbc7496_16_ComplexKernel_cu_75b981de_334619complex_kernel_cudaERNS_14TensorIteratorEENKUlvE_clEvENKUlvE0_clEvEUlffE_EEvRNS_18TensorIteratorBaseERKT_EUliE_EEviT1_ --------------------------
	.section	.nv.constant0._ZN2at6native18elementwise_kernelILi128ELi4EZNS0_15gpu_kernel_implIZZZNS0_54_GLOBAL__N__7dbc7496_16_ComplexKernel_cu_75b981de_334619complex_kernel_cudaERNS_14TensorIteratorEENKUlvE_clEvENKUlvE0_clEvEUlffE_EEvRNS_18TensorIteratorBaseERKT_EUliE_EEviT1_,"a",@progbits
	.sectionflags	@""
	.align	4
.nv.constant0._ZN2at6native18elementwise_kernelILi128ELi4EZNS0_15gpu_kernel_implIZZZNS0_54_GLOBAL__N__7dbc7496_16_ComplexKernel_cu_75b981de_334619complex_kernel_cudaERNS_14TensorIteratorEENKUlvE_clEvENKUlvE0_clEvEUlffE_EEvRNS_18TensorIteratorBaseERKT_EUliE_EEviT1_:
	.zero		1184


//--------------------- .nv.constant0._ZN2at6native27unrolled_elementwise_kernelIZZZNS0_54_GLOBAL__N__7dbc7496_16_ComplexKernel_cu_75b981de_334619complex_kernel_cudaERNS_14TensorIteratorEENKUlvE_clEvENKUlvE0_clEvEUlffE_St5arrayIPcLm3EELi4E23TrivialOffsetCalculatorILi2EjESB_ILi1EjENS0_6memory12LoadWithCastILi2EEENSE_13StoreWithCastILi1EEEEEviT_T0_T2_T3_T4_T5_ --------------------------
	.section	.nv.constant0._ZN2at6native27unrolled_elementwise_kernelIZZZNS0_54_GLOBAL__N__7dbc7496_16_ComplexKernel_cu_75b981de_334619complex_kernel_cudaERNS_14TensorIteratorEENKUlvE_clEvENKUlvE0_clEvEUlffE_St5arrayIPcLm3EELi4E23TrivialOffsetCalculatorILi2EjESB_ILi1EjENS0_6memory12LoadWithCastILi2EEENSE_13StoreWithCastILi1EEEEEviT_T0_T2_T3_T4_T5_,"a",@progbits
	.sectionflags	@""
	.align	4
.nv.constant0._ZN2at6native27unrolled_elementwise_kernelIZZZNS0_54_GLOBAL__N__7dbc7496_16_ComplexKernel_cu_75b981de_334619complex_kernel_cudaERNS_14TensorIteratorEENKUlvE_clEvENKUlvE0_clEvEUlffE_St5arrayIPcLm3EELi4E23TrivialOffsetCalculatorILi2EjESB_ILi1EjENS0_6memory12LoadWithCastILi2EEENSE_13StoreWithCastILi1EEEEEviT_T0_T2_T3_T4_T5_:
	.zero		584


//--------------------- .nv.constant0._ZN2at6native18elementwise_kernelILi128ELi2EZNS0_22gpu_kernel_impl_nocastIZZZNS0_54_GLOBAL__N__7dbc7496_16_ComplexKernel_cu_75b981de_334619complex_kernel_cudaERNS_14TensorIteratorEENKUlvE_clEvENKUlvE0_clEvEUlffE_EEvRNS_18TensorIteratorBaseERKT_EUliE_EEviT1_ --------------------------
	.section	.nv.constant0._ZN2at6native18elementwise_kernelILi128ELi2EZNS0_22gpu_kernel_impl_nocastIZZZNS0_54_GLOBAL__N__7dbc7496_16_ComplexKernel_cu_75b981de_334619complex_kernel_cudaERNS_14TensorIteratorEENKUlvE_clEvENKUlvE0_clEvEUlffE_EEvRNS_18TensorIteratorBaseERKT_EUliE_EEviT1_,"a",@progbits
	.sectionflags	@""
	.align	4
.nv.constant0._ZN2at6native18elementwise_kernelILi128ELi2EZNS0_22gpu_kernel_impl_nocastIZZZNS0_54_GLOBAL__N__7dbc7496_16_ComplexKernel_cu_75b981de_334619complex_kernel_cudaERNS_14TensorIteratorEENKUlvE_clEvENKUlvE0_clEvEUlffE_EEvRNS_18TensorIteratorBaseERKT_EUliE_EEviT1_:
	.zero		1184


//--------------------- .nv.constant0._ZN2at6native27unrolled_elementwise_kernelIZZZNS0_54_GLOBAL__N__7dbc7496_16_ComplexKernel_cu_75b981de_334619complex_kernel_cudaERNS_14TensorIteratorEENKUlvE_clEvENKUlvE0_clEvEUlffE_St5arrayIPcLm3EELi4E23TrivialOffsetCalculatorILi2EjESB_ILi1EjENS0_6memory15LoadWithoutCastENSE_16StoreWithoutCastEEEviT_T0_T2_T3_T4_T5_ --------------------------
	.section	.nv.constant0._ZN2at6native27unrolled_elementwise_kernelIZZZNS0_54_GLOBAL__N__7dbc7496_16_ComplexKernel_cu_75b981de_334619complex_kernel_cudaERNS_14TensorIteratorEENKUlvE_clEvENKUlvE0_clEvEUlffE_St5arrayIPcLm3EELi4E23TrivialOffsetCalculatorILi2EjESB_ILi1EjENS0_6memory15LoadWithoutCastENSE_16StoreWithoutCastEEEviT_T0_T2_T3_T4_T5_,"a",@progbits
	.sectionflags	@""
	.align	4
.nv.constant0._ZN2at6native27unrolled_elementwise_kernelIZZZNS0_54_GLOBAL__N__7dbc7496_16_ComplexKernel_cu_75b981de_334619complex_kernel_cudaERNS_14TensorIteratorEENKUlvE_clEvENKUlvE0_clEvEUlffE_St5arrayIPcLm3EELi4E23TrivialOffsetCalculatorILi2EjESB_ILi1EjENS0_6memory15LoadWithoutCastENSE_16StoreWithoutCastEEEviT_T0_T2_T3_T4_T5_:
	.zero		564


//--------------------- .nv.constant0._ZN2at6native29vectorized_elementwise_kernelILi2EZZZNS0_54_GLOBAL__N__7dbc7496_16_ComplexKernel_cu_75b981de_334619complex_kernel_cudaERNS_14TensorIteratorEENKUlvE_clEvENKUlvE0_clEvEUlffE_St5arrayIPcLm3EEEEviT0_T1_ --------------------------
	.section	.nv.constant0._ZN2at6native29vectorized_elementwise_kernelILi2EZZZNS0_54_GLOBAL__N__7dbc7496_16_ComplexKernel_cu_75b981de_334619complex_kernel_cudaERNS_14TensorIteratorEENKUlvE_clEvENKUlvE0_clEvEUlffE_St5arrayIPcLm3EEEEviT0_T1_,"a",@progbits
	.sectionflags	@""
	.align	4
.nv.constant0._ZN2at6native29vectorized_elementwise_kernelILi2EZZZNS0_54_GLOBAL__N__7dbc7496_16_ComplexKernel_cu_75b981de_334619complex_kernel_cudaERNS_14TensorIteratorEENKUlvE_clEvENKUlvE0_clEvEUlffE_St5arrayIPcLm3EEEEviT0_T1_:
	.zero		560


//--------------------- .nv.constant0._ZN2at6native29vectorized_elementwise_kernelILi4EZZZNS0_54_GLOBAL__N__7dbc7496_16_ComplexKernel_cu_75b981de_334619complex_kernel_cudaERNS_14TensorIteratorEENKUlvE_clEvENKUlvE0_clEvEUlffE_St5arrayIPcLm3EEEEviT0_T1_ --------------------------
	.section	.nv.constant0._ZN2at6native29vectorized_elementwise_kernelILi4EZZZNS0_54_GLOBAL__N__7dbc7496_16_ComplexKernel_cu_75b981de_334619complex_kernel_cudaERNS_14TensorIteratorEENKUlvE_clEvENKUlvE0_clEvEUlffE_St5arrayIPcLm3EEEEviT0_T1_,"a",@progbits
	.sectionflags	@""
	.align	4
.nv.constant0._ZN2at6native29vectorized_elementwise_kernelILi4EZZZNS0_54_GLOBAL__N__7dbc7496_16_ComplexKernel_cu_75b981de_334619complex_kernel_cudaERNS_14TensorIteratorEENKUlvE_clEvENKUlvE0_clEvEUlffE_St5arrayIPcLm3EEEEviT0_T1_:
	.zero		560


//--------------------- .nv.constant0._ZN2at6native29vectorized_elementwise_kernelILi8EZZZNS0_54_GLOBAL__N__7dbc7496_16_ComplexKernel_cu_75b981de_334619complex_kernel_cudaERNS_14TensorIteratorEENKUlvE_clEvENKUlvE0_clEvEUlffE_St5arrayIPcLm3EEEEviT0_T1_ --------------------------
	.section	.nv.constant0._ZN2at6native29vectorized_elementwise_kernelILi8EZZZNS0_54_GLOBAL__N__7dbc7496_16_ComplexKernel_cu_75b981de_334619complex_kernel_cudaERNS_14TensorIteratorEENKUlvE_clEvENKUlvE0_clEvEUlffE_St5arrayIPcLm3EEEEviT0_T1_,"a",@progbits
	.sectionflags	@""
	.align	4
.nv.constant0._ZN2at6native29vectorized_elementwise_kernelILi8EZZZNS0_54_GLOBAL__N__7dbc7496_16_ComplexKernel_cu_75b981de_334619complex_kernel_cudaERNS_14TensorIteratorEENKUlvE_clEvENKUlvE0_clEvEUlffE_St5arrayIPcLm3EEEEviT0_T1_:
	.zero		560


//--------------------- .nv.constant0._ZN2at6native18elementwise_kernelILi128ELi4EZNS0_15gpu_kernel_implIZZZNS0_54_GLOBAL__N__7dbc7496_16_ComplexKernel_cu_75b981de_334619complex_kernel_cudaERNS_14TensorIteratorEENKUlvE_clEvENKUlvE_clEvEUlddE_EEvRNS_18TensorIteratorBaseERKT_EUliE_EEviT1_ --------------------------
	.section	.nv.constant0._ZN2at6native18elementwise_kernelILi128ELi4EZNS0_15gpu_kernel_implIZZZNS0_54_GLOBAL__N__7dbc7496_16_ComplexKernel_cu_75b981de_334619complex_kernel_cudaERNS_14TensorIteratorEENKUlvE_clEvENKUlvE_clEvEUlddE_EEvRNS_18TensorIteratorBaseERKT_EUliE_EEviT1_,"a",@progbits
	.sectionflags	@""
	.align	4
.nv.constant0._ZN2at6native18elementwise_kernelILi128ELi4EZNS0_15gpu_kernel_implIZZZNS0_54_GLOBAL__N__7dbc7496_16_ComplexKernel_cu_75b981de_334619complex_kernel_cudaERNS_14TensorIteratorEENKUlvE_clEvENKUlvE_clEvEUlddE_EEvRNS_18TensorIteratorBaseERKT_EUliE_EEviT1_:
	.zero		1184


//--------------------- .nv.constant0._ZN2at6native27unrolled_elementwise_kernelIZZZNS0_54_GLOBAL__N__7dbc7496_16_ComplexKernel_cu_75b981de_334619complex_kernel_cudaERNS_14TensorIteratorEENKUlvE_clEvENKUlvE_clEvEUlddE_St5arrayIPcLm3EELi4E23TrivialOffsetCalculatorILi2EjESB_ILi1EjENS0_6memory12LoadWithCastILi2EEENSE_13StoreWithCastILi1EEEEEviT_T0_T2_T3_T4_T5_ --------------------------
	.section	.nv.constant0._ZN2at6native27unrolled_elementwise_kernelIZZZNS0_54_GLOBAL__N__7dbc7496_16_ComplexKernel_cu_75b981de_334619complex_kernel_cudaERNS_14TensorIteratorEENKUlvE_clEvENKUlvE_clEvEUlddE_St5arrayIPcLm3EELi4E23TrivialOffsetCalculatorILi2EjESB_ILi1EjENS0_6memory12LoadWithCastILi2EEENSE_13StoreWithCastILi1EEEEEviT_T0_T2_T3_T4_T5_,"a",@progbits
	.sectionflags	@""
	.align	4
.nv.constant0._ZN2at6native27unrolled_elementwise_kernelIZZZNS0_54_GLOBAL__N__7dbc7496_16_ComplexKernel_cu_75b981de_334619complex_kernel_cudaERNS_14TensorIteratorEENKUlvE_clEvENKUlvE_clEvEUlddE_St5arrayIPcLm3EELi4E23TrivialOffsetCalculatorILi2EjESB_ILi1EjENS0_6memory12LoadWithCastILi2EEENSE_13StoreWithCastILi1EEEEEviT_T0_T2_T3_T4_T5_:
	.zero		584


//--------------------- .nv.constant0._ZN2at6native18elementwise_kernelILi128ELi2EZNS0_22gpu_kernel_impl_nocastIZZZNS0_54_GLOBAL__N__7dbc7496_16_ComplexKernel_cu_75b981de_334619complex_kernel_cudaERNS_14TensorIteratorEENKUlvE_clEvENKUlvE_clEvEUlddE_EEvRNS_18TensorIteratorBaseERKT_EUliE_EEviT1_ --------------------------
	.section	.nv.constant0._ZN2at6native18elementwise_kernelILi128ELi2EZNS0_22gpu_kernel_impl_nocastIZZZNS0_54_GLOBAL__N__7dbc7496_16_ComplexKernel_cu_75b981de_334619complex_kernel_cudaERNS_14TensorIteratorEENKUlvE_clEvENKUlvE_clEvEUlddE_EEvRNS_18TensorIteratorBaseERKT_EUliE_EEviT1_,"a",@progbits
	.sectionflags	@""
	.align	4
.nv.constant0._ZN2at6native18elementwise_kernelILi128ELi2EZNS0_22gpu_kernel_impl_nocastIZZZNS0_54_GLOBAL__N__7dbc7496_16_ComplexKernel_cu_75b981de_334619complex_kernel_cudaERNS_14TensorIteratorEENKUlvE_clEvENKUlvE_clEvEUlddE_EEvRNS_18TensorIteratorBaseERKT_EUliE_EEviT1_:
	.zero		1184


//--------------------- .nv.constant0._ZN2at6native27unrolled_elementwise_kernelIZZZNS0_54_GLOBAL__N__7dbc7496_16_ComplexKernel_cu_75b981de_334619complex_kernel_cudaERNS_14TensorIteratorEENKUlvE_clEvENKUlvE_clEvEUlddE_St5arrayIPcLm3EELi4E23TrivialOffsetCalculatorILi2EjESB_ILi1EjENS0_6memory15LoadWithoutCastENSE_16StoreWithoutCastEEEviT_T0_T2_T3_T4_T5_ --------------------------
	.section	.nv.constant0._ZN2at6native27unrolled_elementwise_kernelIZZZNS0_54_GLOBAL__N__7dbc7496_16_ComplexKernel_cu_75b981de_334619complex_kernel_cudaERNS_14TensorIteratorEENKUlvE_clEvENKUlvE_clEvEUlddE_St5arrayIPcLm3EELi4E23TrivialOffsetCalculatorILi2EjESB_ILi1EjENS0_6memory15LoadWithoutCastENSE_16StoreWithoutCastEEEviT_T0_T2_T3_T4_T5_,"a",@progbits
	.sectionflags	@""
	.align	4
.nv.constant0._ZN2at6native27unrolled_elementwise_kernelIZZZNS0_54_GLOBAL__N__7dbc7496_16_ComplexKernel_cu_75b981de_334619complex_kernel_cudaERNS_14TensorIteratorEENKUlvE_clEvENKUlvE_clEvEUlddE_St5arrayIPcLm3EELi4E23TrivialOffsetCalculatorILi2EjESB_ILi1EjENS0_6memory15LoadWithoutCastENSE_16StoreWithoutCastEEEviT_T0_T2_T3_T4_T5_:
	.zero		564


//--------------------- .nv.constant0._ZN2at6native29vectorized_elementwise_kernelILi2EZZZNS0_54_GLOBAL__N__7dbc7496_16_ComplexKernel_cu_75b981de_334619complex_kernel_cudaERNS_14TensorIteratorEENKUlvE_clEvENKUlvE_clEvEUlddE_St5arrayIPcLm3EEEEviT0_T1_ --------------------------
	.section	.nv.constant0._ZN2at6native29vectorized_elementwise_kernelILi2EZZZNS0_54_GLOBAL__N__7dbc7496_16_ComplexKernel_cu_75b981de_334619complex_kernel_cudaERNS_14TensorIteratorEENKUlvE_clEvENKUlvE_clEvEUlddE_St5arrayIPcLm3EEEEviT0_T1_,"a",@progbits
	.sectionflags	@""
	.align	4
.nv.constant0._ZN2at6native29vectorized_elementwise_kernelILi2EZZZNS0_54_GLOBAL__N__7dbc7496_16_ComplexKernel_cu_75b981de_334619complex_kernel_cudaERNS_14TensorIteratorEENKUlvE_clEvENKUlvE_clEvEUlddE_St5arrayIPcLm3EEEEviT0_T1_:
	.zero		560


//--------------------- .nv.constant0._ZN2at6native29vectorized_elementwise_kernelILi4EZZZNS0_54_GLOBAL__N__7dbc7496_16_ComplexKernel_cu_75b981de_334619complex_kernel_cudaERNS_14TensorIteratorEENKUlvE_clEvENKUlvE_clEvEUlddE_St5arrayIPcLm3EEEEviT0_T1_ --------------------------
	.section	.nv.constant0._ZN2at6native29vectorized_elementwise_kernelILi4EZZZNS0_54_GLOBAL__N__7dbc7496_16_ComplexKernel_cu_75b981de_334619complex_kernel_cudaERNS_14TensorIteratorEENKUlvE_clEvENKUlvE_clEvEUlddE_St5arrayIPcLm3EEEEviT0_T1_,"a",@progbits
	.sectionflags	@""
	.align	4
.nv.constant0._ZN2at6native29vectorized_elementwise_kernelILi4EZZZNS0_54_GLOBAL__N__7dbc7496_16_ComplexKernel_cu_75b981de_334619complex_kernel_cudaERNS_14TensorIteratorEENKUlvE_clEvENKUlvE_clEvEUlddE_St5arrayIPcLm3EEEEviT0_T1_:
	.zero		560


//--------------------- .nv.constant0._ZN2at6native29vectorized_elementwise_kernelILi8EZZZNS0_54_GLOBAL__N__7dbc7496_16_ComplexKernel_cu_75b981de_334619complex_kernel_cudaERNS_14TensorIteratorEENKUlvE_clEvENKUlvE_clEvEUlddE_St5arrayIPcLm3EEEEviT0_T1_ --------------------------
	.section	.nv.constant0._ZN2at6native29vectorized_elementwise_kernelILi8EZZZNS0_54_GLOBAL__N__7dbc7496_16_ComplexKernel_cu_75b981de_334619complex_kernel_cudaERNS_14TensorIteratorEENKUlvE_clEvENKUlvE_clEvEUlddE_St5arrayIPcLm3EEEEviT0_T1_,"a",@progbits
	.sectionflags	@""
	.align	4
.nv.constant0._ZN2at6native29vectorized_elementwise_kernelILi8EZZZNS0_54_GLOBAL__N__7dbc7496_16_ComplexKernel_cu_75b981de_334619complex_kernel_cudaERNS_14TensorIteratorEENKUlvE_clEvENKUlvE_clEvEUlddE_St5arrayIPcLm3EEEEviT0_T1_:
	.zero		560


//--------------------- SYMBOLS --------------------------

	.type		.nv.reservedSmem.offset0,@object
	.size		.nv.reservedSmem.offset0,0x4
	.type		__assertfail,@function
